//
// Generated by NVIDIA NVVM Compiler
//
// Compiler Build ID: CL-36424714
// Cuda compilation tools, release 13.0, V13.0.88
// Based on NVVM 20.0.0
//

.version 9.0
.target sm_100
.address_size 64

	// .globl	_Z9kernelenkP3bigS0_S0_S0_S0_S0_
.extern .func  (.param .b64 func_retval0) malloc
(
	.param .b64 malloc_param_0
)
;
// _ZZ9kernelenkP3bigS0_S0_S0_S0_S0_E2sm has been demoted
// _ZZ9kernelenkP3bigS0_S0_S0_S0_S0_E2sk has been demoted
// _ZZ9kernelenkP3bigS0_S0_S0_S0_S0_E4sres has been demoted
// _ZZ9kernelenkP3bigS0_S0_S0_S0_S0_E2sp_$_0 has been demoted
// _ZZ9kernelenkP3bigS0_S0_S0_S0_S0_E2sg_$_0 has been demoted
// _ZZ9kernelenkP3bigS0_S0_S0_S0_S0_E2sy_$_0 has been demoted
// _ZZ9kernelenkP3bigS0_S0_S0_S0_S0_E1s has been demoted

.visible .entry _Z9kernelenkP3bigS0_S0_S0_S0_S0_(
	.param .u64 .ptr .align 1 _Z9kernelenkP3bigS0_S0_S0_S0_S0__param_0,
	.param .u64 .ptr .align 1 _Z9kernelenkP3bigS0_S0_S0_S0_S0__param_1,
	.param .u64 .ptr .align 1 _Z9kernelenkP3bigS0_S0_S0_S0_S0__param_2,
	.param .u64 .ptr .align 1 _Z9kernelenkP3bigS0_S0_S0_S0_S0__param_3,
	.param .u64 .ptr .align 1 _Z9kernelenkP3bigS0_S0_S0_S0_S0__param_4,
	.param .u64 .ptr .align 1 _Z9kernelenkP3bigS0_S0_S0_S0_S0__param_5
)
{
	.reg .pred 	%p<995>;
	.reg .b16 	%rs<695>;
	.reg .b32 	%r<2912>;
	.reg .b64 	%rd<1061>;
	// demoted variable
	.shared .align 8 .b8 _ZZ9kernelenkP3bigS0_S0_S0_S0_S0_E2sm[2048];
	// demoted variable
	.shared .align 8 .b8 _ZZ9kernelenkP3bigS0_S0_S0_S0_S0_E2sk[2048];
	// demoted variable
	.shared .align 8 .b8 _ZZ9kernelenkP3bigS0_S0_S0_S0_S0_E4sres[4096];
	// demoted variable
	.shared .align 8 .u8 _ZZ9kernelenkP3bigS0_S0_S0_S0_S0_E2sp_$_0;
	// demoted variable
	.shared .align 8 .u8 _ZZ9kernelenkP3bigS0_S0_S0_S0_S0_E2sg_$_0;
	// demoted variable
	.shared .align 8 .u8 _ZZ9kernelenkP3bigS0_S0_S0_S0_S0_E2sy_$_0;
	// demoted variable
	.shared .align 4 .b8 _ZZ9kernelenkP3bigS0_S0_S0_S0_S0_E1s[6400];
	ld.param.u64 	%rd108, [_Z9kernelenkP3bigS0_S0_S0_S0_S0__param_0];
	ld.param.u64 	%rd109, [_Z9kernelenkP3bigS0_S0_S0_S0_S0__param_1];
	ld.param.u64 	%rd110, [_Z9kernelenkP3bigS0_S0_S0_S0_S0__param_2];
	ld.param.u64 	%rd111, [_Z9kernelenkP3bigS0_S0_S0_S0_S0__param_3];
	ld.param.u64 	%rd112, [_Z9kernelenkP3bigS0_S0_S0_S0_S0__param_4];
	cvta.to.global.u64 	%rd113, %rd112;
	cvta.to.global.u64 	%rd114, %rd110;
	cvta.to.global.u64 	%rd115, %rd111;
	cvta.to.global.u64 	%rd116, %rd109;
	cvta.to.global.u64 	%rd117, %rd108;
	mov.u32 	%r581, %tid.x;
	mov.u32 	%r582, %ctaid.x;
	mov.u32 	%r583, %ntid.x;
	mad.lo.s32 	%r1, %r582, %r583, %r581;
	mul.wide.s32 	%rd118, %r1, 16;
	add.s64 	%rd119, %rd117, %rd118;
	ld.global.u8 	%rs315, [%rd119];
	shl.b32 	%r584, %r581, 4;
	mov.u32 	%r585, _ZZ9kernelenkP3bigS0_S0_S0_S0_S0_E2sm;
	add.s32 	%r2, %r585, %r584;
	st.shared.u8 	[%r2], %rs315;
	add.s64 	%rd120, %rd116, %rd118;
	ld.global.u8 	%rs316, [%rd120];
	mov.u32 	%r586, _ZZ9kernelenkP3bigS0_S0_S0_S0_S0_E2sk;
	add.s32 	%r3, %r586, %r584;
	st.shared.u8 	[%r3], %rs316;
	ld.global.u8 	%rs317, [%rd115];
	st.shared.u8 	[_ZZ9kernelenkP3bigS0_S0_S0_S0_S0_E2sp_$_0], %rs317;
	ld.global.u8 	%rs318, [%rd114];
	st.shared.u8 	[_ZZ9kernelenkP3bigS0_S0_S0_S0_S0_E2sg_$_0], %rs318;
	ld.global.u8 	%rs319, [%rd113];
	st.shared.u8 	[_ZZ9kernelenkP3bigS0_S0_S0_S0_S0_E2sy_$_0], %rs319;
	ld.global.u64 	%rd121, [%rd119+8];
	ld.u32 	%r587, [%rd121];
	shl.b32 	%r588, %r581, 2;
	mov.u32 	%r589, _ZZ9kernelenkP3bigS0_S0_S0_S0_S0_E1s;
	add.s32 	%r590, %r589, %r588;
	st.shared.u32 	[%r590+2060], %r587;
	ld.global.u64 	%rd122, [%rd120+8];
	ld.u32 	%r591, [%rd122];
	st.shared.u32 	[%r590+2572], %r591;
	ld.global.u64 	%rd123, [%rd115+8];
	ld.u32 	%r592, [%rd123];
	st.shared.u32 	[_ZZ9kernelenkP3bigS0_S0_S0_S0_S0_E1s+2048], %r592;
	ld.global.u64 	%rd124, [%rd114+8];
	ld.u32 	%r593, [%rd124];
	st.shared.u32 	[_ZZ9kernelenkP3bigS0_S0_S0_S0_S0_E1s+2052], %r593;
	ld.global.u64 	%rd125, [%rd113+8];
	ld.u32 	%r594, [%rd125];
	st.shared.u32 	[_ZZ9kernelenkP3bigS0_S0_S0_S0_S0_E1s+2056], %r594;
	mul.wide.u32 	%rd126, %r581, 4;
	cvt.u64.u32 	%rd127, %r589;
	cvta.shared.u64 	%rd128, %rd127;
	add.s64 	%rd129, %rd128, %rd126;
	add.s64 	%rd130, %rd129, 2060;
	st.shared.u64 	[%r2+8], %rd130;
	add.s64 	%rd131, %rd129, 2572;
	st.shared.u64 	[%r3+8], %rd131;
	mul.wide.u32 	%rd132, %r588, 4;
	add.s64 	%rd133, %rd128, %rd132;
	shl.b32 	%r595, %r581, 5;
	mov.u32 	%r596, _ZZ9kernelenkP3bigS0_S0_S0_S0_S0_E4sres;
	add.s32 	%r597, %r596, %r595;
	add.s32 	%r4, %r597, 8;
	st.shared.u64 	[%r597+8], %rd133;
	add.s64 	%rd134, %rd133, 8;
	st.shared.u64 	[%r597+24], %rd134;
	bar.sync 	0;
	{ // callseq 0, 0
	.param .b64 param0;
	st.param.b64 	[param0], 16;
	.param .b64 retval0;
	call.uni (retval0), 
	malloc, 
	(
	param0
	);
	ld.param.b64 	%rd135, [retval0];
	} // callseq 0
	{ // callseq 1, 0
	.param .b64 param0;
	st.param.b64 	[param0], 16;
	.param .b64 retval0;
	call.uni (retval0), 
	malloc, 
	(
	param0
	);
	ld.param.b64 	%rd136, [retval0];
	} // callseq 1
	ld.shared.s8 	%r598, [_ZZ9kernelenkP3bigS0_S0_S0_S0_S0_E2sp_$_0];
	mul.wide.s32 	%rd137, %r598, 8;
	{ // callseq 2, 0
	.param .b64 param0;
	st.param.b64 	[param0], %rd137;
	.param .b64 retval0;
	call.uni (retval0), 
	malloc, 
	(
	param0
	);
	ld.param.b64 	%rd138, [retval0];
	} // callseq 2
	st.u64 	[%rd135+8], %rd138;
	ld.shared.s8 	%r599, [_ZZ9kernelenkP3bigS0_S0_S0_S0_S0_E2sp_$_0];
	mul.wide.s32 	%rd140, %r599, 8;
	{ // callseq 3, 0
	.param .b64 param0;
	st.param.b64 	[param0], %rd140;
	.param .b64 retval0;
	call.uni (retval0), 
	malloc, 
	(
	param0
	);
	ld.param.b64 	%rd141, [retval0];
	} // callseq 3
	add.s64 	%rd3, %rd136, 8;
	st.u64 	[%rd136+8], %rd141;
	ld.u64 	%rd4, [%rd135+8];
	mov.b16 	%rs320, 1;
	st.shared.u8 	[%r597], %rs320;
	ld.shared.u64 	%rd143, [%r597+8];
	mov.b32 	%r600, 1;
	st.u32 	[%rd143], %r600;
	ld.shared.u64 	%rd144, [%r3+8];
	ld.shared.s8 	%rs321, [%r3];
	cvt.s32.s16 	%r601, %rs321;
	mul.wide.s32 	%rd145, %r601, 4;
	add.s64 	%rd146, %rd144, %rd145;
	ld.u32 	%r602, [%rd146+-4];
	setp.eq.s32 	%p186, %r602, 0;
	clz.b32 	%r603, %r602;
	cvt.u16.u32 	%rs322, %r603;
	sub.s16 	%rs323, 32, %rs322;
	selp.b16 	%rs324, 0, %rs323, %p186;
	shl.b16 	%rs325, %rs321, 5;
	add.s16 	%rs326, %rs325, %rs324;
	add.s16 	%rs554, %rs326, -32;
	setp.lt.s16 	%p187, %rs554, 1;
	@%p187 bra 	$L__BB0_218;
	ld.shared.u8 	%rs581, [%r4+-8];
$L__BB0_2:
	mov.u16 	%rs4, %rs554;
	and.b16  	%rs327, %rs581, 255;
	setp.ne.s16 	%p188, %rs327, 0;
	@%p188 bra 	$L__BB0_4;
	mov.b16 	%rs581, 0;
	st.u8 	[%rd136], %rs581;
	bra.uni 	$L__BB0_24;
$L__BB0_4:
	shl.b16 	%rs5, %rs581, 1;
	cvt.s16.s8 	%rs328, %rs5;
	st.u8 	[%rd136], %rs5;
	setp.lt.s16 	%p189, %rs328, 1;
	@%p189 bra 	$L__BB0_10;
	and.b16  	%rs330, %rs5, 255;
	setp.lt.u16 	%p190, %rs330, 4;
	mov.b16 	%rs555, 0;
	@%p190 bra 	$L__BB0_8;
	and.b16  	%rs555, %rs5, 124;
	mov.b16 	%rs556, 0;
$L__BB0_7:
	ld.u64 	%rd147, [%rd3];
	cvt.u32.u16 	%r604, %rs556;
	and.b32  	%r605, %r604, 255;
	mul.wide.u32 	%rd148, %r605, 4;
	add.s64 	%rd149, %rd147, %rd148;
	mov.b32 	%r606, 0;
	st.u32 	[%rd149], %r606;
	ld.u64 	%rd150, [%rd3];
	add.s64 	%rd151, %rd150, %rd148;
	st.u32 	[%rd151+4], %r606;
	ld.u64 	%rd152, [%rd3];
	add.s64 	%rd153, %rd152, %rd148;
	st.u32 	[%rd153+8], %r606;
	ld.u64 	%rd154, [%rd3];
	add.s64 	%rd155, %rd154, %rd148;
	st.u32 	[%rd155+12], %r606;
	add.s16 	%rs556, %rs556, 4;
	and.b16  	%rs332, %rs556, 255;
	setp.eq.s16 	%p191, %rs332, %rs555;
	@%p191 bra 	$L__BB0_8;
	bra.uni 	$L__BB0_7;
$L__BB0_8:
	and.b16  	%rs333, %rs581, 1;
	setp.eq.b16 	%p192, %rs333, 1;
	not.pred 	%p193, %p192;
	@%p193 bra 	$L__BB0_10;
	ld.u64 	%rd156, [%rd3];
	cvt.u32.u16 	%r607, %rs555;
	mul.wide.u32 	%rd157, %r607, 4;
	add.s64 	%rd158, %rd156, %rd157;
	mov.b32 	%r608, 0;
	st.u32 	[%rd158], %r608;
	ld.u64 	%rd159, [%rd3];
	add.s64 	%rd160, %rd159, %rd157;
	st.u32 	[%rd160+4], %r608;
$L__BB0_10:
	cvt.s16.s8 	%rs334, %rs581;
	setp.lt.s16 	%p194, %rs334, 1;
	@%p194 bra 	$L__BB0_22;
	and.b16  	%rs8, %rs581, 3;
	and.b16  	%rs9, %rs581, 124;
	mov.b16 	%rs557, 0;
$L__BB0_12:
	ld.shared.u64 	%rd161, [%r4];
	cvt.u64.u16 	%rd162, %rs557;
	and.b64  	%rd5, %rd162, 255;
	cvt.u32.u16 	%r609, %rs557;
	and.b32  	%r610, %r609, 255;
	mul.wide.u32 	%rd163, %r610, 4;
	add.s64 	%rd164, %rd161, %rd163;
	ld.u32 	%r5, [%rd164];
	setp.eq.s32 	%p195, %r5, 0;
	@%p195 bra 	$L__BB0_21;
	setp.lt.u16 	%p196, %rs327, 4;
	mov.b16 	%rs559, 0;
	mov.b32 	%r2720, 0;
	@%p196 bra 	$L__BB0_16;
	mov.b16 	%rs558, 0;
	mov.b32 	%r2720, 0;
$L__BB0_15:
	ld.shared.u64 	%rd165, [%r4];
	cvt.u32.u16 	%r613, %rs558;
	and.b32  	%r614, %r613, 255;
	mul.wide.u32 	%rd166, %r614, 4;
	add.s64 	%rd167, %rd165, %rd166;
	ld.u32 	%r615, [%rd167];
	ld.u64 	%rd168, [%rd3];
	add.s16 	%rs339, %rs558, %rs557;
	cvt.u32.u16 	%r616, %rs339;
	and.b32  	%r617, %r616, 255;
	mul.wide.u32 	%rd169, %r617, 4;
	add.s64 	%rd170, %rd168, %rd169;
	ld.u32 	%r618, [%rd170];
	mad.lo.s32 	%r619, %r615, %r5, %r618;
	add.s32 	%r621, %r619, %r2720;
	setp.eq.s32 	%p197, %r621, -1;
	selp.b32 	%r622, 0, %r621, %p197;
	st.u32 	[%rd170], %r622;
	selp.u32 	%r623, 1, 0, %p197;
	ld.shared.u64 	%rd171, [%r4];
	add.s64 	%rd172, %rd171, %rd166;
	ld.u32 	%r624, [%rd172+4];
	ld.u64 	%rd173, [%rd3];
	add.s64 	%rd174, %rd173, %rd169;
	ld.u32 	%r625, [%rd174+4];
	mad.lo.s32 	%r626, %r624, %r5, %r625;
	add.s32 	%r628, %r626, %r623;
	setp.eq.s32 	%p198, %r628, -1;
	selp.b32 	%r629, 0, %r628, %p198;
	st.u32 	[%rd174+4], %r629;
	selp.u32 	%r630, 1, 0, %p198;
	ld.shared.u64 	%rd175, [%r4];
	add.s64 	%rd176, %rd175, %rd166;
	ld.u32 	%r631, [%rd176+8];
	ld.u64 	%rd177, [%rd3];
	add.s64 	%rd178, %rd177, %rd169;
	ld.u32 	%r632, [%rd178+8];
	mad.lo.s32 	%r633, %r631, %r5, %r632;
	add.s32 	%r635, %r633, %r630;
	setp.eq.s32 	%p199, %r635, -1;
	selp.b32 	%r636, 0, %r635, %p199;
	st.u32 	[%rd178+8], %r636;
	selp.u32 	%r637, 1, 0, %p199;
	ld.shared.u64 	%rd179, [%r4];
	add.s64 	%rd180, %rd179, %rd166;
	ld.u32 	%r638, [%rd180+12];
	ld.u64 	%rd181, [%rd3];
	add.s64 	%rd182, %rd181, %rd169;
	ld.u32 	%r639, [%rd182+12];
	mad.lo.s32 	%r640, %r638, %r5, %r639;
	add.s32 	%r642, %r640, %r637;
	setp.eq.s32 	%p200, %r642, -1;
	selp.b32 	%r643, 0, %r642, %p200;
	st.u32 	[%rd182+12], %r643;
	selp.u32 	%r2720, 1, 0, %p200;
	add.s16 	%rs558, %rs558, 4;
	and.b16  	%rs340, %rs558, 255;
	setp.ne.s16 	%p201, %rs340, %rs9;
	mov.u16 	%rs559, %rs9;
	@%p201 bra 	$L__BB0_15;
$L__BB0_16:
	setp.eq.s16 	%p202, %rs8, 0;
	@%p202 bra 	$L__BB0_20;
	setp.eq.s16 	%p203, %rs8, 1;
	ld.shared.u64 	%rd183, [%r4];
	cvt.u64.u16 	%rd6, %rs559;
	cvt.u32.u16 	%r644, %rs559;
	mul.wide.u32 	%rd184, %r644, 4;
	add.s64 	%rd185, %rd183, %rd184;
	ld.u32 	%r645, [%rd185];
	ld.u64 	%rd186, [%rd3];
	add.s16 	%rs341, %rs559, %rs557;
	cvt.u32.u16 	%r646, %rs341;
	and.b32  	%r647, %r646, 255;
	mul.wide.u32 	%rd187, %r647, 4;
	add.s64 	%rd188, %rd186, %rd187;
	ld.u32 	%r648, [%rd188];
	mad.lo.s32 	%r649, %r645, %r5, %r648;
	add.s32 	%r9, %r649, %r2720;
	setp.eq.s32 	%p204, %r9, -1;
	selp.b32 	%r651, 0, %r9, %p204;
	st.u32 	[%rd188], %r651;
	@%p203 bra 	$L__BB0_20;
	setp.eq.s32 	%p205, %r9, -1;
	setp.eq.s16 	%p206, %rs8, 2;
	selp.u32 	%r652, 1, 0, %p205;
	ld.shared.u64 	%rd189, [%r4];
	shl.b64 	%rd190, %rd6, 2;
	add.s64 	%rd191, %rd189, %rd190;
	ld.u32 	%r653, [%rd191+4];
	ld.u64 	%rd192, [%rd3];
	add.s64 	%rd7, %rd6, %rd5;
	shl.b64 	%rd193, %rd7, 2;
	add.s64 	%rd194, %rd192, %rd193;
	ld.u32 	%r654, [%rd194+4];
	mad.lo.s32 	%r655, %r653, %r5, %r654;
	add.s32 	%r10, %r655, %r652;
	setp.eq.s32 	%p207, %r10, -1;
	selp.b32 	%r657, 0, %r10, %p207;
	st.u32 	[%rd194+4], %r657;
	@%p206 bra 	$L__BB0_20;
	setp.eq.s32 	%p208, %r10, -1;
	selp.u32 	%r658, 1, 0, %p208;
	ld.shared.u64 	%rd195, [%r4];
	add.s64 	%rd197, %rd195, %rd190;
	ld.u32 	%r659, [%rd197+8];
	ld.u64 	%rd198, [%rd3];
	add.s64 	%rd200, %rd198, %rd193;
	ld.u32 	%r660, [%rd200+8];
	mad.lo.s32 	%r661, %r659, %r5, %r660;
	add.s32 	%r663, %r661, %r658;
	setp.eq.s32 	%p209, %r663, -1;
	selp.b32 	%r664, 0, %r663, %p209;
	st.u32 	[%rd200+8], %r664;
$L__BB0_20:
	ld.u64 	%rd201, [%rd3];
	add.s16 	%rs342, %rs557, %rs581;
	cvt.u32.u16 	%r665, %rs342;
	and.b32  	%r666, %r665, 255;
	mul.wide.u32 	%rd202, %r666, 4;
	add.s64 	%rd203, %rd201, %rd202;
	mov.b32 	%r667, 0;
	st.u32 	[%rd203], %r667;
$L__BB0_21:
	add.s16 	%rs343, %rs557, 1;
	cvt.s16.s8 	%rs557, %rs343;
	setp.lt.s16 	%p210, %rs557, %rs334;
	@%p210 bra 	$L__BB0_12;
$L__BB0_22:
	ld.u64 	%rd204, [%rd136+8];
	ld.u8 	%rs581, [%rd136];
	cvt.u32.u16 	%r668, %rs581;
	cvt.s32.s8 	%r669, %r668;
	mul.wide.s32 	%rd205, %r669, 4;
	add.s64 	%rd206, %rd204, %rd205;
	ld.u32 	%r670, [%rd206+-4];
	setp.ne.s32 	%p211, %r670, 0;
	@%p211 bra 	$L__BB0_24;
	add.s16 	%rs581, %rs581, -1;
	st.u8 	[%rd136], %rs581;
$L__BB0_24:
	st.shared.u8 	[%r4+-8], %rs581;
	cvt.s16.s8 	%rs346, %rs581;
	setp.lt.s16 	%p212, %rs346, 1;
	@%p212 bra 	$L__BB0_27;
	mov.b16 	%rs561, 0;
$L__BB0_26:
	ld.u64 	%rd207, [%rd3];
	cvt.u32.u16 	%r671, %rs561;
	and.b32  	%r672, %r671, 255;
	mul.wide.u32 	%rd208, %r672, 4;
	add.s64 	%rd209, %rd207, %rd208;
	ld.u32 	%r673, [%rd209];
	ld.shared.u64 	%rd210, [%r4];
	add.s64 	%rd211, %rd210, %rd208;
	st.u32 	[%rd211], %r673;
	add.s16 	%rs348, %rs561, 1;
	cvt.s16.s8 	%rs561, %rs348;
	ld.shared.s8 	%rs581, [%r4+-8];
	setp.lt.s16 	%p213, %rs561, %rs581;
	@%p213 bra 	$L__BB0_26;
$L__BB0_27:
	ld.s8 	%rs24, [%rd136];
	ld.shared.s8 	%rs25, [_ZZ9kernelenkP3bigS0_S0_S0_S0_S0_E2sp_$_0];
	setp.lt.s16 	%p214, %rs24, %rs25;
	@%p214 bra 	$L__BB0_79;
	ld.shared.u64 	%rd212, [%r4];
	cvt.u32.u16 	%r674, %rs581;
	cvt.s32.s8 	%r675, %r674;
	mul.wide.s32 	%rd213, %r675, 4;
	add.s64 	%rd214, %rd212, %rd213;
	mov.b32 	%r676, 0;
	st.u32 	[%rd214], %r676;
	ld.shared.u8 	%rs349, [%r4+-8];
	add.s16 	%rs581, %rs349, 1;
	st.shared.u8 	[%r4+-8], %rs581;
	sub.s16 	%rs350, %rs24, %rs25;
	add.s16 	%rs351, %rs350, 1;
	cvt.s16.s8 	%rs564, %rs351;
	setp.lt.s16 	%p215, %rs564, 1;
	setp.lt.s16 	%p216, %rs25, 0;
	or.pred  	%p217, %p215, %p216;
	@%p217 bra 	$L__BB0_75;
	add.s16 	%rs352, %rs25, 1;
	cvt.u32.u16 	%r677, %rs352;
	and.b16  	%rs28, %rs352, 3;
	cvt.u32.u16 	%r678, %rs28;
	add.s32 	%r11, %r678, -1;
	and.b16  	%rs353, %rs352, 7;
	and.b32  	%r12, %r677, 3;
	and.b32  	%r13, %r677, 252;
	and.b32  	%r14, %r678, 1;
	and.b32  	%r15, %r677, 7;
	and.b32  	%r16, %r677, 248;
	add.s16 	%rs29, %rs353, -1;
$L__BB0_30:
	mov.u16 	%rs32, %rs564;
	add.s16 	%rs564, %rs32, -1;
	mov.b32 	%r2721, 32;
$L__BB0_31:
	add.s32 	%r18, %r2721, -1;
	setp.ne.s32 	%p218, %r18, 0;
	sub.s32 	%r19, 33, %r2721;
	@%p218 bra 	$L__BB0_82;
	setp.lt.u16 	%p254, %rs25, 7;
	mov.pred 	%p936, 0;
	mov.b32 	%r2736, 0;
	mov.u16 	%rs576, %rs564;
	@%p254 bra 	$L__BB0_51;
	mov.pred 	%p936, 0;
	mov.b32 	%r2722, 0;
	mov.u16 	%rs576, %rs564;
$L__BB0_34:
	.pragma "nounroll";
	ld.shared.u64 	%rd241, [%r4];
	cvt.u64.u16 	%rd242, %rs576;
	and.b64  	%rd9, %rd242, 255;
	cvt.u32.u16 	%r798, %rs576;
	and.b32  	%r799, %r798, 255;
	mul.wide.u32 	%rd243, %r799, 4;
	add.s64 	%rd244, %rd241, %rd243;
	ld.u32 	%r21, [%rd244];
	ld.shared.u8 	%r800, [_ZZ9kernelenkP3bigS0_S0_S0_S0_S0_E2sp_$_0];
	setp.eq.s32 	%p256, %r2722, %r800;
	shl.b32 	%r801, %r2722, 2;
	mov.u32 	%r802, _ZZ9kernelenkP3bigS0_S0_S0_S0_S0_E1s;
	add.s32 	%r803, %r802, %r801;
	add.s32 	%r22, %r803, 2048;
	mov.b32 	%r2723, 0;
	@%p256 bra 	$L__BB0_36;
	ld.shared.u32 	%r2723, [%r22];
$L__BB0_36:
	sub.s32 	%r805, %r21, %r2723;
	setp.lt.u32 	%p257, %r21, %r2723;
	add.s32 	%r806, %r805, -1;
	setp.ge.u32 	%p258, %r806, %r21;
	selp.s32 	%r807, -1, 0, %p936;
	add.s32 	%r808, %r805, %r807;
	selp.u32 	%r809, -1, 0, %p257;
	selp.u32 	%r810, -1, 0, %p258;
	selp.b32 	%r811, %r810, %r809, %p936;
	and.b32  	%r812, %r811, 1;
	setp.eq.b32 	%p2, %r812, 1;
	shl.b64 	%rd245, %rd9, 2;
	add.s64 	%rd10, %rd4, %rd245;
	st.u32 	[%rd10], %r808;
	add.s32 	%r813, %r2722, 1;
	ld.shared.u64 	%rd246, [%r4];
	add.s64 	%rd247, %rd246, %rd245;
	ld.u32 	%r25, [%rd247+4];
	ld.shared.u8 	%r814, [_ZZ9kernelenkP3bigS0_S0_S0_S0_S0_E2sp_$_0];
	setp.eq.s32 	%p259, %r813, %r814;
	mov.b32 	%r2724, 0;
	@%p259 bra 	$L__BB0_38;
	ld.shared.u32 	%r2724, [%r22+4];
$L__BB0_38:
	sub.s32 	%r816, %r25, %r2724;
	setp.lt.u32 	%p260, %r25, %r2724;
	add.s32 	%r817, %r816, -1;
	setp.ge.u32 	%p261, %r817, %r25;
	selp.s32 	%r818, -1, 0, %p2;
	add.s32 	%r819, %r816, %r818;
	selp.u32 	%r820, -1, 0, %p260;
	selp.u32 	%r821, -1, 0, %p261;
	selp.b32 	%r822, %r821, %r820, %p2;
	and.b32  	%r823, %r822, 1;
	setp.eq.b32 	%p3, %r823, 1;
	st.u32 	[%rd10+4], %r819;
	add.s32 	%r824, %r2722, 2;
	ld.shared.u64 	%rd248, [%r4];
	add.s64 	%rd250, %rd248, %rd245;
	ld.u32 	%r28, [%rd250+8];
	ld.shared.u8 	%r825, [_ZZ9kernelenkP3bigS0_S0_S0_S0_S0_E2sp_$_0];
	setp.eq.s32 	%p262, %r824, %r825;
	mov.b32 	%r2725, 0;
	@%p262 bra 	$L__BB0_40;
	ld.shared.u32 	%r2725, [%r22+8];
$L__BB0_40:
	sub.s32 	%r827, %r28, %r2725;
	setp.lt.u32 	%p263, %r28, %r2725;
	add.s32 	%r828, %r827, -1;
	setp.ge.u32 	%p264, %r828, %r28;
	selp.s32 	%r829, -1, 0, %p3;
	add.s32 	%r830, %r827, %r829;
	selp.u32 	%r831, -1, 0, %p263;
	selp.u32 	%r832, -1, 0, %p264;
	selp.b32 	%r833, %r832, %r831, %p3;
	and.b32  	%r834, %r833, 1;
	setp.eq.b32 	%p4, %r834, 1;
	st.u32 	[%rd10+8], %r830;
	add.s32 	%r835, %r2722, 3;
	ld.shared.u64 	%rd251, [%r4];
	add.s64 	%rd253, %rd251, %rd245;
	ld.u32 	%r31, [%rd253+12];
	ld.shared.u8 	%r836, [_ZZ9kernelenkP3bigS0_S0_S0_S0_S0_E2sp_$_0];
	setp.eq.s32 	%p265, %r835, %r836;
	mov.b32 	%r2726, 0;
	@%p265 bra 	$L__BB0_42;
	ld.shared.u32 	%r2726, [%r22+12];
$L__BB0_42:
	sub.s32 	%r838, %r31, %r2726;
	setp.lt.u32 	%p266, %r31, %r2726;
	add.s32 	%r839, %r838, -1;
	setp.ge.u32 	%p267, %r839, %r31;
	selp.s32 	%r840, -1, 0, %p4;
	add.s32 	%r841, %r838, %r840;
	selp.u32 	%r842, -1, 0, %p266;
	selp.u32 	%r843, -1, 0, %p267;
	selp.b32 	%r844, %r843, %r842, %p4;
	and.b32  	%r845, %r844, 1;
	setp.eq.b32 	%p5, %r845, 1;
	st.u32 	[%rd10+12], %r841;
	add.s32 	%r846, %r2722, 4;
	ld.shared.u64 	%rd254, [%r4];
	add.s64 	%rd256, %rd254, %rd245;
	ld.u32 	%r34, [%rd256+16];
	ld.shared.u8 	%r847, [_ZZ9kernelenkP3bigS0_S0_S0_S0_S0_E2sp_$_0];
	setp.eq.s32 	%p268, %r846, %r847;
	mov.b32 	%r2727, 0;
	@%p268 bra 	$L__BB0_44;
	ld.shared.u32 	%r2727, [%r22+16];
$L__BB0_44:
	sub.s32 	%r849, %r34, %r2727;
	setp.lt.u32 	%p269, %r34, %r2727;
	add.s32 	%r850, %r849, -1;
	setp.ge.u32 	%p270, %r850, %r34;
	selp.s32 	%r851, -1, 0, %p5;
	add.s32 	%r852, %r849, %r851;
	selp.u32 	%r853, -1, 0, %p269;
	selp.u32 	%r854, -1, 0, %p270;
	selp.b32 	%r855, %r854, %r853, %p5;
	and.b32  	%r856, %r855, 1;
	setp.eq.b32 	%p6, %r856, 1;
	st.u32 	[%rd10+16], %r852;
	add.s32 	%r857, %r2722, 5;
	ld.shared.u64 	%rd257, [%r4];
	add.s64 	%rd259, %rd257, %rd245;
	ld.u32 	%r37, [%rd259+20];
	ld.shared.u8 	%r858, [_ZZ9kernelenkP3bigS0_S0_S0_S0_S0_E2sp_$_0];
	setp.eq.s32 	%p271, %r857, %r858;
	mov.b32 	%r2728, 0;
	@%p271 bra 	$L__BB0_46;
	ld.shared.u32 	%r2728, [%r22+20];
$L__BB0_46:
	sub.s32 	%r860, %r37, %r2728;
	setp.lt.u32 	%p272, %r37, %r2728;
	add.s32 	%r861, %r860, -1;
	setp.ge.u32 	%p273, %r861, %r37;
	selp.s32 	%r862, -1, 0, %p6;
	add.s32 	%r863, %r860, %r862;
	selp.u32 	%r864, -1, 0, %p272;
	selp.u32 	%r865, -1, 0, %p273;
	selp.b32 	%r866, %r865, %r864, %p6;
	and.b32  	%r867, %r866, 1;
	setp.eq.b32 	%p7, %r867, 1;
	st.u32 	[%rd10+20], %r863;
	add.s32 	%r868, %r2722, 6;
	ld.shared.u64 	%rd260, [%r4];
	add.s64 	%rd262, %rd260, %rd245;
	ld.u32 	%r40, [%rd262+24];
	ld.shared.u8 	%r869, [_ZZ9kernelenkP3bigS0_S0_S0_S0_S0_E2sp_$_0];
	setp.eq.s32 	%p274, %r868, %r869;
	mov.b32 	%r2729, 0;
	@%p274 bra 	$L__BB0_48;
	ld.shared.u32 	%r2729, [%r22+24];
$L__BB0_48:
	sub.s32 	%r871, %r40, %r2729;
	setp.lt.u32 	%p275, %r40, %r2729;
	add.s32 	%r872, %r871, -1;
	setp.ge.u32 	%p276, %r872, %r40;
	selp.s32 	%r873, -1, 0, %p7;
	add.s32 	%r874, %r871, %r873;
	selp.u32 	%r875, -1, 0, %p275;
	selp.u32 	%r876, -1, 0, %p276;
	selp.b32 	%r877, %r876, %r875, %p7;
	and.b32  	%r878, %r877, 1;
	setp.eq.b32 	%p8, %r878, 1;
	st.u32 	[%rd10+24], %r874;
	add.s32 	%r879, %r2722, 7;
	ld.shared.u64 	%rd263, [%r4];
	add.s64 	%rd265, %rd263, %rd245;
	ld.u32 	%r43, [%rd265+28];
	ld.shared.u8 	%r880, [_ZZ9kernelenkP3bigS0_S0_S0_S0_S0_E2sp_$_0];
	setp.eq.s32 	%p277, %r879, %r880;
	mov.b32 	%r2730, 0;
	@%p277 bra 	$L__BB0_50;
	ld.shared.u32 	%r2730, [%r22+28];
$L__BB0_50:
	sub.s32 	%r881, %r43, %r2730;
	setp.lt.u32 	%p278, %r43, %r2730;
	add.s32 	%r882, %r881, -1;
	setp.ge.u32 	%p279, %r882, %r43;
	selp.s32 	%r883, -1, 0, %p8;
	add.s32 	%r884, %r881, %r883;
	selp.u32 	%r885, -1, 0, %p278;
	selp.u32 	%r886, -1, 0, %p279;
	selp.b32 	%r887, %r886, %r885, %p8;
	and.b32  	%r888, %r887, 1;
	setp.eq.b32 	%p936, %r888, 1;
	st.u32 	[%rd10+28], %r884;
	add.s32 	%r2722, %r2722, 8;
	add.s16 	%rs576, %rs576, 8;
	setp.ne.s32 	%p280, %r2722, %r16;
	mov.u32 	%r2736, %r16;
	@%p280 bra 	$L__BB0_34;
$L__BB0_51:
	setp.eq.s32 	%p281, %r15, 0;
	@%p281 bra 	$L__BB0_110;
	setp.lt.u16 	%p283, %rs29, 3;
	@%p283 bra 	$L__BB0_62;
	ld.shared.u64 	%rd266, [%r4];
	cvt.u64.u16 	%rd267, %rs576;
	and.b64  	%rd11, %rd267, 255;
	cvt.u32.u16 	%r890, %rs576;
	and.b32  	%r891, %r890, 255;
	mul.wide.u32 	%rd268, %r891, 4;
	add.s64 	%rd269, %rd266, %rd268;
	ld.u32 	%r48, [%rd269];
	ld.shared.u8 	%r892, [_ZZ9kernelenkP3bigS0_S0_S0_S0_S0_E2sp_$_0];
	setp.eq.s32 	%p284, %r2736, %r892;
	shl.b32 	%r893, %r2736, 2;
	mov.u32 	%r894, _ZZ9kernelenkP3bigS0_S0_S0_S0_S0_E1s;
	add.s32 	%r895, %r894, %r893;
	add.s32 	%r49, %r895, 2048;
	mov.b32 	%r2732, 0;
	@%p284 bra 	$L__BB0_55;
	ld.shared.u32 	%r2732, [%r49];
$L__BB0_55:
	sub.s32 	%r897, %r48, %r2732;
	setp.lt.u32 	%p285, %r48, %r2732;
	add.s32 	%r898, %r897, -1;
	setp.ge.u32 	%p286, %r898, %r48;
	selp.s32 	%r899, -1, 0, %p936;
	add.s32 	%r900, %r897, %r899;
	selp.u32 	%r901, -1, 0, %p285;
	selp.u32 	%r902, -1, 0, %p286;
	selp.b32 	%r903, %r902, %r901, %p936;
	and.b32  	%r904, %r903, 1;
	setp.eq.b32 	%p12, %r904, 1;
	shl.b64 	%rd270, %rd11, 2;
	add.s64 	%rd12, %rd4, %rd270;
	st.u32 	[%rd12], %r900;
	add.s32 	%r905, %r2736, 1;
	ld.shared.u64 	%rd271, [%r4];
	add.s64 	%rd272, %rd271, %rd270;
	ld.u32 	%r52, [%rd272+4];
	ld.shared.u8 	%r906, [_ZZ9kernelenkP3bigS0_S0_S0_S0_S0_E2sp_$_0];
	setp.eq.s32 	%p287, %r905, %r906;
	mov.b32 	%r2733, 0;
	@%p287 bra 	$L__BB0_57;
	ld.shared.u32 	%r2733, [%r49+4];
$L__BB0_57:
	sub.s32 	%r908, %r52, %r2733;
	setp.lt.u32 	%p288, %r52, %r2733;
	add.s32 	%r909, %r908, -1;
	setp.ge.u32 	%p289, %r909, %r52;
	selp.s32 	%r910, -1, 0, %p12;
	add.s32 	%r911, %r908, %r910;
	selp.u32 	%r912, -1, 0, %p288;
	selp.u32 	%r913, -1, 0, %p289;
	selp.b32 	%r914, %r913, %r912, %p12;
	and.b32  	%r915, %r914, 1;
	setp.eq.b32 	%p13, %r915, 1;
	st.u32 	[%rd12+4], %r911;
	add.s32 	%r916, %r2736, 2;
	ld.shared.u64 	%rd273, [%r4];
	add.s64 	%rd275, %rd273, %rd270;
	ld.u32 	%r55, [%rd275+8];
	ld.shared.u8 	%r917, [_ZZ9kernelenkP3bigS0_S0_S0_S0_S0_E2sp_$_0];
	setp.eq.s32 	%p290, %r916, %r917;
	mov.b32 	%r2734, 0;
	@%p290 bra 	$L__BB0_59;
	ld.shared.u32 	%r2734, [%r49+8];
$L__BB0_59:
	sub.s32 	%r919, %r55, %r2734;
	setp.lt.u32 	%p291, %r55, %r2734;
	add.s32 	%r920, %r919, -1;
	setp.ge.u32 	%p292, %r920, %r55;
	selp.s32 	%r921, -1, 0, %p13;
	add.s32 	%r922, %r919, %r921;
	selp.u32 	%r923, -1, 0, %p291;
	selp.u32 	%r924, -1, 0, %p292;
	selp.b32 	%r925, %r924, %r923, %p13;
	and.b32  	%r926, %r925, 1;
	setp.eq.b32 	%p14, %r926, 1;
	st.u32 	[%rd12+8], %r922;
	add.s32 	%r927, %r2736, 3;
	ld.shared.u64 	%rd276, [%r4];
	add.s64 	%rd278, %rd276, %rd270;
	ld.u32 	%r58, [%rd278+12];
	ld.shared.u8 	%r928, [_ZZ9kernelenkP3bigS0_S0_S0_S0_S0_E2sp_$_0];
	setp.eq.s32 	%p293, %r927, %r928;
	mov.b32 	%r2735, 0;
	@%p293 bra 	$L__BB0_61;
	ld.shared.u32 	%r2735, [%r49+12];
$L__BB0_61:
	sub.s32 	%r929, %r58, %r2735;
	setp.lt.u32 	%p294, %r58, %r2735;
	add.s32 	%r930, %r929, -1;
	setp.ge.u32 	%p295, %r930, %r58;
	selp.s32 	%r931, -1, 0, %p14;
	add.s32 	%r932, %r929, %r931;
	selp.u32 	%r933, -1, 0, %p294;
	selp.u32 	%r934, -1, 0, %p295;
	selp.b32 	%r935, %r934, %r933, %p14;
	and.b32  	%r936, %r935, 1;
	setp.eq.b32 	%p936, %r936, 1;
	st.u32 	[%rd12+12], %r932;
	add.s16 	%rs576, %rs576, 4;
	add.s32 	%r2736, %r2736, 4;
$L__BB0_62:
	setp.eq.s16 	%p296, %rs28, 0;
	@%p296 bra 	$L__BB0_110;
	setp.eq.s32 	%p298, %r11, 0;
	@%p298 bra 	$L__BB0_69;
	ld.shared.u64 	%rd279, [%r4];
	cvt.u64.u16 	%rd280, %rs576;
	and.b64  	%rd13, %rd280, 255;
	cvt.u32.u16 	%r938, %rs576;
	and.b32  	%r939, %r938, 255;
	mul.wide.u32 	%rd281, %r939, 4;
	add.s64 	%rd282, %rd279, %rd281;
	ld.u32 	%r63, [%rd282];
	ld.shared.u8 	%r940, [_ZZ9kernelenkP3bigS0_S0_S0_S0_S0_E2sp_$_0];
	setp.eq.s32 	%p299, %r2736, %r940;
	shl.b32 	%r941, %r2736, 2;
	mov.u32 	%r942, _ZZ9kernelenkP3bigS0_S0_S0_S0_S0_E1s;
	add.s32 	%r943, %r942, %r941;
	add.s32 	%r64, %r943, 2048;
	mov.b32 	%r2737, 0;
	@%p299 bra 	$L__BB0_66;
	ld.shared.u32 	%r2737, [%r64];
$L__BB0_66:
	sub.s32 	%r945, %r63, %r2737;
	setp.lt.u32 	%p300, %r63, %r2737;
	add.s32 	%r946, %r945, -1;
	setp.ge.u32 	%p301, %r946, %r63;
	selp.s32 	%r947, -1, 0, %p936;
	add.s32 	%r948, %r945, %r947;
	selp.u32 	%r949, -1, 0, %p300;
	selp.u32 	%r950, -1, 0, %p301;
	selp.b32 	%r951, %r950, %r949, %p936;
	and.b32  	%r952, %r951, 1;
	setp.eq.b32 	%p18, %r952, 1;
	shl.b64 	%rd283, %rd13, 2;
	add.s64 	%rd14, %rd4, %rd283;
	st.u32 	[%rd14], %r948;
	add.s32 	%r953, %r2736, 1;
	ld.shared.u64 	%rd284, [%r4];
	add.s64 	%rd285, %rd284, %rd283;
	ld.u32 	%r67, [%rd285+4];
	ld.shared.u8 	%r954, [_ZZ9kernelenkP3bigS0_S0_S0_S0_S0_E2sp_$_0];
	setp.eq.s32 	%p302, %r953, %r954;
	mov.b32 	%r2738, 0;
	@%p302 bra 	$L__BB0_68;
	ld.shared.u32 	%r2738, [%r64+4];
$L__BB0_68:
	sub.s32 	%r955, %r67, %r2738;
	setp.lt.u32 	%p303, %r67, %r2738;
	add.s32 	%r956, %r955, -1;
	setp.ge.u32 	%p304, %r956, %r67;
	selp.s32 	%r957, -1, 0, %p18;
	add.s32 	%r958, %r955, %r957;
	selp.u32 	%r959, -1, 0, %p303;
	selp.u32 	%r960, -1, 0, %p304;
	selp.b32 	%r961, %r960, %r959, %p18;
	and.b32  	%r962, %r961, 1;
	setp.eq.b32 	%p936, %r962, 1;
	st.u32 	[%rd14+4], %r958;
	add.s16 	%rs576, %rs576, 2;
	add.s32 	%r2736, %r2736, 2;
$L__BB0_69:
	setp.eq.s32 	%p305, %r14, 0;
	@%p305 bra 	$L__BB0_110;
	ld.shared.u64 	%rd286, [%r4];
	cvt.u64.u16 	%rd287, %rs576;
	and.b64  	%rd15, %rd287, 255;
	cvt.u32.u16 	%r964, %rs576;
	and.b32  	%r965, %r964, 255;
	mul.wide.u32 	%rd288, %r965, 4;
	add.s64 	%rd289, %rd286, %rd288;
	ld.u32 	%r72, [%rd289];
	ld.shared.u8 	%r966, [_ZZ9kernelenkP3bigS0_S0_S0_S0_S0_E2sp_$_0];
	setp.eq.s32 	%p306, %r2736, %r966;
	mov.b32 	%r2740, 0;
	@%p306 bra 	$L__BB0_72;
	shl.b32 	%r967, %r2736, 2;
	mov.u32 	%r968, _ZZ9kernelenkP3bigS0_S0_S0_S0_S0_E1s;
	add.s32 	%r969, %r968, %r967;
	ld.shared.u32 	%r2740, [%r969+2048];
$L__BB0_72:
	sub.s32 	%r970, %r72, %r2740;
	setp.lt.u32 	%p307, %r72, %r2740;
	add.s32 	%r971, %r970, -1;
	setp.ge.u32 	%p308, %r971, %r72;
	selp.s32 	%r972, -1, 0, %p936;
	add.s32 	%r973, %r970, %r972;
	selp.u32 	%r974, -1, 0, %p307;
	selp.u32 	%r975, -1, 0, %p308;
	selp.b32 	%r976, %r975, %r974, %p936;
	and.b32  	%r977, %r976, 1;
	setp.eq.b32 	%p936, %r977, 1;
	shl.b64 	%rd290, %rd15, 2;
	add.s64 	%rd291, %rd4, %rd290;
	st.u32 	[%rd291], %r973;
	add.s16 	%rs576, %rs576, 1;
	bra.uni 	$L__BB0_110;
$L__BB0_73:
	setp.gt.s16 	%p319, %rs361, 1;
	@%p319 bra 	$L__BB0_30;
	ld.shared.u8 	%rs581, [%r4+-8];
$L__BB0_75:
	cvt.s16.s8 	%rs366, %rs581;
	setp.lt.s16 	%p320, %rs366, 1;
	@%p320 bra 	$L__BB0_79;
	ld.shared.u64 	%rd8, [%r4];
$L__BB0_77:
	cvt.u32.u16 	%r985, %rs581;
	and.b32  	%r986, %r985, 255;
	mul.wide.u32 	%rd300, %r986, 4;
	add.s64 	%rd301, %rd8, %rd300;
	ld.u32 	%r987, [%rd301+-4];
	setp.ne.s32 	%p321, %r987, 0;
	@%p321 bra 	$L__BB0_79;
	cvt.s16.s8 	%rs367, %rs581;
	add.s16 	%rs581, %rs581, -1;
	st.shared.u8 	[%r4+-8], %rs581;
	setp.gt.s16 	%p322, %rs367, 1;
	@%p322 bra 	$L__BB0_77;
$L__BB0_79:
	ld.shared.u64 	%rd302, [%r3+8];
	add.s16 	%rs368, %rs4, -1;
	shr.u16 	%rs369, %rs368, 5;
	cvt.u32.u16 	%r988, %rs369;
	mul.wide.u32 	%rd303, %r988, 4;
	add.s64 	%rd304, %rd302, %rd303;
	ld.u32 	%r989, [%rd304];
	and.b16  	%rs370, %rs368, 31;
	cvt.u32.u16 	%r990, %rs370;
	shr.u32 	%r991, %r989, %r990;
	and.b32  	%r992, %r991, 1;
	setp.eq.b32 	%p323, %r992, 1;
	not.pred 	%p324, %p323;
	@%p324 bra 	$L__BB0_217;
	and.b16  	%rs371, %rs581, 255;
	setp.ne.s16 	%p325, %rs371, 0;
	ld.shared.u8 	%rs372, [_ZZ9kernelenkP3bigS0_S0_S0_S0_S0_E2sg_$_0];
	setp.ne.s16 	%p326, %rs372, 0;
	and.pred  	%p327, %p325, %p326;
	@%p327 bra 	$L__BB0_115;
	mov.b16 	%rs581, 0;
	st.u8 	[%rd136], %rs581;
	bra.uni 	$L__BB0_162;
$L__BB0_82:
	setp.lt.u16 	%p221, %rs25, 3;
	mov.pred 	%p936, 0;
	mov.b32 	%r2745, 0;
	mov.u16 	%rs576, %rs564;
	@%p221 bra 	$L__BB0_95;
	mov.pred 	%p936, 0;
	mov.b32 	%r2748, 0;
	mov.u16 	%rs576, %rs564;
$L__BB0_84:
	.pragma "nounroll";
	ld.shared.u64 	%rd215, [%r4];
	cvt.u64.u16 	%rd216, %rs576;
	and.b64  	%rd19, %rd216, 255;
	cvt.u32.u16 	%r683, %rs576;
	and.b32  	%r684, %r683, 255;
	mul.wide.u32 	%rd217, %r684, 4;
	add.s64 	%rd218, %rd215, %rd217;
	ld.u32 	%r95, [%rd218];
	setp.eq.s32 	%p223, %r2748, 0;
	shl.b32 	%r685, %r2748, 2;
	mov.u32 	%r686, _ZZ9kernelenkP3bigS0_S0_S0_S0_S0_E1s;
	add.s32 	%r687, %r686, %r685;
	add.s32 	%r96, %r687, 2048;
	mov.b32 	%r2749, 0;
	@%p223 bra 	$L__BB0_86;
	ld.shared.u32 	%r688, [%r96+-4];
	shr.u32 	%r2749, %r688, %r19;
$L__BB0_86:
	ld.shared.u8 	%r690, [_ZZ9kernelenkP3bigS0_S0_S0_S0_S0_E2sp_$_0];
	setp.eq.s32 	%p224, %r2748, %r690;
	mov.b32 	%r2750, 0;
	@%p224 bra 	$L__BB0_88;
	ld.shared.u32 	%r691, [%r96];
	shl.b32 	%r2750, %r691, %r18;
$L__BB0_88:
	or.b32  	%r693, %r2750, %r2749;
	sub.s32 	%r694, %r95, %r693;
	setp.lt.u32 	%p225, %r95, %r693;
	add.s32 	%r695, %r694, -1;
	setp.ge.u32 	%p226, %r695, %r95;
	selp.s32 	%r696, -1, 0, %p936;
	add.s32 	%r697, %r694, %r696;
	selp.u32 	%r698, -1, 0, %p225;
	selp.u32 	%r699, -1, 0, %p226;
	selp.b32 	%r700, %r699, %r698, %p936;
	and.b32  	%r701, %r700, 1;
	setp.eq.b32 	%p32, %r701, 1;
	shl.b64 	%rd219, %rd19, 2;
	add.s64 	%rd20, %rd4, %rd219;
	st.u32 	[%rd20], %r697;
	add.s32 	%r702, %r2748, 1;
	ld.shared.u64 	%rd220, [%r4];
	add.s64 	%rd221, %rd220, %rd219;
	ld.u32 	%r101, [%rd221+4];
	ld.shared.u32 	%r102, [%r96];
	ld.shared.u8 	%r703, [_ZZ9kernelenkP3bigS0_S0_S0_S0_S0_E2sp_$_0];
	setp.eq.s32 	%p227, %r702, %r703;
	mov.b32 	%r2751, 0;
	@%p227 bra 	$L__BB0_90;
	ld.shared.u32 	%r704, [%r96+4];
	shl.b32 	%r2751, %r704, %r18;
$L__BB0_90:
	shr.u32 	%r706, %r102, %r19;
	or.b32  	%r707, %r2751, %r706;
	sub.s32 	%r708, %r101, %r707;
	setp.lt.u32 	%p228, %r101, %r707;
	add.s32 	%r709, %r708, -1;
	setp.ge.u32 	%p229, %r709, %r101;
	selp.s32 	%r710, -1, 0, %p32;
	add.s32 	%r711, %r708, %r710;
	selp.u32 	%r712, -1, 0, %p228;
	selp.u32 	%r713, -1, 0, %p229;
	selp.b32 	%r714, %r713, %r712, %p32;
	and.b32  	%r715, %r714, 1;
	setp.eq.b32 	%p33, %r715, 1;
	st.u32 	[%rd20+4], %r711;
	add.s32 	%r716, %r2748, 2;
	ld.shared.u64 	%rd222, [%r4];
	add.s64 	%rd224, %rd222, %rd219;
	ld.u32 	%r105, [%rd224+8];
	ld.shared.u32 	%r106, [%r96+4];
	ld.shared.u8 	%r717, [_ZZ9kernelenkP3bigS0_S0_S0_S0_S0_E2sp_$_0];
	setp.eq.s32 	%p230, %r716, %r717;
	mov.b32 	%r2752, 0;
	@%p230 bra 	$L__BB0_92;
	ld.shared.u32 	%r718, [%r96+8];
	shl.b32 	%r2752, %r718, %r18;
$L__BB0_92:
	shr.u32 	%r720, %r106, %r19;
	or.b32  	%r721, %r2752, %r720;
	sub.s32 	%r722, %r105, %r721;
	setp.lt.u32 	%p231, %r105, %r721;
	add.s32 	%r723, %r722, -1;
	setp.ge.u32 	%p232, %r723, %r105;
	selp.s32 	%r724, -1, 0, %p33;
	add.s32 	%r725, %r722, %r724;
	selp.u32 	%r726, -1, 0, %p231;
	selp.u32 	%r727, -1, 0, %p232;
	selp.b32 	%r728, %r727, %r726, %p33;
	and.b32  	%r729, %r728, 1;
	setp.eq.b32 	%p34, %r729, 1;
	st.u32 	[%rd20+8], %r725;
	add.s32 	%r730, %r2748, 3;
	ld.shared.u64 	%rd225, [%r4];
	add.s64 	%rd227, %rd225, %rd219;
	ld.u32 	%r109, [%rd227+12];
	ld.shared.u32 	%r110, [%r96+8];
	ld.shared.u8 	%r731, [_ZZ9kernelenkP3bigS0_S0_S0_S0_S0_E2sp_$_0];
	setp.eq.s32 	%p233, %r730, %r731;
	mov.b32 	%r2753, 0;
	@%p233 bra 	$L__BB0_94;
	ld.shared.u32 	%r732, [%r96+12];
	shl.b32 	%r2753, %r732, %r18;
$L__BB0_94:
	shr.u32 	%r733, %r110, %r19;
	or.b32  	%r734, %r2753, %r733;
	sub.s32 	%r735, %r109, %r734;
	setp.lt.u32 	%p234, %r109, %r734;
	add.s32 	%r736, %r735, -1;
	setp.ge.u32 	%p235, %r736, %r109;
	selp.s32 	%r737, -1, 0, %p34;
	add.s32 	%r738, %r735, %r737;
	selp.u32 	%r739, -1, 0, %p234;
	selp.u32 	%r740, -1, 0, %p235;
	selp.b32 	%r741, %r740, %r739, %p34;
	and.b32  	%r742, %r741, 1;
	setp.eq.b32 	%p936, %r742, 1;
	st.u32 	[%rd20+12], %r738;
	add.s32 	%r2748, %r2748, 4;
	add.s16 	%rs576, %rs576, 4;
	setp.eq.s32 	%p236, %r2748, %r13;
	mov.u32 	%r2745, %r13;
	@%p236 bra 	$L__BB0_95;
	bra.uni 	$L__BB0_84;
$L__BB0_95:
	setp.eq.s32 	%p237, %r12, 0;
	@%p237 bra 	$L__BB0_110;
	setp.eq.s32 	%p239, %r11, 0;
	@%p239 bra 	$L__BB0_104;
	ld.shared.u64 	%rd228, [%r4];
	cvt.u64.u16 	%rd229, %rs576;
	and.b64  	%rd16, %rd229, 255;
	cvt.u32.u16 	%r744, %rs576;
	and.b32  	%r745, %r744, 255;
	mul.wide.u32 	%rd230, %r745, 4;
	add.s64 	%rd231, %rd228, %rd230;
	ld.u32 	%r76, [%rd231];
	setp.eq.s32 	%p240, %r2745, 0;
	shl.b32 	%r746, %r2745, 2;
	mov.u32 	%r747, _ZZ9kernelenkP3bigS0_S0_S0_S0_S0_E1s;
	add.s32 	%r748, %r747, %r746;
	add.s32 	%r77, %r748, 2048;
	mov.b32 	%r2742, 0;
	@%p240 bra 	$L__BB0_99;
	ld.shared.u32 	%r749, [%r77+-4];
	shr.u32 	%r2742, %r749, %r19;
$L__BB0_99:
	ld.shared.u8 	%r751, [_ZZ9kernelenkP3bigS0_S0_S0_S0_S0_E2sp_$_0];
	setp.eq.s32 	%p241, %r2745, %r751;
	mov.b32 	%r2743, 0;
	@%p241 bra 	$L__BB0_101;
	ld.shared.u32 	%r752, [%r77];
	shl.b32 	%r2743, %r752, %r18;
$L__BB0_101:
	or.b32  	%r754, %r2743, %r2742;
	sub.s32 	%r755, %r76, %r754;
	setp.lt.u32 	%p242, %r76, %r754;
	add.s32 	%r756, %r755, -1;
	setp.ge.u32 	%p243, %r756, %r76;
	selp.s32 	%r757, -1, 0, %p936;
	add.s32 	%r758, %r755, %r757;
	selp.u32 	%r759, -1, 0, %p242;
	selp.u32 	%r760, -1, 0, %p243;
	selp.b32 	%r761, %r760, %r759, %p936;
	and.b32  	%r762, %r761, 1;
	setp.eq.b32 	%p25, %r762, 1;
	shl.b64 	%rd232, %rd16, 2;
	add.s64 	%rd17, %rd4, %rd232;
	st.u32 	[%rd17], %r758;
	add.s32 	%r763, %r2745, 1;
	ld.shared.u64 	%rd233, [%r4];
	add.s64 	%rd234, %rd233, %rd232;
	ld.u32 	%r82, [%rd234+4];
	ld.shared.u32 	%r83, [%r77];
	ld.shared.u8 	%r764, [_ZZ9kernelenkP3bigS0_S0_S0_S0_S0_E2sp_$_0];
	setp.eq.s32 	%p244, %r763, %r764;
	mov.b32 	%r2744, 0;
	@%p244 bra 	$L__BB0_103;
	ld.shared.u32 	%r765, [%r77+4];
	shl.b32 	%r2744, %r765, %r18;
$L__BB0_103:
	shr.u32 	%r766, %r83, %r19;
	or.b32  	%r767, %r2744, %r766;
	sub.s32 	%r768, %r82, %r767;
	setp.lt.u32 	%p245, %r82, %r767;
	add.s32 	%r769, %r768, -1;
	setp.ge.u32 	%p246, %r769, %r82;
	selp.s32 	%r770, -1, 0, %p25;
	add.s32 	%r771, %r768, %r770;
	selp.u32 	%r772, -1, 0, %p245;
	selp.u32 	%r773, -1, 0, %p246;
	selp.b32 	%r774, %r773, %r772, %p25;
	and.b32  	%r775, %r774, 1;
	setp.eq.b32 	%p936, %r775, 1;
	st.u32 	[%rd17+4], %r771;
	add.s16 	%rs576, %rs576, 2;
	add.s32 	%r2745, %r2745, 2;
$L__BB0_104:
	setp.eq.s32 	%p247, %r14, 0;
	@%p247 bra 	$L__BB0_110;
	ld.shared.u64 	%rd235, [%r4];
	cvt.u64.u16 	%rd236, %rs576;
	and.b64  	%rd18, %rd236, 255;
	cvt.u32.u16 	%r777, %rs576;
	and.b32  	%r778, %r777, 255;
	mul.wide.u32 	%rd237, %r778, 4;
	add.s64 	%rd238, %rd235, %rd237;
	ld.u32 	%r88, [%rd238];
	setp.eq.s32 	%p248, %r2745, 0;
	shl.b32 	%r779, %r2745, 2;
	mov.u32 	%r780, _ZZ9kernelenkP3bigS0_S0_S0_S0_S0_E1s;
	add.s32 	%r781, %r780, %r779;
	add.s32 	%r89, %r781, 2048;
	mov.b32 	%r2746, 0;
	@%p248 bra 	$L__BB0_107;
	ld.shared.u32 	%r782, [%r89+-4];
	shr.u32 	%r2746, %r782, %r19;
$L__BB0_107:
	ld.shared.u8 	%r784, [_ZZ9kernelenkP3bigS0_S0_S0_S0_S0_E2sp_$_0];
	setp.eq.s32 	%p249, %r2745, %r784;
	mov.b32 	%r2747, 0;
	@%p249 bra 	$L__BB0_109;
	ld.shared.u32 	%r785, [%r89];
	shl.b32 	%r2747, %r785, %r18;
$L__BB0_109:
	or.b32  	%r786, %r2747, %r2746;
	sub.s32 	%r787, %r88, %r786;
	setp.lt.u32 	%p250, %r88, %r786;
	add.s32 	%r788, %r787, -1;
	setp.ge.u32 	%p251, %r788, %r88;
	selp.s32 	%r789, -1, 0, %p936;
	add.s32 	%r790, %r787, %r789;
	selp.u32 	%r791, -1, 0, %p250;
	selp.u32 	%r792, -1, 0, %p251;
	selp.b32 	%r793, %r792, %r791, %p936;
	and.b32  	%r794, %r793, 1;
	setp.eq.b32 	%p936, %r794, 1;
	shl.b64 	%rd239, %rd18, 2;
	add.s64 	%rd240, %rd4, %rd239;
	st.u32 	[%rd240], %r790;
	add.s16 	%rs576, %rs576, 1;
$L__BB0_110:
	cvt.s16.s8 	%rs359, %rs576;
	setp.ge.s16 	%p309, %rs359, %rs24;
	not.pred 	%p310, %p936;
	or.pred  	%p311, %p309, %p310;
	@%p311 bra 	$L__BB0_112;
$L__BB0_111:
	ld.shared.u64 	%rd292, [%r4];
	cvt.u32.u16 	%r978, %rs576;
	and.b32  	%r979, %r978, 255;
	mul.wide.u32 	%rd293, %r979, 4;
	add.s64 	%rd294, %rd292, %rd293;
	ld.u32 	%r980, [%rd294];
	setp.eq.s32 	%p936, %r980, 0;
	add.s32 	%r981, %r980, -1;
	add.s64 	%rd295, %rd4, %rd293;
	st.u32 	[%rd295], %r981;
	add.s16 	%rs360, %rs576, 1;
	cvt.s16.s8 	%rs576, %rs360;
	setp.lt.s16 	%p313, %rs576, %rs24;
	and.pred  	%p314, %p313, %p936;
	@%p314 bra 	$L__BB0_111;
$L__BB0_112:
	cvt.s16.s8 	%rs361, %rs32;
	cvt.s16.s8 	%rs362, %rs576;
	setp.lt.s16 	%p315, %rs362, %rs361;
	or.pred  	%p316, %p936, %p315;
	@%p316 bra 	$L__BB0_114;
$L__BB0_113:
	cvt.s16.s8 	%rs363, %rs576;
	add.s16 	%rs576, %rs576, -1;
	cvt.u32.u16 	%r982, %rs576;
	and.b32  	%r983, %r982, 255;
	mul.wide.u32 	%rd296, %r983, 4;
	add.s64 	%rd297, %rd4, %rd296;
	ld.u32 	%r984, [%rd297];
	ld.shared.u64 	%rd298, [%r4];
	add.s64 	%rd299, %rd298, %rd296;
	st.u32 	[%rd299], %r984;
	setp.gt.s16 	%p317, %rs363, %rs361;
	@%p317 bra 	$L__BB0_113;
$L__BB0_114:
	setp.gt.u32 	%p318, %r2721, 1;
	mov.u32 	%r2721, %r18;
	@%p318 bra 	$L__BB0_31;
	bra.uni 	$L__BB0_73;
$L__BB0_115:
	add.s16 	%rs63, %rs372, %rs581;
	cvt.s16.s8 	%rs374, %rs63;
	st.u8 	[%rd136], %rs63;
	setp.lt.s16 	%p328, %rs374, 1;
	@%p328 bra 	$L__BB0_123;
	and.b16  	%rs64, %rs63, 3;
	and.b16  	%rs376, %rs63, 255;
	setp.lt.u16 	%p329, %rs376, 4;
	mov.b16 	%rs582, 0;
	@%p329 bra 	$L__BB0_119;
	and.b16  	%rs582, %rs63, 124;
	mov.b16 	%rs583, 0;
$L__BB0_118:
	ld.u64 	%rd305, [%rd3];
	cvt.u32.u16 	%r993, %rs583;
	and.b32  	%r994, %r993, 255;
	mul.wide.u32 	%rd306, %r994, 4;
	add.s64 	%rd307, %rd305, %rd306;
	mov.b32 	%r995, 0;
	st.u32 	[%rd307], %r995;
	ld.u64 	%rd308, [%rd3];
	add.s64 	%rd309, %rd308, %rd306;
	st.u32 	[%rd309+4], %r995;
	ld.u64 	%rd310, [%rd3];
	add.s64 	%rd311, %rd310, %rd306;
	st.u32 	[%rd311+8], %r995;
	ld.u64 	%rd312, [%rd3];
	add.s64 	%rd313, %rd312, %rd306;
	st.u32 	[%rd313+12], %r995;
	add.s16 	%rs583, %rs583, 4;
	and.b16  	%rs378, %rs583, 255;
	setp.eq.s16 	%p330, %rs378, %rs582;
	@%p330 bra 	$L__BB0_119;
	bra.uni 	$L__BB0_118;
$L__BB0_119:
	setp.eq.s16 	%p331, %rs64, 0;
	@%p331 bra 	$L__BB0_123;
	ld.u64 	%rd314, [%rd3];
	cvt.u64.u16 	%rd21, %rs582;
	cvt.u32.u16 	%r996, %rs582;
	mul.wide.u32 	%rd315, %r996, 4;
	add.s64 	%rd316, %rd314, %rd315;
	mov.b32 	%r997, 0;
	st.u32 	[%rd316], %r997;
	setp.eq.s16 	%p332, %rs64, 1;
	@%p332 bra 	$L__BB0_123;
	ld.u64 	%rd317, [%rd3];
	shl.b64 	%rd318, %rd21, 2;
	add.s64 	%rd319, %rd317, %rd318;
	mov.b32 	%r998, 0;
	st.u32 	[%rd319+4], %r998;
	setp.eq.s16 	%p333, %rs64, 2;
	@%p333 bra 	$L__BB0_123;
	ld.u64 	%rd320, [%rd3];
	add.s64 	%rd322, %rd320, %rd318;
	mov.b32 	%r999, 0;
	st.u32 	[%rd322+8], %r999;
$L__BB0_123:
	cvt.s16.s8 	%rs379, %rs581;
	setp.lt.s16 	%p334, %rs379, 1;
	@%p334 bra 	$L__BB0_160;
	cvt.s16.s8 	%rs380, %rs372;
	setp.lt.s16 	%p335, %rs380, 1;
	cvt.u64.u16 	%rd323, %rs372;
	cvt.s64.s8 	%rd22, %rd323;
	@%p335 bra 	$L__BB0_140;
	cvt.u32.u16 	%r1018, %rs581;
	and.b32  	%r114, %r1018, 255;
	cvt.u32.u16 	%r1019, %rs372;
	and.b16  	%rs385, %rs372, 7;
	and.b16  	%rs67, %rs372, 3;
	and.b32  	%r115, %r1019, 7;
	and.b32  	%r116, %r1019, 120;
	add.s16 	%rs68, %rs385, -1;
	and.b16  	%rs69, %rs372, 1;
	mov.b32 	%r2754, 0;
$L__BB0_126:
	ld.shared.u64 	%rd370, [%r4];
	cvt.u64.u32 	%rd23, %r2754;
	mul.wide.u32 	%rd371, %r2754, 4;
	add.s64 	%rd372, %rd370, %rd371;
	ld.u32 	%r118, [%rd372];
	setp.eq.s32 	%p348, %r118, 0;
	@%p348 bra 	$L__BB0_139;
	setp.lt.u16 	%p349, %rs372, 8;
	mov.b32 	%r2759, 0;
	mov.u32 	%r2758, %r2759;
	@%p349 bra 	$L__BB0_130;
	mov.b32 	%r2755, 0;
	mov.u32 	%r2758, %r2755;
$L__BB0_129:
	.pragma "nounroll";
	cvt.u32.u64 	%r1022, %rd23;
	shl.b32 	%r1023, %r2755, 2;
	mov.u32 	%r1024, _ZZ9kernelenkP3bigS0_S0_S0_S0_S0_E1s;
	add.s32 	%r1025, %r1024, %r1023;
	ld.shared.u32 	%r1026, [%r1025+2052];
	ld.u64 	%rd373, [%rd3];
	add.s32 	%r1027, %r2755, %r1022;
	mul.wide.u32 	%rd374, %r1027, 4;
	add.s64 	%rd375, %rd373, %rd374;
	ld.u32 	%r1028, [%rd375];
	mad.lo.s32 	%r1029, %r1026, %r118, %r1028;
	add.s32 	%r1031, %r1029, %r2758;
	setp.eq.s32 	%p350, %r1031, -1;
	selp.b32 	%r1032, 0, %r1031, %p350;
	st.u32 	[%rd375], %r1032;
	selp.u32 	%r1033, 1, 0, %p350;
	ld.shared.u32 	%r1034, [%r1025+2056];
	ld.u64 	%rd376, [%rd3];
	add.s64 	%rd377, %rd376, %rd374;
	ld.u32 	%r1035, [%rd377+4];
	mad.lo.s32 	%r1036, %r1034, %r118, %r1035;
	add.s32 	%r1038, %r1036, %r1033;
	setp.eq.s32 	%p351, %r1038, -1;
	selp.b32 	%r1039, 0, %r1038, %p351;
	st.u32 	[%rd377+4], %r1039;
	selp.u32 	%r1040, 1, 0, %p351;
	ld.shared.u32 	%r1041, [%r1025+2060];
	ld.u64 	%rd378, [%rd3];
	add.s64 	%rd379, %rd378, %rd374;
	ld.u32 	%r1042, [%rd379+8];
	mad.lo.s32 	%r1043, %r1041, %r118, %r1042;
	add.s32 	%r1045, %r1043, %r1040;
	setp.eq.s32 	%p352, %r1045, -1;
	selp.b32 	%r1046, 0, %r1045, %p352;
	st.u32 	[%rd379+8], %r1046;
	selp.u32 	%r1047, 1, 0, %p352;
	ld.shared.u32 	%r1048, [%r1025+2064];
	ld.u64 	%rd380, [%rd3];
	add.s64 	%rd381, %rd380, %rd374;
	ld.u32 	%r1049, [%rd381+12];
	mad.lo.s32 	%r1050, %r1048, %r118, %r1049;
	add.s32 	%r1052, %r1050, %r1047;
	setp.eq.s32 	%p353, %r1052, -1;
	selp.b32 	%r1053, 0, %r1052, %p353;
	st.u32 	[%rd381+12], %r1053;
	selp.u32 	%r1054, 1, 0, %p353;
	ld.shared.u32 	%r1055, [%r1025+2068];
	ld.u64 	%rd382, [%rd3];
	add.s64 	%rd383, %rd382, %rd374;
	ld.u32 	%r1056, [%rd383+16];
	mad.lo.s32 	%r1057, %r1055, %r118, %r1056;
	add.s32 	%r1059, %r1057, %r1054;
	setp.eq.s32 	%p354, %r1059, -1;
	selp.b32 	%r1060, 0, %r1059, %p354;
	st.u32 	[%rd383+16], %r1060;
	selp.u32 	%r1061, 1, 0, %p354;
	ld.shared.u32 	%r1062, [%r1025+2072];
	ld.u64 	%rd384, [%rd3];
	add.s64 	%rd385, %rd384, %rd374;
	ld.u32 	%r1063, [%rd385+20];
	mad.lo.s32 	%r1064, %r1062, %r118, %r1063;
	add.s32 	%r1066, %r1064, %r1061;
	setp.eq.s32 	%p355, %r1066, -1;
	selp.b32 	%r1067, 0, %r1066, %p355;
	st.u32 	[%rd385+20], %r1067;
	selp.u32 	%r1068, 1, 0, %p355;
	ld.shared.u32 	%r1069, [%r1025+2076];
	ld.u64 	%rd386, [%rd3];
	add.s64 	%rd387, %rd386, %rd374;
	ld.u32 	%r1070, [%rd387+24];
	mad.lo.s32 	%r1071, %r1069, %r118, %r1070;
	add.s32 	%r1073, %r1071, %r1068;
	setp.eq.s32 	%p356, %r1073, -1;
	selp.b32 	%r1074, 0, %r1073, %p356;
	st.u32 	[%rd387+24], %r1074;
	selp.u32 	%r1075, 1, 0, %p356;
	ld.shared.u32 	%r1076, [%r1025+2080];
	ld.u64 	%rd388, [%rd3];
	add.s64 	%rd389, %rd388, %rd374;
	ld.u32 	%r1077, [%rd389+28];
	mad.lo.s32 	%r1078, %r1076, %r118, %r1077;
	add.s32 	%r1080, %r1078, %r1075;
	setp.eq.s32 	%p357, %r1080, -1;
	selp.b32 	%r1081, 0, %r1080, %p357;
	st.u32 	[%rd389+28], %r1081;
	selp.u32 	%r2758, 1, 0, %p357;
	add.s32 	%r2755, %r2755, 8;
	setp.ne.s32 	%p358, %r2755, %r116;
	mov.u32 	%r2759, %r116;
	@%p358 bra 	$L__BB0_129;
$L__BB0_130:
	setp.eq.s32 	%p359, %r115, 0;
	@%p359 bra 	$L__BB0_138;
	setp.lt.u16 	%p360, %rs68, 3;
	@%p360 bra 	$L__BB0_133;
	cvt.u32.u64 	%r1082, %rd23;
	shl.b32 	%r1083, %r2759, 2;
	mov.u32 	%r1084, _ZZ9kernelenkP3bigS0_S0_S0_S0_S0_E1s;
	add.s32 	%r1085, %r1084, %r1083;
	ld.shared.u32 	%r1086, [%r1085+2052];
	ld.u64 	%rd390, [%rd3];
	add.s32 	%r1087, %r2759, %r1082;
	mul.wide.u32 	%rd391, %r1087, 4;
	add.s64 	%rd392, %rd390, %rd391;
	ld.u32 	%r1088, [%rd392];
	mad.lo.s32 	%r1089, %r1086, %r118, %r1088;
	add.s32 	%r1091, %r1089, %r2758;
	setp.eq.s32 	%p361, %r1091, -1;
	selp.b32 	%r1092, 0, %r1091, %p361;
	st.u32 	[%rd392], %r1092;
	selp.u32 	%r1093, 1, 0, %p361;
	ld.shared.u32 	%r1094, [%r1085+2056];
	ld.u64 	%rd393, [%rd3];
	cvt.u64.u32 	%rd394, %r2759;
	add.s64 	%rd395, %rd394, %rd23;
	shl.b64 	%rd396, %rd395, 2;
	add.s64 	%rd397, %rd393, %rd396;
	ld.u32 	%r1095, [%rd397+4];
	mad.lo.s32 	%r1096, %r1094, %r118, %r1095;
	add.s32 	%r1098, %r1096, %r1093;
	setp.eq.s32 	%p362, %r1098, -1;
	selp.b32 	%r1099, 0, %r1098, %p362;
	st.u32 	[%rd397+4], %r1099;
	selp.u32 	%r1100, 1, 0, %p362;
	ld.shared.u32 	%r1101, [%r1085+2060];
	ld.u64 	%rd398, [%rd3];
	add.s64 	%rd399, %rd398, %rd396;
	ld.u32 	%r1102, [%rd399+8];
	mad.lo.s32 	%r1103, %r1101, %r118, %r1102;
	add.s32 	%r1105, %r1103, %r1100;
	setp.eq.s32 	%p363, %r1105, -1;
	selp.b32 	%r1106, 0, %r1105, %p363;
	st.u32 	[%rd399+8], %r1106;
	selp.u32 	%r1107, 1, 0, %p363;
	ld.shared.u32 	%r1108, [%r1085+2064];
	ld.u64 	%rd400, [%rd3];
	add.s64 	%rd401, %rd400, %rd396;
	ld.u32 	%r1109, [%rd401+12];
	mad.lo.s32 	%r1110, %r1108, %r118, %r1109;
	add.s32 	%r1112, %r1110, %r1107;
	setp.eq.s32 	%p364, %r1112, -1;
	selp.b32 	%r1113, 0, %r1112, %p364;
	st.u32 	[%rd401+12], %r1113;
	selp.u32 	%r2758, 1, 0, %p364;
	add.s32 	%r2759, %r2759, 4;
$L__BB0_133:
	setp.eq.s16 	%p365, %rs67, 0;
	@%p365 bra 	$L__BB0_138;
	setp.eq.s16 	%p366, %rs67, 1;
	@%p366 bra 	$L__BB0_136;
	cvt.u32.u64 	%r1114, %rd23;
	shl.b32 	%r1115, %r2759, 2;
	mov.u32 	%r1116, _ZZ9kernelenkP3bigS0_S0_S0_S0_S0_E1s;
	add.s32 	%r1117, %r1116, %r1115;
	ld.shared.u32 	%r1118, [%r1117+2052];
	ld.u64 	%rd402, [%rd3];
	add.s32 	%r1119, %r2759, %r1114;
	mul.wide.u32 	%rd403, %r1119, 4;
	add.s64 	%rd404, %rd402, %rd403;
	ld.u32 	%r1120, [%rd404];
	mad.lo.s32 	%r1121, %r1118, %r118, %r1120;
	add.s32 	%r1123, %r1121, %r2758;
	setp.eq.s32 	%p367, %r1123, -1;
	selp.b32 	%r1124, 0, %r1123, %p367;
	st.u32 	[%rd404], %r1124;
	selp.u32 	%r1125, 1, 0, %p367;
	ld.shared.u32 	%r1126, [%r1117+2056];
	ld.u64 	%rd405, [%rd3];
	cvt.u64.u32 	%rd406, %r2759;
	add.s64 	%rd407, %rd406, %rd23;
	shl.b64 	%rd408, %rd407, 2;
	add.s64 	%rd409, %rd405, %rd408;
	ld.u32 	%r1127, [%rd409+4];
	mad.lo.s32 	%r1128, %r1126, %r118, %r1127;
	add.s32 	%r1130, %r1128, %r1125;
	setp.eq.s32 	%p368, %r1130, -1;
	selp.b32 	%r1131, 0, %r1130, %p368;
	st.u32 	[%rd409+4], %r1131;
	selp.u32 	%r2758, 1, 0, %p368;
	add.s32 	%r2759, %r2759, 2;
$L__BB0_136:
	setp.eq.s16 	%p369, %rs69, 0;
	@%p369 bra 	$L__BB0_138;
	cvt.u32.u64 	%r1132, %rd23;
	shl.b32 	%r1133, %r2759, 2;
	mov.u32 	%r1134, _ZZ9kernelenkP3bigS0_S0_S0_S0_S0_E1s;
	add.s32 	%r1135, %r1134, %r1133;
	ld.shared.u32 	%r1136, [%r1135+2052];
	ld.u64 	%rd410, [%rd3];
	add.s32 	%r1137, %r2759, %r1132;
	mul.wide.u32 	%rd411, %r1137, 4;
	add.s64 	%rd412, %rd410, %rd411;
	ld.u32 	%r1138, [%rd412];
	mad.lo.s32 	%r1139, %r1136, %r118, %r1138;
	add.s32 	%r1141, %r1139, %r2758;
	setp.eq.s32 	%p370, %r1141, -1;
	selp.b32 	%r1142, 0, %r1141, %p370;
	st.u32 	[%rd412], %r1142;
$L__BB0_138:
	ld.u64 	%rd413, [%rd3];
	add.s64 	%rd414, %rd23, %rd22;
	shl.b64 	%rd415, %rd414, 2;
	add.s64 	%rd416, %rd413, %rd415;
	mov.b32 	%r1143, 0;
	st.u32 	[%rd416], %r1143;
$L__BB0_139:
	cvt.u32.u64 	%r1144, %rd23;
	add.s32 	%r2754, %r1144, 1;
	setp.eq.s32 	%p371, %r2754, %r114;
	@%p371 bra 	$L__BB0_160;
	bra.uni 	$L__BB0_126;
$L__BB0_140:
	and.b16  	%rs70, %rs581, 3;
	setp.lt.u16 	%p336, %rs371, 4;
	mov.b16 	%rs585, 0;
	@%p336 bra 	$L__BB0_151;
	and.b16  	%rs585, %rs581, 124;
	mov.b16 	%rs584, 0;
$L__BB0_142:
	ld.shared.u64 	%rd1056, [%r4];
	cvt.u64.u16 	%rd324, %rs584;
	and.b64  	%rd25, %rd324, 255;
	cvt.u32.u16 	%r1000, %rs584;
	and.b32  	%r1001, %r1000, 255;
	mul.wide.u32 	%rd325, %r1001, 4;
	add.s64 	%rd326, %rd1056, %rd325;
	ld.u32 	%r1002, [%rd326];
	setp.eq.s32 	%p337, %r1002, 0;
	@%p337 bra 	$L__BB0_144;
	ld.u64 	%rd327, [%rd3];
	add.s64 	%rd328, %rd25, %rd22;
	shl.b64 	%rd329, %rd328, 2;
	add.s64 	%rd330, %rd327, %rd329;
	mov.b32 	%r1003, 0;
	st.u32 	[%rd330], %r1003;
	ld.shared.u64 	%rd1056, [%r4];
$L__BB0_144:
	shl.b64 	%rd331, %rd25, 2;
	add.s64 	%rd332, %rd1056, %rd331;
	ld.u32 	%r1004, [%rd332+4];
	setp.eq.s32 	%p338, %r1004, 0;
	@%p338 bra 	$L__BB0_146;
	ld.u64 	%rd333, [%rd3];
	add.s64 	%rd334, %rd25, %rd22;
	shl.b64 	%rd335, %rd334, 2;
	add.s64 	%rd336, %rd333, %rd335;
	mov.b32 	%r1005, 0;
	st.u32 	[%rd336+4], %r1005;
	ld.shared.u64 	%rd1056, [%r4];
$L__BB0_146:
	add.s64 	%rd338, %rd1056, %rd331;
	ld.u32 	%r1006, [%rd338+8];
	setp.eq.s32 	%p339, %r1006, 0;
	@%p339 bra 	$L__BB0_148;
	ld.u64 	%rd339, [%rd3];
	add.s64 	%rd340, %rd25, %rd22;
	shl.b64 	%rd341, %rd340, 2;
	add.s64 	%rd342, %rd339, %rd341;
	mov.b32 	%r1007, 0;
	st.u32 	[%rd342+8], %r1007;
	ld.shared.u64 	%rd1056, [%r4];
$L__BB0_148:
	add.s64 	%rd344, %rd1056, %rd331;
	ld.u32 	%r1008, [%rd344+12];
	setp.eq.s32 	%p340, %r1008, 0;
	@%p340 bra 	$L__BB0_150;
	ld.u64 	%rd345, [%rd3];
	add.s64 	%rd346, %rd25, %rd22;
	shl.b64 	%rd347, %rd346, 2;
	add.s64 	%rd348, %rd345, %rd347;
	mov.b32 	%r1009, 0;
	st.u32 	[%rd348+12], %r1009;
$L__BB0_150:
	add.s16 	%rs584, %rs584, 4;
	and.b16  	%rs384, %rs584, 255;
	setp.ne.s16 	%p341, %rs384, %rs585;
	@%p341 bra 	$L__BB0_142;
$L__BB0_151:
	setp.eq.s16 	%p342, %rs70, 0;
	@%p342 bra 	$L__BB0_160;
	ld.shared.u64 	%rd349, [%r4];
	cvt.u64.u16 	%rd32, %rs585;
	cvt.u32.u16 	%r1010, %rs585;
	mul.wide.u32 	%rd350, %r1010, 4;
	add.s64 	%rd351, %rd349, %rd350;
	ld.u32 	%r1011, [%rd351];
	setp.eq.s32 	%p343, %r1011, 0;
	@%p343 bra 	$L__BB0_154;
	ld.u64 	%rd352, [%rd3];
	add.s64 	%rd353, %rd32, %rd22;
	shl.b64 	%rd354, %rd353, 2;
	add.s64 	%rd355, %rd352, %rd354;
	mov.b32 	%r1012, 0;
	st.u32 	[%rd355], %r1012;
$L__BB0_154:
	setp.eq.s16 	%p344, %rs70, 1;
	@%p344 bra 	$L__BB0_160;
	ld.shared.u64 	%rd356, [%r4];
	shl.b64 	%rd357, %rd32, 2;
	add.s64 	%rd358, %rd356, %rd357;
	ld.u32 	%r1013, [%rd358+4];
	setp.eq.s32 	%p345, %r1013, 0;
	@%p345 bra 	$L__BB0_157;
	ld.u64 	%rd359, [%rd3];
	add.s64 	%rd360, %rd32, %rd22;
	shl.b64 	%rd361, %rd360, 2;
	add.s64 	%rd362, %rd359, %rd361;
	mov.b32 	%r1014, 0;
	st.u32 	[%rd362+4], %r1014;
$L__BB0_157:
	setp.eq.s16 	%p346, %rs70, 2;
	@%p346 bra 	$L__BB0_160;
	ld.shared.u64 	%rd363, [%r4];
	add.s64 	%rd365, %rd363, %rd357;
	ld.u32 	%r1015, [%rd365+8];
	setp.eq.s32 	%p347, %r1015, 0;
	@%p347 bra 	$L__BB0_160;
	ld.u64 	%rd366, [%rd3];
	add.s64 	%rd367, %rd32, %rd22;
	shl.b64 	%rd368, %rd367, 2;
	add.s64 	%rd369, %rd366, %rd368;
	mov.b32 	%r1016, 0;
	st.u32 	[%rd369+8], %r1016;
$L__BB0_160:
	ld.u64 	%rd417, [%rd136+8];
	ld.u8 	%rs581, [%rd136];
	cvt.u32.u16 	%r1145, %rs581;
	cvt.s32.s8 	%r1146, %r1145;
	mul.wide.s32 	%rd418, %r1146, 4;
	add.s64 	%rd419, %rd417, %rd418;
	ld.u32 	%r1147, [%rd419+-4];
	setp.ne.s32 	%p372, %r1147, 0;
	@%p372 bra 	$L__BB0_162;
	add.s16 	%rs581, %rs581, -1;
	st.u8 	[%rd136], %rs581;
$L__BB0_162:
	st.shared.u8 	[%r4+-8], %rs581;
	cvt.s16.s8 	%rs389, %rs581;
	setp.lt.s16 	%p373, %rs389, 1;
	@%p373 bra 	$L__BB0_165;
	mov.b16 	%rs587, 0;
$L__BB0_164:
	ld.u64 	%rd420, [%rd3];
	cvt.u32.u16 	%r1148, %rs587;
	and.b32  	%r1149, %r1148, 255;
	mul.wide.u32 	%rd421, %r1149, 4;
	add.s64 	%rd422, %rd420, %rd421;
	ld.u32 	%r1150, [%rd422];
	ld.shared.u64 	%rd423, [%r4];
	add.s64 	%rd424, %rd423, %rd421;
	st.u32 	[%rd424], %r1150;
	add.s16 	%rs391, %rs587, 1;
	cvt.s16.s8 	%rs587, %rs391;
	ld.shared.s8 	%rs581, [%r4+-8];
	setp.lt.s16 	%p374, %rs587, %rs581;
	@%p374 bra 	$L__BB0_164;
$L__BB0_165:
	ld.s8 	%rs84, [%rd136];
	ld.shared.s8 	%rs85, [_ZZ9kernelenkP3bigS0_S0_S0_S0_S0_E2sp_$_0];
	setp.lt.s16 	%p375, %rs84, %rs85;
	@%p375 bra 	$L__BB0_217;
	ld.shared.u64 	%rd425, [%r4];
	cvt.u32.u16 	%r1151, %rs581;
	cvt.s32.s8 	%r1152, %r1151;
	mul.wide.s32 	%rd426, %r1152, 4;
	add.s64 	%rd427, %rd425, %rd426;
	mov.b32 	%r1153, 0;
	st.u32 	[%rd427], %r1153;
	ld.shared.u8 	%rs392, [%r4+-8];
	add.s16 	%rs581, %rs392, 1;
	st.shared.u8 	[%r4+-8], %rs581;
	sub.s16 	%rs393, %rs84, %rs85;
	add.s16 	%rs394, %rs393, 1;
	cvt.s16.s8 	%rs590, %rs394;
	setp.lt.s16 	%p376, %rs590, 1;
	setp.lt.s16 	%p377, %rs85, 0;
	or.pred  	%p378, %p376, %p377;
	@%p378 bra 	$L__BB0_213;
	add.s16 	%rs395, %rs85, 1;
	cvt.u32.u16 	%r1154, %rs395;
	and.b16  	%rs88, %rs395, 3;
	cvt.u32.u16 	%r1155, %rs88;
	add.s32 	%r134, %r1155, -1;
	and.b16  	%rs396, %rs395, 7;
	and.b32  	%r135, %r1154, 3;
	and.b32  	%r136, %r1154, 252;
	and.b32  	%r137, %r1155, 1;
	and.b32  	%r138, %r1154, 7;
	and.b32  	%r139, %r1154, 248;
	add.s16 	%rs89, %rs396, -1;
$L__BB0_168:
	mov.u16 	%rs92, %rs590;
	add.s16 	%rs590, %rs92, -1;
	mov.b32 	%r2763, 32;
$L__BB0_169:
	add.s32 	%r141, %r2763, -1;
	setp.ne.s32 	%p379, %r141, 0;
	sub.s32 	%r142, 33, %r2763;
	@%p379 bra 	$L__BB0_221;
	setp.lt.u16 	%p415, %rs85, 7;
	mov.pred 	%p950, 0;
	mov.b32 	%r2778, 0;
	mov.u16 	%rs602, %rs590;
	@%p415 bra 	$L__BB0_189;
	mov.pred 	%p950, 0;
	mov.b32 	%r2764, 0;
	mov.u16 	%rs602, %rs590;
$L__BB0_172:
	.pragma "nounroll";
	ld.shared.u64 	%rd454, [%r4];
	cvt.u64.u16 	%rd455, %rs602;
	and.b64  	%rd34, %rd455, 255;
	cvt.u32.u16 	%r1275, %rs602;
	and.b32  	%r1276, %r1275, 255;
	mul.wide.u32 	%rd456, %r1276, 4;
	add.s64 	%rd457, %rd454, %rd456;
	ld.u32 	%r144, [%rd457];
	ld.shared.u8 	%r1277, [_ZZ9kernelenkP3bigS0_S0_S0_S0_S0_E2sp_$_0];
	setp.eq.s32 	%p417, %r2764, %r1277;
	shl.b32 	%r1278, %r2764, 2;
	mov.u32 	%r1279, _ZZ9kernelenkP3bigS0_S0_S0_S0_S0_E1s;
	add.s32 	%r1280, %r1279, %r1278;
	add.s32 	%r145, %r1280, 2048;
	mov.b32 	%r2765, 0;
	@%p417 bra 	$L__BB0_174;
	ld.shared.u32 	%r2765, [%r145];
$L__BB0_174:
	sub.s32 	%r1282, %r144, %r2765;
	setp.lt.u32 	%p418, %r144, %r2765;
	add.s32 	%r1283, %r1282, -1;
	setp.ge.u32 	%p419, %r1283, %r144;
	selp.s32 	%r1284, -1, 0, %p950;
	add.s32 	%r1285, %r1282, %r1284;
	selp.u32 	%r1286, -1, 0, %p418;
	selp.u32 	%r1287, -1, 0, %p419;
	selp.b32 	%r1288, %r1287, %r1286, %p950;
	and.b32  	%r1289, %r1288, 1;
	setp.eq.b32 	%p39, %r1289, 1;
	shl.b64 	%rd458, %rd34, 2;
	add.s64 	%rd35, %rd4, %rd458;
	st.u32 	[%rd35], %r1285;
	add.s32 	%r1290, %r2764, 1;
	ld.shared.u64 	%rd459, [%r4];
	add.s64 	%rd460, %rd459, %rd458;
	ld.u32 	%r148, [%rd460+4];
	ld.shared.u8 	%r1291, [_ZZ9kernelenkP3bigS0_S0_S0_S0_S0_E2sp_$_0];
	setp.eq.s32 	%p420, %r1290, %r1291;
	mov.b32 	%r2766, 0;
	@%p420 bra 	$L__BB0_176;
	ld.shared.u32 	%r2766, [%r145+4];
$L__BB0_176:
	sub.s32 	%r1293, %r148, %r2766;
	setp.lt.u32 	%p421, %r148, %r2766;
	add.s32 	%r1294, %r1293, -1;
	setp.ge.u32 	%p422, %r1294, %r148;
	selp.s32 	%r1295, -1, 0, %p39;
	add.s32 	%r1296, %r1293, %r1295;
	selp.u32 	%r1297, -1, 0, %p421;
	selp.u32 	%r1298, -1, 0, %p422;
	selp.b32 	%r1299, %r1298, %r1297, %p39;
	and.b32  	%r1300, %r1299, 1;
	setp.eq.b32 	%p40, %r1300, 1;
	st.u32 	[%rd35+4], %r1296;
	add.s32 	%r1301, %r2764, 2;
	ld.shared.u64 	%rd461, [%r4];
	add.s64 	%rd463, %rd461, %rd458;
	ld.u32 	%r151, [%rd463+8];
	ld.shared.u8 	%r1302, [_ZZ9kernelenkP3bigS0_S0_S0_S0_S0_E2sp_$_0];
	setp.eq.s32 	%p423, %r1301, %r1302;
	mov.b32 	%r2767, 0;
	@%p423 bra 	$L__BB0_178;
	ld.shared.u32 	%r2767, [%r145+8];
$L__BB0_178:
	sub.s32 	%r1304, %r151, %r2767;
	setp.lt.u32 	%p424, %r151, %r2767;
	add.s32 	%r1305, %r1304, -1;
	setp.ge.u32 	%p425, %r1305, %r151;
	selp.s32 	%r1306, -1, 0, %p40;
	add.s32 	%r1307, %r1304, %r1306;
	selp.u32 	%r1308, -1, 0, %p424;
	selp.u32 	%r1309, -1, 0, %p425;
	selp.b32 	%r1310, %r1309, %r1308, %p40;
	and.b32  	%r1311, %r1310, 1;
	setp.eq.b32 	%p41, %r1311, 1;
	st.u32 	[%rd35+8], %r1307;
	add.s32 	%r1312, %r2764, 3;
	ld.shared.u64 	%rd464, [%r4];
	add.s64 	%rd466, %rd464, %rd458;
	ld.u32 	%r154, [%rd466+12];
	ld.shared.u8 	%r1313, [_ZZ9kernelenkP3bigS0_S0_S0_S0_S0_E2sp_$_0];
	setp.eq.s32 	%p426, %r1312, %r1313;
	mov.b32 	%r2768, 0;
	@%p426 bra 	$L__BB0_180;
	ld.shared.u32 	%r2768, [%r145+12];
$L__BB0_180:
	sub.s32 	%r1315, %r154, %r2768;
	setp.lt.u32 	%p427, %r154, %r2768;
	add.s32 	%r1316, %r1315, -1;
	setp.ge.u32 	%p428, %r1316, %r154;
	selp.s32 	%r1317, -1, 0, %p41;
	add.s32 	%r1318, %r1315, %r1317;
	selp.u32 	%r1319, -1, 0, %p427;
	selp.u32 	%r1320, -1, 0, %p428;
	selp.b32 	%r1321, %r1320, %r1319, %p41;
	and.b32  	%r1322, %r1321, 1;
	setp.eq.b32 	%p42, %r1322, 1;
	st.u32 	[%rd35+12], %r1318;
	add.s32 	%r1323, %r2764, 4;
	ld.shared.u64 	%rd467, [%r4];
	add.s64 	%rd469, %rd467, %rd458;
	ld.u32 	%r157, [%rd469+16];
	ld.shared.u8 	%r1324, [_ZZ9kernelenkP3bigS0_S0_S0_S0_S0_E2sp_$_0];
	setp.eq.s32 	%p429, %r1323, %r1324;
	mov.b32 	%r2769, 0;
	@%p429 bra 	$L__BB0_182;
	ld.shared.u32 	%r2769, [%r145+16];
$L__BB0_182:
	sub.s32 	%r1326, %r157, %r2769;
	setp.lt.u32 	%p430, %r157, %r2769;
	add.s32 	%r1327, %r1326, -1;
	setp.ge.u32 	%p431, %r1327, %r157;
	selp.s32 	%r1328, -1, 0, %p42;
	add.s32 	%r1329, %r1326, %r1328;
	selp.u32 	%r1330, -1, 0, %p430;
	selp.u32 	%r1331, -1, 0, %p431;
	selp.b32 	%r1332, %r1331, %r1330, %p42;
	and.b32  	%r1333, %r1332, 1;
	setp.eq.b32 	%p43, %r1333, 1;
	st.u32 	[%rd35+16], %r1329;
	add.s32 	%r1334, %r2764, 5;
	ld.shared.u64 	%rd470, [%r4];
	add.s64 	%rd472, %rd470, %rd458;
	ld.u32 	%r160, [%rd472+20];
	ld.shared.u8 	%r1335, [_ZZ9kernelenkP3bigS0_S0_S0_S0_S0_E2sp_$_0];
	setp.eq.s32 	%p432, %r1334, %r1335;
	mov.b32 	%r2770, 0;
	@%p432 bra 	$L__BB0_184;
	ld.shared.u32 	%r2770, [%r145+20];
$L__BB0_184:
	sub.s32 	%r1337, %r160, %r2770;
	setp.lt.u32 	%p433, %r160, %r2770;
	add.s32 	%r1338, %r1337, -1;
	setp.ge.u32 	%p434, %r1338, %r160;
	selp.s32 	%r1339, -1, 0, %p43;
	add.s32 	%r1340, %r1337, %r1339;
	selp.u32 	%r1341, -1, 0, %p433;
	selp.u32 	%r1342, -1, 0, %p434;
	selp.b32 	%r1343, %r1342, %r1341, %p43;
	and.b32  	%r1344, %r1343, 1;
	setp.eq.b32 	%p44, %r1344, 1;
	st.u32 	[%rd35+20], %r1340;
	add.s32 	%r1345, %r2764, 6;
	ld.shared.u64 	%rd473, [%r4];
	add.s64 	%rd475, %rd473, %rd458;
	ld.u32 	%r163, [%rd475+24];
	ld.shared.u8 	%r1346, [_ZZ9kernelenkP3bigS0_S0_S0_S0_S0_E2sp_$_0];
	setp.eq.s32 	%p435, %r1345, %r1346;
	mov.b32 	%r2771, 0;
	@%p435 bra 	$L__BB0_186;
	ld.shared.u32 	%r2771, [%r145+24];
$L__BB0_186:
	sub.s32 	%r1348, %r163, %r2771;
	setp.lt.u32 	%p436, %r163, %r2771;
	add.s32 	%r1349, %r1348, -1;
	setp.ge.u32 	%p437, %r1349, %r163;
	selp.s32 	%r1350, -1, 0, %p44;
	add.s32 	%r1351, %r1348, %r1350;
	selp.u32 	%r1352, -1, 0, %p436;
	selp.u32 	%r1353, -1, 0, %p437;
	selp.b32 	%r1354, %r1353, %r1352, %p44;
	and.b32  	%r1355, %r1354, 1;
	setp.eq.b32 	%p45, %r1355, 1;
	st.u32 	[%rd35+24], %r1351;
	add.s32 	%r1356, %r2764, 7;
	ld.shared.u64 	%rd476, [%r4];
	add.s64 	%rd478, %rd476, %rd458;
	ld.u32 	%r166, [%rd478+28];
	ld.shared.u8 	%r1357, [_ZZ9kernelenkP3bigS0_S0_S0_S0_S0_E2sp_$_0];
	setp.eq.s32 	%p438, %r1356, %r1357;
	mov.b32 	%r2772, 0;
	@%p438 bra 	$L__BB0_188;
	ld.shared.u32 	%r2772, [%r145+28];
$L__BB0_188:
	sub.s32 	%r1358, %r166, %r2772;
	setp.lt.u32 	%p439, %r166, %r2772;
	add.s32 	%r1359, %r1358, -1;
	setp.ge.u32 	%p440, %r1359, %r166;
	selp.s32 	%r1360, -1, 0, %p45;
	add.s32 	%r1361, %r1358, %r1360;
	selp.u32 	%r1362, -1, 0, %p439;
	selp.u32 	%r1363, -1, 0, %p440;
	selp.b32 	%r1364, %r1363, %r1362, %p45;
	and.b32  	%r1365, %r1364, 1;
	setp.eq.b32 	%p950, %r1365, 1;
	st.u32 	[%rd35+28], %r1361;
	add.s32 	%r2764, %r2764, 8;
	add.s16 	%rs602, %rs602, 8;
	setp.ne.s32 	%p441, %r2764, %r139;
	mov.u32 	%r2778, %r139;
	@%p441 bra 	$L__BB0_172;
$L__BB0_189:
	setp.eq.s32 	%p442, %r138, 0;
	@%p442 bra 	$L__BB0_249;
	setp.lt.u16 	%p444, %rs89, 3;
	@%p444 bra 	$L__BB0_200;
	ld.shared.u64 	%rd479, [%r4];
	cvt.u64.u16 	%rd480, %rs602;
	and.b64  	%rd36, %rd480, 255;
	cvt.u32.u16 	%r1367, %rs602;
	and.b32  	%r1368, %r1367, 255;
	mul.wide.u32 	%rd481, %r1368, 4;
	add.s64 	%rd482, %rd479, %rd481;
	ld.u32 	%r171, [%rd482];
	ld.shared.u8 	%r1369, [_ZZ9kernelenkP3bigS0_S0_S0_S0_S0_E2sp_$_0];
	setp.eq.s32 	%p445, %r2778, %r1369;
	shl.b32 	%r1370, %r2778, 2;
	mov.u32 	%r1371, _ZZ9kernelenkP3bigS0_S0_S0_S0_S0_E1s;
	add.s32 	%r1372, %r1371, %r1370;
	add.s32 	%r172, %r1372, 2048;
	mov.b32 	%r2774, 0;
	@%p445 bra 	$L__BB0_193;
	ld.shared.u32 	%r2774, [%r172];
$L__BB0_193:
	sub.s32 	%r1374, %r171, %r2774;
	setp.lt.u32 	%p446, %r171, %r2774;
	add.s32 	%r1375, %r1374, -1;
	setp.ge.u32 	%p447, %r1375, %r171;
	selp.s32 	%r1376, -1, 0, %p950;
	add.s32 	%r1377, %r1374, %r1376;
	selp.u32 	%r1378, -1, 0, %p446;
	selp.u32 	%r1379, -1, 0, %p447;
	selp.b32 	%r1380, %r1379, %r1378, %p950;
	and.b32  	%r1381, %r1380, 1;
	setp.eq.b32 	%p49, %r1381, 1;
	shl.b64 	%rd483, %rd36, 2;
	add.s64 	%rd37, %rd4, %rd483;
	st.u32 	[%rd37], %r1377;
	add.s32 	%r1382, %r2778, 1;
	ld.shared.u64 	%rd484, [%r4];
	add.s64 	%rd485, %rd484, %rd483;
	ld.u32 	%r175, [%rd485+4];
	ld.shared.u8 	%r1383, [_ZZ9kernelenkP3bigS0_S0_S0_S0_S0_E2sp_$_0];
	setp.eq.s32 	%p448, %r1382, %r1383;
	mov.b32 	%r2775, 0;
	@%p448 bra 	$L__BB0_195;
	ld.shared.u32 	%r2775, [%r172+4];
$L__BB0_195:
	sub.s32 	%r1385, %r175, %r2775;
	setp.lt.u32 	%p449, %r175, %r2775;
	add.s32 	%r1386, %r1385, -1;
	setp.ge.u32 	%p450, %r1386, %r175;
	selp.s32 	%r1387, -1, 0, %p49;
	add.s32 	%r1388, %r1385, %r1387;
	selp.u32 	%r1389, -1, 0, %p449;
	selp.u32 	%r1390, -1, 0, %p450;
	selp.b32 	%r1391, %r1390, %r1389, %p49;
	and.b32  	%r1392, %r1391, 1;
	setp.eq.b32 	%p50, %r1392, 1;
	st.u32 	[%rd37+4], %r1388;
	add.s32 	%r1393, %r2778, 2;
	ld.shared.u64 	%rd486, [%r4];
	add.s64 	%rd488, %rd486, %rd483;
	ld.u32 	%r178, [%rd488+8];
	ld.shared.u8 	%r1394, [_ZZ9kernelenkP3bigS0_S0_S0_S0_S0_E2sp_$_0];
	setp.eq.s32 	%p451, %r1393, %r1394;
	mov.b32 	%r2776, 0;
	@%p451 bra 	$L__BB0_197;
	ld.shared.u32 	%r2776, [%r172+8];
$L__BB0_197:
	sub.s32 	%r1396, %r178, %r2776;
	setp.lt.u32 	%p452, %r178, %r2776;
	add.s32 	%r1397, %r1396, -1;
	setp.ge.u32 	%p453, %r1397, %r178;
	selp.s32 	%r1398, -1, 0, %p50;
	add.s32 	%r1399, %r1396, %r1398;
	selp.u32 	%r1400, -1, 0, %p452;
	selp.u32 	%r1401, -1, 0, %p453;
	selp.b32 	%r1402, %r1401, %r1400, %p50;
	and.b32  	%r1403, %r1402, 1;
	setp.eq.b32 	%p51, %r1403, 1;
	st.u32 	[%rd37+8], %r1399;
	add.s32 	%r1404, %r2778, 3;
	ld.shared.u64 	%rd489, [%r4];
	add.s64 	%rd491, %rd489, %rd483;
	ld.u32 	%r181, [%rd491+12];
	ld.shared.u8 	%r1405, [_ZZ9kernelenkP3bigS0_S0_S0_S0_S0_E2sp_$_0];
	setp.eq.s32 	%p454, %r1404, %r1405;
	mov.b32 	%r2777, 0;
	@%p454 bra 	$L__BB0_199;
	ld.shared.u32 	%r2777, [%r172+12];
$L__BB0_199:
	sub.s32 	%r1406, %r181, %r2777;
	setp.lt.u32 	%p455, %r181, %r2777;
	add.s32 	%r1407, %r1406, -1;
	setp.ge.u32 	%p456, %r1407, %r181;
	selp.s32 	%r1408, -1, 0, %p51;
	add.s32 	%r1409, %r1406, %r1408;
	selp.u32 	%r1410, -1, 0, %p455;
	selp.u32 	%r1411, -1, 0, %p456;
	selp.b32 	%r1412, %r1411, %r1410, %p51;
	and.b32  	%r1413, %r1412, 1;
	setp.eq.b32 	%p950, %r1413, 1;
	st.u32 	[%rd37+12], %r1409;
	add.s16 	%rs602, %rs602, 4;
	add.s32 	%r2778, %r2778, 4;
$L__BB0_200:
	setp.eq.s16 	%p457, %rs88, 0;
	@%p457 bra 	$L__BB0_249;
	setp.eq.s32 	%p459, %r134, 0;
	@%p459 bra 	$L__BB0_207;
	ld.shared.u64 	%rd492, [%r4];
	cvt.u64.u16 	%rd493, %rs602;
	and.b64  	%rd38, %rd493, 255;
	cvt.u32.u16 	%r1415, %rs602;
	and.b32  	%r1416, %r1415, 255;
	mul.wide.u32 	%rd494, %r1416, 4;
	add.s64 	%rd495, %rd492, %rd494;
	ld.u32 	%r186, [%rd495];
	ld.shared.u8 	%r1417, [_ZZ9kernelenkP3bigS0_S0_S0_S0_S0_E2sp_$_0];
	setp.eq.s32 	%p460, %r2778, %r1417;
	shl.b32 	%r1418, %r2778, 2;
	mov.u32 	%r1419, _ZZ9kernelenkP3bigS0_S0_S0_S0_S0_E1s;
	add.s32 	%r1420, %r1419, %r1418;
	add.s32 	%r187, %r1420, 2048;
	mov.b32 	%r2779, 0;
	@%p460 bra 	$L__BB0_204;
	ld.shared.u32 	%r2779, [%r187];
$L__BB0_204:
	sub.s32 	%r1422, %r186, %r2779;
	setp.lt.u32 	%p461, %r186, %r2779;
	add.s32 	%r1423, %r1422, -1;
	setp.ge.u32 	%p462, %r1423, %r186;
	selp.s32 	%r1424, -1, 0, %p950;
	add.s32 	%r1425, %r1422, %r1424;
	selp.u32 	%r1426, -1, 0, %p461;
	selp.u32 	%r1427, -1, 0, %p462;
	selp.b32 	%r1428, %r1427, %r1426, %p950;
	and.b32  	%r1429, %r1428, 1;
	setp.eq.b32 	%p55, %r1429, 1;
	shl.b64 	%rd496, %rd38, 2;
	add.s64 	%rd39, %rd4, %rd496;
	st.u32 	[%rd39], %r1425;
	add.s32 	%r1430, %r2778, 1;
	ld.shared.u64 	%rd497, [%r4];
	add.s64 	%rd498, %rd497, %rd496;
	ld.u32 	%r190, [%rd498+4];
	ld.shared.u8 	%r1431, [_ZZ9kernelenkP3bigS0_S0_S0_S0_S0_E2sp_$_0];
	setp.eq.s32 	%p463, %r1430, %r1431;
	mov.b32 	%r2780, 0;
	@%p463 bra 	$L__BB0_206;
	ld.shared.u32 	%r2780, [%r187+4];
$L__BB0_206:
	sub.s32 	%r1432, %r190, %r2780;
	setp.lt.u32 	%p464, %r190, %r2780;
	add.s32 	%r1433, %r1432, -1;
	setp.ge.u32 	%p465, %r1433, %r190;
	selp.s32 	%r1434, -1, 0, %p55;
	add.s32 	%r1435, %r1432, %r1434;
	selp.u32 	%r1436, -1, 0, %p464;
	selp.u32 	%r1437, -1, 0, %p465;
	selp.b32 	%r1438, %r1437, %r1436, %p55;
	and.b32  	%r1439, %r1438, 1;
	setp.eq.b32 	%p950, %r1439, 1;
	st.u32 	[%rd39+4], %r1435;
	add.s16 	%rs602, %rs602, 2;
	add.s32 	%r2778, %r2778, 2;
$L__BB0_207:
	setp.eq.s32 	%p466, %r137, 0;
	@%p466 bra 	$L__BB0_249;
	ld.shared.u64 	%rd499, [%r4];
	cvt.u64.u16 	%rd500, %rs602;
	and.b64  	%rd40, %rd500, 255;
	cvt.u32.u16 	%r1441, %rs602;
	and.b32  	%r1442, %r1441, 255;
	mul.wide.u32 	%rd501, %r1442, 4;
	add.s64 	%rd502, %rd499, %rd501;
	ld.u32 	%r195, [%rd502];
	ld.shared.u8 	%r1443, [_ZZ9kernelenkP3bigS0_S0_S0_S0_S0_E2sp_$_0];
	setp.eq.s32 	%p467, %r2778, %r1443;
	mov.b32 	%r2782, 0;
	@%p467 bra 	$L__BB0_210;
	shl.b32 	%r1444, %r2778, 2;
	mov.u32 	%r1445, _ZZ9kernelenkP3bigS0_S0_S0_S0_S0_E1s;
	add.s32 	%r1446, %r1445, %r1444;
	ld.shared.u32 	%r2782, [%r1446+2048];
$L__BB0_210:
	sub.s32 	%r1447, %r195, %r2782;
	setp.lt.u32 	%p468, %r195, %r2782;
	add.s32 	%r1448, %r1447, -1;
	setp.ge.u32 	%p469, %r1448, %r195;
	selp.s32 	%r1449, -1, 0, %p950;
	add.s32 	%r1450, %r1447, %r1449;
	selp.u32 	%r1451, -1, 0, %p468;
	selp.u32 	%r1452, -1, 0, %p469;
	selp.b32 	%r1453, %r1452, %r1451, %p950;
	and.b32  	%r1454, %r1453, 1;
	setp.eq.b32 	%p950, %r1454, 1;
	shl.b64 	%rd503, %rd40, 2;
	add.s64 	%rd504, %rd4, %rd503;
	st.u32 	[%rd504], %r1450;
	add.s16 	%rs602, %rs602, 1;
	bra.uni 	$L__BB0_249;
$L__BB0_211:
	setp.gt.s16 	%p480, %rs404, 1;
	@%p480 bra 	$L__BB0_168;
	ld.shared.u8 	%rs581, [%r4+-8];
$L__BB0_213:
	cvt.s16.s8 	%rs409, %rs581;
	setp.lt.s16 	%p481, %rs409, 1;
	@%p481 bra 	$L__BB0_217;
	ld.shared.u64 	%rd33, [%r4];
	mov.u16 	%rs606, %rs581;
$L__BB0_215:
	cvt.u32.u16 	%r1462, %rs606;
	and.b32  	%r1463, %r1462, 255;
	mul.wide.u32 	%rd513, %r1463, 4;
	add.s64 	%rd514, %rd33, %rd513;
	ld.u32 	%r1464, [%rd514+-4];
	setp.ne.s32 	%p482, %r1464, 0;
	mov.u16 	%rs581, %rs606;
	@%p482 bra 	$L__BB0_217;
	and.b16  	%rs411, %rs606, 255;
	add.s16 	%rs606, %rs606, -1;
	st.shared.u8 	[%r4+-8], %rs606;
	setp.gt.u16 	%p483, %rs411, 1;
	mov.b16 	%rs581, 0;
	@%p483 bra 	$L__BB0_215;
$L__BB0_217:
	add.s16 	%rs554, %rs4, -1;
	setp.gt.s16 	%p484, %rs4, 1;
	@%p484 bra 	$L__BB0_2;
$L__BB0_218:
	ld.u64 	%rd46, [%rd135+8];
	mov.b16 	%rs412, 1;
	st.shared.u8 	[%r4+8], %rs412;
	ld.shared.u64 	%rd515, [%r4+16];
	mov.b32 	%r1465, 1;
	st.u32 	[%rd515], %r1465;
	ld.shared.u64 	%rd516, [%r3+8];
	ld.shared.s8 	%rs413, [%r3];
	cvt.s32.s16 	%r1466, %rs413;
	mul.wide.s32 	%rd517, %r1466, 4;
	add.s64 	%rd518, %rd516, %rd517;
	ld.u32 	%r1467, [%rd518+-4];
	setp.eq.s32 	%p485, %r1467, 0;
	clz.b32 	%r1468, %r1467;
	cvt.u16.u32 	%rs414, %r1468;
	sub.s16 	%rs415, 32, %rs414;
	selp.b16 	%rs416, 0, %rs415, %p485;
	shl.b16 	%rs417, %rs413, 5;
	add.s16 	%rs418, %rs417, %rs416;
	add.s16 	%rs609, %rs418, -32;
	setp.lt.s16 	%p486, %rs609, 1;
	ld.shared.u8 	%rs662, [%r4+8];
	@%p486 bra 	$L__BB0_468;
$L__BB0_219:
	mov.u16 	%rs126, %rs609;
	and.b16  	%rs419, %rs662, 255;
	setp.ne.s16 	%p487, %rs419, 0;
	@%p487 bra 	$L__BB0_254;
	mov.b16 	%rs662, 0;
	st.u8 	[%rd136], %rs662;
	bra.uni 	$L__BB0_274;
$L__BB0_221:
	setp.lt.u16 	%p382, %rs85, 3;
	mov.pred 	%p950, 0;
	mov.b32 	%r2787, 0;
	mov.u16 	%rs602, %rs590;
	@%p382 bra 	$L__BB0_234;
	mov.pred 	%p950, 0;
	mov.b32 	%r2790, 0;
	mov.u16 	%rs602, %rs590;
$L__BB0_223:
	.pragma "nounroll";
	ld.shared.u64 	%rd428, [%r4];
	cvt.u64.u16 	%rd429, %rs602;
	and.b64  	%rd44, %rd429, 255;
	cvt.u32.u16 	%r1160, %rs602;
	and.b32  	%r1161, %r1160, 255;
	mul.wide.u32 	%rd430, %r1161, 4;
	add.s64 	%rd431, %rd428, %rd430;
	ld.u32 	%r218, [%rd431];
	setp.eq.s32 	%p384, %r2790, 0;
	shl.b32 	%r1162, %r2790, 2;
	mov.u32 	%r1163, _ZZ9kernelenkP3bigS0_S0_S0_S0_S0_E1s;
	add.s32 	%r1164, %r1163, %r1162;
	add.s32 	%r219, %r1164, 2048;
	mov.b32 	%r2791, 0;
	@%p384 bra 	$L__BB0_225;
	ld.shared.u32 	%r1165, [%r219+-4];
	shr.u32 	%r2791, %r1165, %r142;
$L__BB0_225:
	ld.shared.u8 	%r1167, [_ZZ9kernelenkP3bigS0_S0_S0_S0_S0_E2sp_$_0];
	setp.eq.s32 	%p385, %r2790, %r1167;
	mov.b32 	%r2792, 0;
	@%p385 bra 	$L__BB0_227;
	ld.shared.u32 	%r1168, [%r219];
	shl.b32 	%r2792, %r1168, %r141;
$L__BB0_227:
	or.b32  	%r1170, %r2792, %r2791;
	sub.s32 	%r1171, %r218, %r1170;
	setp.lt.u32 	%p386, %r218, %r1170;
	add.s32 	%r1172, %r1171, -1;
	setp.ge.u32 	%p387, %r1172, %r218;
	selp.s32 	%r1173, -1, 0, %p950;
	add.s32 	%r1174, %r1171, %r1173;
	selp.u32 	%r1175, -1, 0, %p386;
	selp.u32 	%r1176, -1, 0, %p387;
	selp.b32 	%r1177, %r1176, %r1175, %p950;
	and.b32  	%r1178, %r1177, 1;
	setp.eq.b32 	%p69, %r1178, 1;
	shl.b64 	%rd432, %rd44, 2;
	add.s64 	%rd45, %rd4, %rd432;
	st.u32 	[%rd45], %r1174;
	add.s32 	%r1179, %r2790, 1;
	ld.shared.u64 	%rd433, [%r4];
	add.s64 	%rd434, %rd433, %rd432;
	ld.u32 	%r224, [%rd434+4];
	ld.shared.u32 	%r225, [%r219];
	ld.shared.u8 	%r1180, [_ZZ9kernelenkP3bigS0_S0_S0_S0_S0_E2sp_$_0];
	setp.eq.s32 	%p388, %r1179, %r1180;
	mov.b32 	%r2793, 0;
	@%p388 bra 	$L__BB0_229;
	ld.shared.u32 	%r1181, [%r219+4];
	shl.b32 	%r2793, %r1181, %r141;
$L__BB0_229:
	shr.u32 	%r1183, %r225, %r142;
	or.b32  	%r1184, %r2793, %r1183;
	sub.s32 	%r1185, %r224, %r1184;
	setp.lt.u32 	%p389, %r224, %r1184;
	add.s32 	%r1186, %r1185, -1;
	setp.ge.u32 	%p390, %r1186, %r224;
	selp.s32 	%r1187, -1, 0, %p69;
	add.s32 	%r1188, %r1185, %r1187;
	selp.u32 	%r1189, -1, 0, %p389;
	selp.u32 	%r1190, -1, 0, %p390;
	selp.b32 	%r1191, %r1190, %r1189, %p69;
	and.b32  	%r1192, %r1191, 1;
	setp.eq.b32 	%p70, %r1192, 1;
	st.u32 	[%rd45+4], %r1188;
	add.s32 	%r1193, %r2790, 2;
	ld.shared.u64 	%rd435, [%r4];
	add.s64 	%rd437, %rd435, %rd432;
	ld.u32 	%r228, [%rd437+8];
	ld.shared.u32 	%r229, [%r219+4];
	ld.shared.u8 	%r1194, [_ZZ9kernelenkP3bigS0_S0_S0_S0_S0_E2sp_$_0];
	setp.eq.s32 	%p391, %r1193, %r1194;
	mov.b32 	%r2794, 0;
	@%p391 bra 	$L__BB0_231;
	ld.shared.u32 	%r1195, [%r219+8];
	shl.b32 	%r2794, %r1195, %r141;
$L__BB0_231:
	shr.u32 	%r1197, %r229, %r142;
	or.b32  	%r1198, %r2794, %r1197;
	sub.s32 	%r1199, %r228, %r1198;
	setp.lt.u32 	%p392, %r228, %r1198;
	add.s32 	%r1200, %r1199, -1;
	setp.ge.u32 	%p393, %r1200, %r228;
	selp.s32 	%r1201, -1, 0, %p70;
	add.s32 	%r1202, %r1199, %r1201;
	selp.u32 	%r1203, -1, 0, %p392;
	selp.u32 	%r1204, -1, 0, %p393;
	selp.b32 	%r1205, %r1204, %r1203, %p70;
	and.b32  	%r1206, %r1205, 1;
	setp.eq.b32 	%p71, %r1206, 1;
	st.u32 	[%rd45+8], %r1202;
	add.s32 	%r1207, %r2790, 3;
	ld.shared.u64 	%rd438, [%r4];
	add.s64 	%rd440, %rd438, %rd432;
	ld.u32 	%r232, [%rd440+12];
	ld.shared.u32 	%r233, [%r219+8];
	ld.shared.u8 	%r1208, [_ZZ9kernelenkP3bigS0_S0_S0_S0_S0_E2sp_$_0];
	setp.eq.s32 	%p394, %r1207, %r1208;
	mov.b32 	%r2795, 0;
	@%p394 bra 	$L__BB0_233;
	ld.shared.u32 	%r1209, [%r219+12];
	shl.b32 	%r2795, %r1209, %r141;
$L__BB0_233:
	shr.u32 	%r1210, %r233, %r142;
	or.b32  	%r1211, %r2795, %r1210;
	sub.s32 	%r1212, %r232, %r1211;
	setp.lt.u32 	%p395, %r232, %r1211;
	add.s32 	%r1213, %r1212, -1;
	setp.ge.u32 	%p396, %r1213, %r232;
	selp.s32 	%r1214, -1, 0, %p71;
	add.s32 	%r1215, %r1212, %r1214;
	selp.u32 	%r1216, -1, 0, %p395;
	selp.u32 	%r1217, -1, 0, %p396;
	selp.b32 	%r1218, %r1217, %r1216, %p71;
	and.b32  	%r1219, %r1218, 1;
	setp.eq.b32 	%p950, %r1219, 1;
	st.u32 	[%rd45+12], %r1215;
	add.s32 	%r2790, %r2790, 4;
	add.s16 	%rs602, %rs602, 4;
	setp.eq.s32 	%p397, %r2790, %r136;
	mov.u32 	%r2787, %r136;
	@%p397 bra 	$L__BB0_234;
	bra.uni 	$L__BB0_223;
$L__BB0_234:
	setp.eq.s32 	%p398, %r135, 0;
	@%p398 bra 	$L__BB0_249;
	setp.eq.s32 	%p400, %r134, 0;
	@%p400 bra 	$L__BB0_243;
	ld.shared.u64 	%rd441, [%r4];
	cvt.u64.u16 	%rd442, %rs602;
	and.b64  	%rd41, %rd442, 255;
	cvt.u32.u16 	%r1221, %rs602;
	and.b32  	%r1222, %r1221, 255;
	mul.wide.u32 	%rd443, %r1222, 4;
	add.s64 	%rd444, %rd441, %rd443;
	ld.u32 	%r199, [%rd444];
	setp.eq.s32 	%p401, %r2787, 0;
	shl.b32 	%r1223, %r2787, 2;
	mov.u32 	%r1224, _ZZ9kernelenkP3bigS0_S0_S0_S0_S0_E1s;
	add.s32 	%r1225, %r1224, %r1223;
	add.s32 	%r200, %r1225, 2048;
	mov.b32 	%r2784, 0;
	@%p401 bra 	$L__BB0_238;
	ld.shared.u32 	%r1226, [%r200+-4];
	shr.u32 	%r2784, %r1226, %r142;
$L__BB0_238:
	ld.shared.u8 	%r1228, [_ZZ9kernelenkP3bigS0_S0_S0_S0_S0_E2sp_$_0];
	setp.eq.s32 	%p402, %r2787, %r1228;
	mov.b32 	%r2785, 0;
	@%p402 bra 	$L__BB0_240;
	ld.shared.u32 	%r1229, [%r200];
	shl.b32 	%r2785, %r1229, %r141;
$L__BB0_240:
	or.b32  	%r1231, %r2785, %r2784;
	sub.s32 	%r1232, %r199, %r1231;
	setp.lt.u32 	%p403, %r199, %r1231;
	add.s32 	%r1233, %r1232, -1;
	setp.ge.u32 	%p404, %r1233, %r199;
	selp.s32 	%r1234, -1, 0, %p950;
	add.s32 	%r1235, %r1232, %r1234;
	selp.u32 	%r1236, -1, 0, %p403;
	selp.u32 	%r1237, -1, 0, %p404;
	selp.b32 	%r1238, %r1237, %r1236, %p950;
	and.b32  	%r1239, %r1238, 1;
	setp.eq.b32 	%p62, %r1239, 1;
	shl.b64 	%rd445, %rd41, 2;
	add.s64 	%rd42, %rd4, %rd445;
	st.u32 	[%rd42], %r1235;
	add.s32 	%r1240, %r2787, 1;
	ld.shared.u64 	%rd446, [%r4];
	add.s64 	%rd447, %rd446, %rd445;
	ld.u32 	%r205, [%rd447+4];
	ld.shared.u32 	%r206, [%r200];
	ld.shared.u8 	%r1241, [_ZZ9kernelenkP3bigS0_S0_S0_S0_S0_E2sp_$_0];
	setp.eq.s32 	%p405, %r1240, %r1241;
	mov.b32 	%r2786, 0;
	@%p405 bra 	$L__BB0_242;
	ld.shared.u32 	%r1242, [%r200+4];
	shl.b32 	%r2786, %r1242, %r141;
$L__BB0_242:
	shr.u32 	%r1243, %r206, %r142;
	or.b32  	%r1244, %r2786, %r1243;
	sub.s32 	%r1245, %r205, %r1244;
	setp.lt.u32 	%p406, %r205, %r1244;
	add.s32 	%r1246, %r1245, -1;
	setp.ge.u32 	%p407, %r1246, %r205;
	selp.s32 	%r1247, -1, 0, %p62;
	add.s32 	%r1248, %r1245, %r1247;
	selp.u32 	%r1249, -1, 0, %p406;
	selp.u32 	%r1250, -1, 0, %p407;
	selp.b32 	%r1251, %r1250, %r1249, %p62;
	and.b32  	%r1252, %r1251, 1;
	setp.eq.b32 	%p950, %r1252, 1;
	st.u32 	[%rd42+4], %r1248;
	add.s16 	%rs602, %rs602, 2;
	add.s32 	%r2787, %r2787, 2;
$L__BB0_243:
	setp.eq.s32 	%p408, %r137, 0;
	@%p408 bra 	$L__BB0_249;
	ld.shared.u64 	%rd448, [%r4];
	cvt.u64.u16 	%rd449, %rs602;
	and.b64  	%rd43, %rd449, 255;
	cvt.u32.u16 	%r1254, %rs602;
	and.b32  	%r1255, %r1254, 255;
	mul.wide.u32 	%rd450, %r1255, 4;
	add.s64 	%rd451, %rd448, %rd450;
	ld.u32 	%r211, [%rd451];
	setp.eq.s32 	%p409, %r2787, 0;
	shl.b32 	%r1256, %r2787, 2;
	mov.u32 	%r1257, _ZZ9kernelenkP3bigS0_S0_S0_S0_S0_E1s;
	add.s32 	%r1258, %r1257, %r1256;
	add.s32 	%r212, %r1258, 2048;
	mov.b32 	%r2788, 0;
	@%p409 bra 	$L__BB0_246;
	ld.shared.u32 	%r1259, [%r212+-4];
	shr.u32 	%r2788, %r1259, %r142;
$L__BB0_246:
	ld.shared.u8 	%r1261, [_ZZ9kernelenkP3bigS0_S0_S0_S0_S0_E2sp_$_0];
	setp.eq.s32 	%p410, %r2787, %r1261;
	mov.b32 	%r2789, 0;
	@%p410 bra 	$L__BB0_248;
	ld.shared.u32 	%r1262, [%r212];
	shl.b32 	%r2789, %r1262, %r141;
$L__BB0_248:
	or.b32  	%r1263, %r2789, %r2788;
	sub.s32 	%r1264, %r211, %r1263;
	setp.lt.u32 	%p411, %r211, %r1263;
	add.s32 	%r1265, %r1264, -1;
	setp.ge.u32 	%p412, %r1265, %r211;
	selp.s32 	%r1266, -1, 0, %p950;
	add.s32 	%r1267, %r1264, %r1266;
	selp.u32 	%r1268, -1, 0, %p411;
	selp.u32 	%r1269, -1, 0, %p412;
	selp.b32 	%r1270, %r1269, %r1268, %p950;
	and.b32  	%r1271, %r1270, 1;
	setp.eq.b32 	%p950, %r1271, 1;
	shl.b64 	%rd452, %rd43, 2;
	add.s64 	%rd453, %rd4, %rd452;
	st.u32 	[%rd453], %r1267;
	add.s16 	%rs602, %rs602, 1;
$L__BB0_249:
	cvt.s16.s8 	%rs402, %rs602;
	setp.ge.s16 	%p470, %rs402, %rs84;
	not.pred 	%p471, %p950;
	or.pred  	%p472, %p470, %p471;
	@%p472 bra 	$L__BB0_251;
$L__BB0_250:
	ld.shared.u64 	%rd505, [%r4];
	cvt.u32.u16 	%r1455, %rs602;
	and.b32  	%r1456, %r1455, 255;
	mul.wide.u32 	%rd506, %r1456, 4;
	add.s64 	%rd507, %rd505, %rd506;
	ld.u32 	%r1457, [%rd507];
	setp.eq.s32 	%p950, %r1457, 0;
	add.s32 	%r1458, %r1457, -1;
	add.s64 	%rd508, %rd4, %rd506;
	st.u32 	[%rd508], %r1458;
	add.s16 	%rs403, %rs602, 1;
	cvt.s16.s8 	%rs602, %rs403;
	setp.lt.s16 	%p474, %rs602, %rs84;
	and.pred  	%p475, %p474, %p950;
	@%p475 bra 	$L__BB0_250;
$L__BB0_251:
	cvt.s16.s8 	%rs404, %rs92;
	cvt.s16.s8 	%rs405, %rs602;
	setp.lt.s16 	%p476, %rs405, %rs404;
	or.pred  	%p477, %p950, %p476;
	@%p477 bra 	$L__BB0_253;
$L__BB0_252:
	cvt.s16.s8 	%rs406, %rs602;
	add.s16 	%rs602, %rs602, -1;
	cvt.u32.u16 	%r1459, %rs602;
	and.b32  	%r1460, %r1459, 255;
	mul.wide.u32 	%rd509, %r1460, 4;
	add.s64 	%rd510, %rd4, %rd509;
	ld.u32 	%r1461, [%rd510];
	ld.shared.u64 	%rd511, [%r4];
	add.s64 	%rd512, %rd511, %rd509;
	st.u32 	[%rd512], %r1461;
	setp.gt.s16 	%p478, %rs406, %rs404;
	@%p478 bra 	$L__BB0_252;
$L__BB0_253:
	setp.gt.u32 	%p479, %r2763, 1;
	mov.u32 	%r2763, %r141;
	@%p479 bra 	$L__BB0_169;
	bra.uni 	$L__BB0_211;
$L__BB0_254:
	shl.b16 	%rs127, %rs662, 1;
	cvt.s16.s8 	%rs420, %rs127;
	st.u8 	[%rd136], %rs127;
	setp.lt.s16 	%p488, %rs420, 1;
	@%p488 bra 	$L__BB0_260;
	and.b16  	%rs422, %rs127, 255;
	setp.lt.u16 	%p489, %rs422, 4;
	mov.b16 	%rs610, 0;
	@%p489 bra 	$L__BB0_258;
	and.b16  	%rs610, %rs127, 124;
	mov.b16 	%rs611, 0;
$L__BB0_257:
	ld.u64 	%rd519, [%rd3];
	cvt.u32.u16 	%r1469, %rs611;
	and.b32  	%r1470, %r1469, 255;
	mul.wide.u32 	%rd520, %r1470, 4;
	add.s64 	%rd521, %rd519, %rd520;
	mov.b32 	%r1471, 0;
	st.u32 	[%rd521], %r1471;
	ld.u64 	%rd522, [%rd3];
	add.s64 	%rd523, %rd522, %rd520;
	st.u32 	[%rd523+4], %r1471;
	ld.u64 	%rd524, [%rd3];
	add.s64 	%rd525, %rd524, %rd520;
	st.u32 	[%rd525+8], %r1471;
	ld.u64 	%rd526, [%rd3];
	add.s64 	%rd527, %rd526, %rd520;
	st.u32 	[%rd527+12], %r1471;
	add.s16 	%rs611, %rs611, 4;
	and.b16  	%rs424, %rs611, 255;
	setp.eq.s16 	%p490, %rs424, %rs610;
	@%p490 bra 	$L__BB0_258;
	bra.uni 	$L__BB0_257;
$L__BB0_258:
	and.b16  	%rs425, %rs662, 1;
	setp.eq.b16 	%p491, %rs425, 1;
	not.pred 	%p492, %p491;
	@%p492 bra 	$L__BB0_260;
	ld.u64 	%rd528, [%rd3];
	cvt.u32.u16 	%r1472, %rs610;
	mul.wide.u32 	%rd529, %r1472, 4;
	add.s64 	%rd530, %rd528, %rd529;
	mov.b32 	%r1473, 0;
	st.u32 	[%rd530], %r1473;
	ld.u64 	%rd531, [%rd3];
	add.s64 	%rd532, %rd531, %rd529;
	st.u32 	[%rd532+4], %r1473;
$L__BB0_260:
	cvt.s16.s8 	%rs426, %rs662;
	setp.lt.s16 	%p493, %rs426, 1;
	@%p493 bra 	$L__BB0_272;
	and.b16  	%rs130, %rs662, 3;
	and.b16  	%rs131, %rs662, 124;
	mov.b16 	%rs612, 0;
$L__BB0_262:
	ld.shared.u64 	%rd533, [%r4+16];
	cvt.u64.u16 	%rd534, %rs612;
	and.b64  	%rd47, %rd534, 255;
	cvt.u32.u16 	%r1474, %rs612;
	and.b32  	%r1475, %r1474, 255;
	mul.wide.u32 	%rd535, %r1475, 4;
	add.s64 	%rd536, %rd533, %rd535;
	ld.u32 	%r237, [%rd536];
	setp.eq.s32 	%p494, %r237, 0;
	@%p494 bra 	$L__BB0_271;
	setp.lt.u16 	%p495, %rs419, 4;
	mov.b16 	%rs614, 0;
	mov.b32 	%r2797, 0;
	@%p495 bra 	$L__BB0_266;
	mov.b16 	%rs613, 0;
	mov.b32 	%r2797, 0;
$L__BB0_265:
	ld.shared.u64 	%rd537, [%r4+16];
	cvt.u32.u16 	%r1478, %rs613;
	and.b32  	%r1479, %r1478, 255;
	mul.wide.u32 	%rd538, %r1479, 4;
	add.s64 	%rd539, %rd537, %rd538;
	ld.u32 	%r1480, [%rd539];
	ld.u64 	%rd540, [%rd3];
	add.s16 	%rs431, %rs613, %rs612;
	cvt.u32.u16 	%r1481, %rs431;
	and.b32  	%r1482, %r1481, 255;
	mul.wide.u32 	%rd541, %r1482, 4;
	add.s64 	%rd542, %rd540, %rd541;
	ld.u32 	%r1483, [%rd542];
	mad.lo.s32 	%r1484, %r1480, %r237, %r1483;
	add.s32 	%r1486, %r1484, %r2797;
	setp.eq.s32 	%p496, %r1486, -1;
	selp.b32 	%r1487, 0, %r1486, %p496;
	st.u32 	[%rd542], %r1487;
	selp.u32 	%r1488, 1, 0, %p496;
	ld.shared.u64 	%rd543, [%r4+16];
	add.s64 	%rd544, %rd543, %rd538;
	ld.u32 	%r1489, [%rd544+4];
	ld.u64 	%rd545, [%rd3];
	add.s64 	%rd546, %rd545, %rd541;
	ld.u32 	%r1490, [%rd546+4];
	mad.lo.s32 	%r1491, %r1489, %r237, %r1490;
	add.s32 	%r1493, %r1491, %r1488;
	setp.eq.s32 	%p497, %r1493, -1;
	selp.b32 	%r1494, 0, %r1493, %p497;
	st.u32 	[%rd546+4], %r1494;
	selp.u32 	%r1495, 1, 0, %p497;
	ld.shared.u64 	%rd547, [%r4+16];
	add.s64 	%rd548, %rd547, %rd538;
	ld.u32 	%r1496, [%rd548+8];
	ld.u64 	%rd549, [%rd3];
	add.s64 	%rd550, %rd549, %rd541;
	ld.u32 	%r1497, [%rd550+8];
	mad.lo.s32 	%r1498, %r1496, %r237, %r1497;
	add.s32 	%r1500, %r1498, %r1495;
	setp.eq.s32 	%p498, %r1500, -1;
	selp.b32 	%r1501, 0, %r1500, %p498;
	st.u32 	[%rd550+8], %r1501;
	selp.u32 	%r1502, 1, 0, %p498;
	ld.shared.u64 	%rd551, [%r4+16];
	add.s64 	%rd552, %rd551, %rd538;
	ld.u32 	%r1503, [%rd552+12];
	ld.u64 	%rd553, [%rd3];
	add.s64 	%rd554, %rd553, %rd541;
	ld.u32 	%r1504, [%rd554+12];
	mad.lo.s32 	%r1505, %r1503, %r237, %r1504;
	add.s32 	%r1507, %r1505, %r1502;
	setp.eq.s32 	%p499, %r1507, -1;
	selp.b32 	%r1508, 0, %r1507, %p499;
	st.u32 	[%rd554+12], %r1508;
	selp.u32 	%r2797, 1, 0, %p499;
	add.s16 	%rs613, %rs613, 4;
	and.b16  	%rs432, %rs613, 255;
	setp.ne.s16 	%p500, %rs432, %rs131;
	mov.u16 	%rs614, %rs131;
	@%p500 bra 	$L__BB0_265;
$L__BB0_266:
	setp.eq.s16 	%p501, %rs130, 0;
	@%p501 bra 	$L__BB0_270;
	setp.eq.s16 	%p502, %rs130, 1;
	ld.shared.u64 	%rd555, [%r4+16];
	cvt.u64.u16 	%rd48, %rs614;
	cvt.u32.u16 	%r1509, %rs614;
	mul.wide.u32 	%rd556, %r1509, 4;
	add.s64 	%rd557, %rd555, %rd556;
	ld.u32 	%r1510, [%rd557];
	ld.u64 	%rd558, [%rd3];
	add.s16 	%rs433, %rs614, %rs612;
	cvt.u32.u16 	%r1511, %rs433;
	and.b32  	%r1512, %r1511, 255;
	mul.wide.u32 	%rd559, %r1512, 4;
	add.s64 	%rd560, %rd558, %rd559;
	ld.u32 	%r1513, [%rd560];
	mad.lo.s32 	%r1514, %r1510, %r237, %r1513;
	add.s32 	%r241, %r1514, %r2797;
	setp.eq.s32 	%p503, %r241, -1;
	selp.b32 	%r1516, 0, %r241, %p503;
	st.u32 	[%rd560], %r1516;
	@%p502 bra 	$L__BB0_270;
	setp.eq.s32 	%p504, %r241, -1;
	setp.eq.s16 	%p505, %rs130, 2;
	selp.u32 	%r1517, 1, 0, %p504;
	ld.shared.u64 	%rd561, [%r4+16];
	shl.b64 	%rd562, %rd48, 2;
	add.s64 	%rd563, %rd561, %rd562;
	ld.u32 	%r1518, [%rd563+4];
	ld.u64 	%rd564, [%rd3];
	add.s64 	%rd49, %rd48, %rd47;
	shl.b64 	%rd565, %rd49, 2;
	add.s64 	%rd566, %rd564, %rd565;
	ld.u32 	%r1519, [%rd566+4];
	mad.lo.s32 	%r1520, %r1518, %r237, %r1519;
	add.s32 	%r242, %r1520, %r1517;
	setp.eq.s32 	%p506, %r242, -1;
	selp.b32 	%r1522, 0, %r242, %p506;
	st.u32 	[%rd566+4], %r1522;
	@%p505 bra 	$L__BB0_270;
	setp.eq.s32 	%p507, %r242, -1;
	selp.u32 	%r1523, 1, 0, %p507;
	ld.shared.u64 	%rd567, [%r4+16];
	add.s64 	%rd569, %rd567, %rd562;
	ld.u32 	%r1524, [%rd569+8];
	ld.u64 	%rd570, [%rd3];
	add.s64 	%rd572, %rd570, %rd565;
	ld.u32 	%r1525, [%rd572+8];
	mad.lo.s32 	%r1526, %r1524, %r237, %r1525;
	add.s32 	%r1528, %r1526, %r1523;
	setp.eq.s32 	%p508, %r1528, -1;
	selp.b32 	%r1529, 0, %r1528, %p508;
	st.u32 	[%rd572+8], %r1529;
$L__BB0_270:
	ld.u64 	%rd573, [%rd3];
	add.s16 	%rs434, %rs612, %rs662;
	cvt.u32.u16 	%r1530, %rs434;
	and.b32  	%r1531, %r1530, 255;
	mul.wide.u32 	%rd574, %r1531, 4;
	add.s64 	%rd575, %rd573, %rd574;
	mov.b32 	%r1532, 0;
	st.u32 	[%rd575], %r1532;
$L__BB0_271:
	add.s16 	%rs435, %rs612, 1;
	cvt.s16.s8 	%rs612, %rs435;
	setp.lt.s16 	%p509, %rs612, %rs426;
	@%p509 bra 	$L__BB0_262;
$L__BB0_272:
	ld.u64 	%rd576, [%rd136+8];
	ld.u8 	%rs662, [%rd136];
	cvt.u32.u16 	%r1533, %rs662;
	cvt.s32.s8 	%r1534, %r1533;
	mul.wide.s32 	%rd577, %r1534, 4;
	add.s64 	%rd578, %rd576, %rd577;
	ld.u32 	%r1535, [%rd578+-4];
	setp.ne.s32 	%p510, %r1535, 0;
	@%p510 bra 	$L__BB0_274;
	add.s16 	%rs662, %rs662, -1;
	st.u8 	[%rd136], %rs662;
$L__BB0_274:
	st.shared.u8 	[%r4+8], %rs662;
	cvt.s16.s8 	%rs438, %rs662;
	setp.lt.s16 	%p511, %rs438, 1;
	@%p511 bra 	$L__BB0_277;
	mov.b16 	%rs616, 0;
$L__BB0_276:
	ld.u64 	%rd579, [%rd3];
	cvt.u32.u16 	%r1536, %rs616;
	and.b32  	%r1537, %r1536, 255;
	mul.wide.u32 	%rd580, %r1537, 4;
	add.s64 	%rd581, %rd579, %rd580;
	ld.u32 	%r1538, [%rd581];
	ld.shared.u64 	%rd582, [%r4+16];
	add.s64 	%rd583, %rd582, %rd580;
	st.u32 	[%rd583], %r1538;
	add.s16 	%rs440, %rs616, 1;
	cvt.s16.s8 	%rs616, %rs440;
	ld.shared.s8 	%rs662, [%r4+8];
	setp.lt.s16 	%p512, %rs616, %rs662;
	@%p512 bra 	$L__BB0_276;
$L__BB0_277:
	ld.s8 	%rs146, [%rd136];
	ld.shared.s8 	%rs147, [_ZZ9kernelenkP3bigS0_S0_S0_S0_S0_E2sp_$_0];
	setp.lt.s16 	%p513, %rs146, %rs147;
	@%p513 bra 	$L__BB0_329;
	ld.shared.u64 	%rd584, [%r4+16];
	cvt.u32.u16 	%r1539, %rs662;
	cvt.s32.s8 	%r1540, %r1539;
	mul.wide.s32 	%rd585, %r1540, 4;
	add.s64 	%rd586, %rd584, %rd585;
	mov.b32 	%r1541, 0;
	st.u32 	[%rd586], %r1541;
	ld.shared.u8 	%rs441, [%r4+8];
	add.s16 	%rs662, %rs441, 1;
	st.shared.u8 	[%r4+8], %rs662;
	sub.s16 	%rs442, %rs146, %rs147;
	add.s16 	%rs443, %rs442, 1;
	cvt.s16.s8 	%rs619, %rs443;
	setp.lt.s16 	%p514, %rs619, 1;
	setp.lt.s16 	%p515, %rs147, 0;
	or.pred  	%p516, %p514, %p515;
	@%p516 bra 	$L__BB0_325;
	add.s16 	%rs444, %rs147, 1;
	cvt.u32.u16 	%r1542, %rs444;
	and.b16  	%rs150, %rs444, 3;
	cvt.u32.u16 	%r1543, %rs150;
	add.s32 	%r243, %r1543, -1;
	and.b16  	%rs445, %rs444, 7;
	and.b32  	%r244, %r1542, 3;
	and.b32  	%r245, %r1542, 252;
	and.b32  	%r246, %r1543, 1;
	and.b32  	%r247, %r1542, 7;
	and.b32  	%r248, %r1542, 248;
	add.s16 	%rs151, %rs445, -1;
$L__BB0_280:
	mov.u16 	%rs154, %rs619;
	add.s16 	%rs619, %rs154, -1;
	mov.b32 	%r2798, 32;
$L__BB0_281:
	add.s32 	%r250, %r2798, -1;
	setp.ne.s32 	%p517, %r250, 0;
	sub.s32 	%r251, 33, %r2798;
	@%p517 bra 	$L__BB0_332;
	setp.lt.u16 	%p553, %rs147, 7;
	mov.pred 	%p964, 0;
	mov.b32 	%r2813, 0;
	mov.u16 	%rs631, %rs619;
	@%p553 bra 	$L__BB0_301;
	mov.pred 	%p964, 0;
	mov.b32 	%r2799, 0;
	mov.u16 	%rs631, %rs619;
$L__BB0_284:
	.pragma "nounroll";
	ld.shared.u64 	%rd613, [%r4+16];
	cvt.u64.u16 	%rd614, %rs631;
	and.b64  	%rd51, %rd614, 255;
	cvt.u32.u16 	%r1663, %rs631;
	and.b32  	%r1664, %r1663, 255;
	mul.wide.u32 	%rd615, %r1664, 4;
	add.s64 	%rd616, %rd613, %rd615;
	ld.u32 	%r253, [%rd616];
	ld.shared.u8 	%r1665, [_ZZ9kernelenkP3bigS0_S0_S0_S0_S0_E2sp_$_0];
	setp.eq.s32 	%p555, %r2799, %r1665;
	shl.b32 	%r1666, %r2799, 2;
	mov.u32 	%r1667, _ZZ9kernelenkP3bigS0_S0_S0_S0_S0_E1s;
	add.s32 	%r1668, %r1667, %r1666;
	add.s32 	%r254, %r1668, 2048;
	mov.b32 	%r2800, 0;
	@%p555 bra 	$L__BB0_286;
	ld.shared.u32 	%r2800, [%r254];
$L__BB0_286:
	sub.s32 	%r1670, %r253, %r2800;
	setp.lt.u32 	%p556, %r253, %r2800;
	add.s32 	%r1671, %r1670, -1;
	setp.ge.u32 	%p557, %r1671, %r253;
	selp.s32 	%r1672, -1, 0, %p964;
	add.s32 	%r1673, %r1670, %r1672;
	selp.u32 	%r1674, -1, 0, %p556;
	selp.u32 	%r1675, -1, 0, %p557;
	selp.b32 	%r1676, %r1675, %r1674, %p964;
	and.b32  	%r1677, %r1676, 1;
	setp.eq.b32 	%p76, %r1677, 1;
	shl.b64 	%rd617, %rd51, 2;
	add.s64 	%rd52, %rd46, %rd617;
	st.u32 	[%rd52], %r1673;
	add.s32 	%r1678, %r2799, 1;
	ld.shared.u64 	%rd618, [%r4+16];
	add.s64 	%rd619, %rd618, %rd617;
	ld.u32 	%r257, [%rd619+4];
	ld.shared.u8 	%r1679, [_ZZ9kernelenkP3bigS0_S0_S0_S0_S0_E2sp_$_0];
	setp.eq.s32 	%p558, %r1678, %r1679;
	mov.b32 	%r2801, 0;
	@%p558 bra 	$L__BB0_288;
	ld.shared.u32 	%r2801, [%r254+4];
$L__BB0_288:
	sub.s32 	%r1681, %r257, %r2801;
	setp.lt.u32 	%p559, %r257, %r2801;
	add.s32 	%r1682, %r1681, -1;
	setp.ge.u32 	%p560, %r1682, %r257;
	selp.s32 	%r1683, -1, 0, %p76;
	add.s32 	%r1684, %r1681, %r1683;
	selp.u32 	%r1685, -1, 0, %p559;
	selp.u32 	%r1686, -1, 0, %p560;
	selp.b32 	%r1687, %r1686, %r1685, %p76;
	and.b32  	%r1688, %r1687, 1;
	setp.eq.b32 	%p77, %r1688, 1;
	st.u32 	[%rd52+4], %r1684;
	add.s32 	%r1689, %r2799, 2;
	ld.shared.u64 	%rd620, [%r4+16];
	add.s64 	%rd622, %rd620, %rd617;
	ld.u32 	%r260, [%rd622+8];
	ld.shared.u8 	%r1690, [_ZZ9kernelenkP3bigS0_S0_S0_S0_S0_E2sp_$_0];
	setp.eq.s32 	%p561, %r1689, %r1690;
	mov.b32 	%r2802, 0;
	@%p561 bra 	$L__BB0_290;
	ld.shared.u32 	%r2802, [%r254+8];
$L__BB0_290:
	sub.s32 	%r1692, %r260, %r2802;
	setp.lt.u32 	%p562, %r260, %r2802;
	add.s32 	%r1693, %r1692, -1;
	setp.ge.u32 	%p563, %r1693, %r260;
	selp.s32 	%r1694, -1, 0, %p77;
	add.s32 	%r1695, %r1692, %r1694;
	selp.u32 	%r1696, -1, 0, %p562;
	selp.u32 	%r1697, -1, 0, %p563;
	selp.b32 	%r1698, %r1697, %r1696, %p77;
	and.b32  	%r1699, %r1698, 1;
	setp.eq.b32 	%p78, %r1699, 1;
	st.u32 	[%rd52+8], %r1695;
	add.s32 	%r1700, %r2799, 3;
	ld.shared.u64 	%rd623, [%r4+16];
	add.s64 	%rd625, %rd623, %rd617;
	ld.u32 	%r263, [%rd625+12];
	ld.shared.u8 	%r1701, [_ZZ9kernelenkP3bigS0_S0_S0_S0_S0_E2sp_$_0];
	setp.eq.s32 	%p564, %r1700, %r1701;
	mov.b32 	%r2803, 0;
	@%p564 bra 	$L__BB0_292;
	ld.shared.u32 	%r2803, [%r254+12];
$L__BB0_292:
	sub.s32 	%r1703, %r263, %r2803;
	setp.lt.u32 	%p565, %r263, %r2803;
	add.s32 	%r1704, %r1703, -1;
	setp.ge.u32 	%p566, %r1704, %r263;
	selp.s32 	%r1705, -1, 0, %p78;
	add.s32 	%r1706, %r1703, %r1705;
	selp.u32 	%r1707, -1, 0, %p565;
	selp.u32 	%r1708, -1, 0, %p566;
	selp.b32 	%r1709, %r1708, %r1707, %p78;
	and.b32  	%r1710, %r1709, 1;
	setp.eq.b32 	%p79, %r1710, 1;
	st.u32 	[%rd52+12], %r1706;
	add.s32 	%r1711, %r2799, 4;
	ld.shared.u64 	%rd626, [%r4+16];
	add.s64 	%rd628, %rd626, %rd617;
	ld.u32 	%r266, [%rd628+16];
	ld.shared.u8 	%r1712, [_ZZ9kernelenkP3bigS0_S0_S0_S0_S0_E2sp_$_0];
	setp.eq.s32 	%p567, %r1711, %r1712;
	mov.b32 	%r2804, 0;
	@%p567 bra 	$L__BB0_294;
	ld.shared.u32 	%r2804, [%r254+16];
$L__BB0_294:
	sub.s32 	%r1714, %r266, %r2804;
	setp.lt.u32 	%p568, %r266, %r2804;
	add.s32 	%r1715, %r1714, -1;
	setp.ge.u32 	%p569, %r1715, %r266;
	selp.s32 	%r1716, -1, 0, %p79;
	add.s32 	%r1717, %r1714, %r1716;
	selp.u32 	%r1718, -1, 0, %p568;
	selp.u32 	%r1719, -1, 0, %p569;
	selp.b32 	%r1720, %r1719, %r1718, %p79;
	and.b32  	%r1721, %r1720, 1;
	setp.eq.b32 	%p80, %r1721, 1;
	st.u32 	[%rd52+16], %r1717;
	add.s32 	%r1722, %r2799, 5;
	ld.shared.u64 	%rd629, [%r4+16];
	add.s64 	%rd631, %rd629, %rd617;
	ld.u32 	%r269, [%rd631+20];
	ld.shared.u8 	%r1723, [_ZZ9kernelenkP3bigS0_S0_S0_S0_S0_E2sp_$_0];
	setp.eq.s32 	%p570, %r1722, %r1723;
	mov.b32 	%r2805, 0;
	@%p570 bra 	$L__BB0_296;
	ld.shared.u32 	%r2805, [%r254+20];
$L__BB0_296:
	sub.s32 	%r1725, %r269, %r2805;
	setp.lt.u32 	%p571, %r269, %r2805;
	add.s32 	%r1726, %r1725, -1;
	setp.ge.u32 	%p572, %r1726, %r269;
	selp.s32 	%r1727, -1, 0, %p80;
	add.s32 	%r1728, %r1725, %r1727;
	selp.u32 	%r1729, -1, 0, %p571;
	selp.u32 	%r1730, -1, 0, %p572;
	selp.b32 	%r1731, %r1730, %r1729, %p80;
	and.b32  	%r1732, %r1731, 1;
	setp.eq.b32 	%p81, %r1732, 1;
	st.u32 	[%rd52+20], %r1728;
	add.s32 	%r1733, %r2799, 6;
	ld.shared.u64 	%rd632, [%r4+16];
	add.s64 	%rd634, %rd632, %rd617;
	ld.u32 	%r272, [%rd634+24];
	ld.shared.u8 	%r1734, [_ZZ9kernelenkP3bigS0_S0_S0_S0_S0_E2sp_$_0];
	setp.eq.s32 	%p573, %r1733, %r1734;
	mov.b32 	%r2806, 0;
	@%p573 bra 	$L__BB0_298;
	ld.shared.u32 	%r2806, [%r254+24];
$L__BB0_298:
	sub.s32 	%r1736, %r272, %r2806;
	setp.lt.u32 	%p574, %r272, %r2806;
	add.s32 	%r1737, %r1736, -1;
	setp.ge.u32 	%p575, %r1737, %r272;
	selp.s32 	%r1738, -1, 0, %p81;
	add.s32 	%r1739, %r1736, %r1738;
	selp.u32 	%r1740, -1, 0, %p574;
	selp.u32 	%r1741, -1, 0, %p575;
	selp.b32 	%r1742, %r1741, %r1740, %p81;
	and.b32  	%r1743, %r1742, 1;
	setp.eq.b32 	%p82, %r1743, 1;
	st.u32 	[%rd52+24], %r1739;
	add.s32 	%r1744, %r2799, 7;
	ld.shared.u64 	%rd635, [%r4+16];
	add.s64 	%rd637, %rd635, %rd617;
	ld.u32 	%r275, [%rd637+28];
	ld.shared.u8 	%r1745, [_ZZ9kernelenkP3bigS0_S0_S0_S0_S0_E2sp_$_0];
	setp.eq.s32 	%p576, %r1744, %r1745;
	mov.b32 	%r2807, 0;
	@%p576 bra 	$L__BB0_300;
	ld.shared.u32 	%r2807, [%r254+28];
$L__BB0_300:
	sub.s32 	%r1746, %r275, %r2807;
	setp.lt.u32 	%p577, %r275, %r2807;
	add.s32 	%r1747, %r1746, -1;
	setp.ge.u32 	%p578, %r1747, %r275;
	selp.s32 	%r1748, -1, 0, %p82;
	add.s32 	%r1749, %r1746, %r1748;
	selp.u32 	%r1750, -1, 0, %p577;
	selp.u32 	%r1751, -1, 0, %p578;
	selp.b32 	%r1752, %r1751, %r1750, %p82;
	and.b32  	%r1753, %r1752, 1;
	setp.eq.b32 	%p964, %r1753, 1;
	st.u32 	[%rd52+28], %r1749;
	add.s32 	%r2799, %r2799, 8;
	add.s16 	%rs631, %rs631, 8;
	setp.ne.s32 	%p579, %r2799, %r248;
	mov.u32 	%r2813, %r248;
	@%p579 bra 	$L__BB0_284;
$L__BB0_301:
	setp.eq.s32 	%p580, %r247, 0;
	@%p580 bra 	$L__BB0_360;
	setp.lt.u16 	%p582, %rs151, 3;
	@%p582 bra 	$L__BB0_312;
	ld.shared.u64 	%rd638, [%r4+16];
	cvt.u64.u16 	%rd639, %rs631;
	and.b64  	%rd53, %rd639, 255;
	cvt.u32.u16 	%r1755, %rs631;
	and.b32  	%r1756, %r1755, 255;
	mul.wide.u32 	%rd640, %r1756, 4;
	add.s64 	%rd641, %rd638, %rd640;
	ld.u32 	%r280, [%rd641];
	ld.shared.u8 	%r1757, [_ZZ9kernelenkP3bigS0_S0_S0_S0_S0_E2sp_$_0];
	setp.eq.s32 	%p583, %r2813, %r1757;
	shl.b32 	%r1758, %r2813, 2;
	mov.u32 	%r1759, _ZZ9kernelenkP3bigS0_S0_S0_S0_S0_E1s;
	add.s32 	%r1760, %r1759, %r1758;
	add.s32 	%r281, %r1760, 2048;
	mov.b32 	%r2809, 0;
	@%p583 bra 	$L__BB0_305;
	ld.shared.u32 	%r2809, [%r281];
$L__BB0_305:
	sub.s32 	%r1762, %r280, %r2809;
	setp.lt.u32 	%p584, %r280, %r2809;
	add.s32 	%r1763, %r1762, -1;
	setp.ge.u32 	%p585, %r1763, %r280;
	selp.s32 	%r1764, -1, 0, %p964;
	add.s32 	%r1765, %r1762, %r1764;
	selp.u32 	%r1766, -1, 0, %p584;
	selp.u32 	%r1767, -1, 0, %p585;
	selp.b32 	%r1768, %r1767, %r1766, %p964;
	and.b32  	%r1769, %r1768, 1;
	setp.eq.b32 	%p86, %r1769, 1;
	shl.b64 	%rd642, %rd53, 2;
	add.s64 	%rd54, %rd46, %rd642;
	st.u32 	[%rd54], %r1765;
	add.s32 	%r1770, %r2813, 1;
	ld.shared.u64 	%rd643, [%r4+16];
	add.s64 	%rd644, %rd643, %rd642;
	ld.u32 	%r284, [%rd644+4];
	ld.shared.u8 	%r1771, [_ZZ9kernelenkP3bigS0_S0_S0_S0_S0_E2sp_$_0];
	setp.eq.s32 	%p586, %r1770, %r1771;
	mov.b32 	%r2810, 0;
	@%p586 bra 	$L__BB0_307;
	ld.shared.u32 	%r2810, [%r281+4];
$L__BB0_307:
	sub.s32 	%r1773, %r284, %r2810;
	setp.lt.u32 	%p587, %r284, %r2810;
	add.s32 	%r1774, %r1773, -1;
	setp.ge.u32 	%p588, %r1774, %r284;
	selp.s32 	%r1775, -1, 0, %p86;
	add.s32 	%r1776, %r1773, %r1775;
	selp.u32 	%r1777, -1, 0, %p587;
	selp.u32 	%r1778, -1, 0, %p588;
	selp.b32 	%r1779, %r1778, %r1777, %p86;
	and.b32  	%r1780, %r1779, 1;
	setp.eq.b32 	%p87, %r1780, 1;
	st.u32 	[%rd54+4], %r1776;
	add.s32 	%r1781, %r2813, 2;
	ld.shared.u64 	%rd645, [%r4+16];
	add.s64 	%rd647, %rd645, %rd642;
	ld.u32 	%r287, [%rd647+8];
	ld.shared.u8 	%r1782, [_ZZ9kernelenkP3bigS0_S0_S0_S0_S0_E2sp_$_0];
	setp.eq.s32 	%p589, %r1781, %r1782;
	mov.b32 	%r2811, 0;
	@%p589 bra 	$L__BB0_309;
	ld.shared.u32 	%r2811, [%r281+8];
$L__BB0_309:
	sub.s32 	%r1784, %r287, %r2811;
	setp.lt.u32 	%p590, %r287, %r2811;
	add.s32 	%r1785, %r1784, -1;
	setp.ge.u32 	%p591, %r1785, %r287;
	selp.s32 	%r1786, -1, 0, %p87;
	add.s32 	%r1787, %r1784, %r1786;
	selp.u32 	%r1788, -1, 0, %p590;
	selp.u32 	%r1789, -1, 0, %p591;
	selp.b32 	%r1790, %r1789, %r1788, %p87;
	and.b32  	%r1791, %r1790, 1;
	setp.eq.b32 	%p88, %r1791, 1;
	st.u32 	[%rd54+8], %r1787;
	add.s32 	%r1792, %r2813, 3;
	ld.shared.u64 	%rd648, [%r4+16];
	add.s64 	%rd650, %rd648, %rd642;
	ld.u32 	%r290, [%rd650+12];
	ld.shared.u8 	%r1793, [_ZZ9kernelenkP3bigS0_S0_S0_S0_S0_E2sp_$_0];
	setp.eq.s32 	%p592, %r1792, %r1793;
	mov.b32 	%r2812, 0;
	@%p592 bra 	$L__BB0_311;
	ld.shared.u32 	%r2812, [%r281+12];
$L__BB0_311:
	sub.s32 	%r1794, %r290, %r2812;
	setp.lt.u32 	%p593, %r290, %r2812;
	add.s32 	%r1795, %r1794, -1;
	setp.ge.u32 	%p594, %r1795, %r290;
	selp.s32 	%r1796, -1, 0, %p88;
	add.s32 	%r1797, %r1794, %r1796;
	selp.u32 	%r1798, -1, 0, %p593;
	selp.u32 	%r1799, -1, 0, %p594;
	selp.b32 	%r1800, %r1799, %r1798, %p88;
	and.b32  	%r1801, %r1800, 1;
	setp.eq.b32 	%p964, %r1801, 1;
	st.u32 	[%rd54+12], %r1797;
	add.s16 	%rs631, %rs631, 4;
	add.s32 	%r2813, %r2813, 4;
$L__BB0_312:
	setp.eq.s16 	%p595, %rs150, 0;
	@%p595 bra 	$L__BB0_360;
	setp.eq.s32 	%p597, %r243, 0;
	@%p597 bra 	$L__BB0_319;
	ld.shared.u64 	%rd651, [%r4+16];
	cvt.u64.u16 	%rd652, %rs631;
	and.b64  	%rd55, %rd652, 255;
	cvt.u32.u16 	%r1803, %rs631;
	and.b32  	%r1804, %r1803, 255;
	mul.wide.u32 	%rd653, %r1804, 4;
	add.s64 	%rd654, %rd651, %rd653;
	ld.u32 	%r295, [%rd654];
	ld.shared.u8 	%r1805, [_ZZ9kernelenkP3bigS0_S0_S0_S0_S0_E2sp_$_0];
	setp.eq.s32 	%p598, %r2813, %r1805;
	shl.b32 	%r1806, %r2813, 2;
	mov.u32 	%r1807, _ZZ9kernelenkP3bigS0_S0_S0_S0_S0_E1s;
	add.s32 	%r1808, %r1807, %r1806;
	add.s32 	%r296, %r1808, 2048;
	mov.b32 	%r2814, 0;
	@%p598 bra 	$L__BB0_316;
	ld.shared.u32 	%r2814, [%r296];
$L__BB0_316:
	sub.s32 	%r1810, %r295, %r2814;
	setp.lt.u32 	%p599, %r295, %r2814;
	add.s32 	%r1811, %r1810, -1;
	setp.ge.u32 	%p600, %r1811, %r295;
	selp.s32 	%r1812, -1, 0, %p964;
	add.s32 	%r1813, %r1810, %r1812;
	selp.u32 	%r1814, -1, 0, %p599;
	selp.u32 	%r1815, -1, 0, %p600;
	selp.b32 	%r1816, %r1815, %r1814, %p964;
	and.b32  	%r1817, %r1816, 1;
	setp.eq.b32 	%p92, %r1817, 1;
	shl.b64 	%rd655, %rd55, 2;
	add.s64 	%rd56, %rd46, %rd655;
	st.u32 	[%rd56], %r1813;
	add.s32 	%r1818, %r2813, 1;
	ld.shared.u64 	%rd656, [%r4+16];
	add.s64 	%rd657, %rd656, %rd655;
	ld.u32 	%r299, [%rd657+4];
	ld.shared.u8 	%r1819, [_ZZ9kernelenkP3bigS0_S0_S0_S0_S0_E2sp_$_0];
	setp.eq.s32 	%p601, %r1818, %r1819;
	mov.b32 	%r2815, 0;
	@%p601 bra 	$L__BB0_318;
	ld.shared.u32 	%r2815, [%r296+4];
$L__BB0_318:
	sub.s32 	%r1820, %r299, %r2815;
	setp.lt.u32 	%p602, %r299, %r2815;
	add.s32 	%r1821, %r1820, -1;
	setp.ge.u32 	%p603, %r1821, %r299;
	selp.s32 	%r1822, -1, 0, %p92;
	add.s32 	%r1823, %r1820, %r1822;
	selp.u32 	%r1824, -1, 0, %p602;
	selp.u32 	%r1825, -1, 0, %p603;
	selp.b32 	%r1826, %r1825, %r1824, %p92;
	and.b32  	%r1827, %r1826, 1;
	setp.eq.b32 	%p964, %r1827, 1;
	st.u32 	[%rd56+4], %r1823;
	add.s16 	%rs631, %rs631, 2;
	add.s32 	%r2813, %r2813, 2;
$L__BB0_319:
	setp.eq.s32 	%p604, %r246, 0;
	@%p604 bra 	$L__BB0_360;
	ld.shared.u64 	%rd658, [%r4+16];
	cvt.u64.u16 	%rd659, %rs631;
	and.b64  	%rd57, %rd659, 255;
	cvt.u32.u16 	%r1829, %rs631;
	and.b32  	%r1830, %r1829, 255;
	mul.wide.u32 	%rd660, %r1830, 4;
	add.s64 	%rd661, %rd658, %rd660;
	ld.u32 	%r304, [%rd661];
	ld.shared.u8 	%r1831, [_ZZ9kernelenkP3bigS0_S0_S0_S0_S0_E2sp_$_0];
	setp.eq.s32 	%p605, %r2813, %r1831;
	mov.b32 	%r2817, 0;
	@%p605 bra 	$L__BB0_322;
	shl.b32 	%r1832, %r2813, 2;
	mov.u32 	%r1833, _ZZ9kernelenkP3bigS0_S0_S0_S0_S0_E1s;
	add.s32 	%r1834, %r1833, %r1832;
	ld.shared.u32 	%r2817, [%r1834+2048];
$L__BB0_322:
	sub.s32 	%r1835, %r304, %r2817;
	setp.lt.u32 	%p606, %r304, %r2817;
	add.s32 	%r1836, %r1835, -1;
	setp.ge.u32 	%p607, %r1836, %r304;
	selp.s32 	%r1837, -1, 0, %p964;
	add.s32 	%r1838, %r1835, %r1837;
	selp.u32 	%r1839, -1, 0, %p606;
	selp.u32 	%r1840, -1, 0, %p607;
	selp.b32 	%r1841, %r1840, %r1839, %p964;
	and.b32  	%r1842, %r1841, 1;
	setp.eq.b32 	%p964, %r1842, 1;
	shl.b64 	%rd662, %rd57, 2;
	add.s64 	%rd663, %rd46, %rd662;
	st.u32 	[%rd663], %r1838;
	add.s16 	%rs631, %rs631, 1;
	bra.uni 	$L__BB0_360;
$L__BB0_323:
	setp.gt.s16 	%p618, %rs453, 1;
	@%p618 bra 	$L__BB0_280;
	ld.shared.u8 	%rs662, [%r4+8];
$L__BB0_325:
	cvt.s16.s8 	%rs458, %rs662;
	setp.lt.s16 	%p619, %rs458, 1;
	@%p619 bra 	$L__BB0_329;
	ld.shared.u64 	%rd50, [%r4+16];
$L__BB0_327:
	cvt.u32.u16 	%r1850, %rs662;
	and.b32  	%r1851, %r1850, 255;
	mul.wide.u32 	%rd672, %r1851, 4;
	add.s64 	%rd673, %rd50, %rd672;
	ld.u32 	%r1852, [%rd673+-4];
	setp.ne.s32 	%p620, %r1852, 0;
	@%p620 bra 	$L__BB0_329;
	cvt.s16.s8 	%rs459, %rs662;
	add.s16 	%rs662, %rs662, -1;
	st.shared.u8 	[%r4+8], %rs662;
	setp.gt.s16 	%p621, %rs459, 1;
	@%p621 bra 	$L__BB0_327;
$L__BB0_329:
	ld.shared.u64 	%rd674, [%r3+8];
	add.s16 	%rs460, %rs126, -1;
	shr.u16 	%rs461, %rs460, 5;
	cvt.u32.u16 	%r1853, %rs461;
	mul.wide.u32 	%rd675, %r1853, 4;
	add.s64 	%rd676, %rd674, %rd675;
	ld.u32 	%r1854, [%rd676];
	and.b16  	%rs462, %rs460, 31;
	cvt.u32.u16 	%r1855, %rs462;
	shr.u32 	%r1856, %r1854, %r1855;
	and.b32  	%r1857, %r1856, 1;
	setp.eq.b32 	%p622, %r1857, 1;
	not.pred 	%p623, %p622;
	@%p623 bra 	$L__BB0_467;
	and.b16  	%rs463, %rs662, 255;
	setp.ne.s16 	%p624, %rs463, 0;
	ld.shared.u8 	%rs464, [_ZZ9kernelenkP3bigS0_S0_S0_S0_S0_E2sy_$_0];
	setp.ne.s16 	%p625, %rs464, 0;
	and.pred  	%p626, %p624, %p625;
	@%p626 bra 	$L__BB0_365;
	mov.b16 	%rs662, 0;
	st.u8 	[%rd136], %rs662;
	bra.uni 	$L__BB0_412;
$L__BB0_332:
	setp.lt.u16 	%p520, %rs147, 3;
	mov.pred 	%p964, 0;
	mov.b32 	%r2822, 0;
	mov.u16 	%rs631, %rs619;
	@%p520 bra 	$L__BB0_345;
	mov.pred 	%p964, 0;
	mov.b32 	%r2825, 0;
	mov.u16 	%rs631, %rs619;
$L__BB0_334:
	.pragma "nounroll";
	ld.shared.u64 	%rd587, [%r4+16];
	cvt.u64.u16 	%rd588, %rs631;
	and.b64  	%rd61, %rd588, 255;
	cvt.u32.u16 	%r1548, %rs631;
	and.b32  	%r1549, %r1548, 255;
	mul.wide.u32 	%rd589, %r1549, 4;
	add.s64 	%rd590, %rd587, %rd589;
	ld.u32 	%r327, [%rd590];
	setp.eq.s32 	%p522, %r2825, 0;
	shl.b32 	%r1550, %r2825, 2;
	mov.u32 	%r1551, _ZZ9kernelenkP3bigS0_S0_S0_S0_S0_E1s;
	add.s32 	%r1552, %r1551, %r1550;
	add.s32 	%r328, %r1552, 2048;
	mov.b32 	%r2826, 0;
	@%p522 bra 	$L__BB0_336;
	ld.shared.u32 	%r1553, [%r328+-4];
	shr.u32 	%r2826, %r1553, %r251;
$L__BB0_336:
	ld.shared.u8 	%r1555, [_ZZ9kernelenkP3bigS0_S0_S0_S0_S0_E2sp_$_0];
	setp.eq.s32 	%p523, %r2825, %r1555;
	mov.b32 	%r2827, 0;
	@%p523 bra 	$L__BB0_338;
	ld.shared.u32 	%r1556, [%r328];
	shl.b32 	%r2827, %r1556, %r250;
$L__BB0_338:
	or.b32  	%r1558, %r2827, %r2826;
	sub.s32 	%r1559, %r327, %r1558;
	setp.lt.u32 	%p524, %r327, %r1558;
	add.s32 	%r1560, %r1559, -1;
	setp.ge.u32 	%p525, %r1560, %r327;
	selp.s32 	%r1561, -1, 0, %p964;
	add.s32 	%r1562, %r1559, %r1561;
	selp.u32 	%r1563, -1, 0, %p524;
	selp.u32 	%r1564, -1, 0, %p525;
	selp.b32 	%r1565, %r1564, %r1563, %p964;
	and.b32  	%r1566, %r1565, 1;
	setp.eq.b32 	%p106, %r1566, 1;
	shl.b64 	%rd591, %rd61, 2;
	add.s64 	%rd62, %rd46, %rd591;
	st.u32 	[%rd62], %r1562;
	add.s32 	%r1567, %r2825, 1;
	ld.shared.u64 	%rd592, [%r4+16];
	add.s64 	%rd593, %rd592, %rd591;
	ld.u32 	%r333, [%rd593+4];
	ld.shared.u32 	%r334, [%r328];
	ld.shared.u8 	%r1568, [_ZZ9kernelenkP3bigS0_S0_S0_S0_S0_E2sp_$_0];
	setp.eq.s32 	%p526, %r1567, %r1568;
	mov.b32 	%r2828, 0;
	@%p526 bra 	$L__BB0_340;
	ld.shared.u32 	%r1569, [%r328+4];
	shl.b32 	%r2828, %r1569, %r250;
$L__BB0_340:
	shr.u32 	%r1571, %r334, %r251;
	or.b32  	%r1572, %r2828, %r1571;
	sub.s32 	%r1573, %r333, %r1572;
	setp.lt.u32 	%p527, %r333, %r1572;
	add.s32 	%r1574, %r1573, -1;
	setp.ge.u32 	%p528, %r1574, %r333;
	selp.s32 	%r1575, -1, 0, %p106;
	add.s32 	%r1576, %r1573, %r1575;
	selp.u32 	%r1577, -1, 0, %p527;
	selp.u32 	%r1578, -1, 0, %p528;
	selp.b32 	%r1579, %r1578, %r1577, %p106;
	and.b32  	%r1580, %r1579, 1;
	setp.eq.b32 	%p107, %r1580, 1;
	st.u32 	[%rd62+4], %r1576;
	add.s32 	%r1581, %r2825, 2;
	ld.shared.u64 	%rd594, [%r4+16];
	add.s64 	%rd596, %rd594, %rd591;
	ld.u32 	%r337, [%rd596+8];
	ld.shared.u32 	%r338, [%r328+4];
	ld.shared.u8 	%r1582, [_ZZ9kernelenkP3bigS0_S0_S0_S0_S0_E2sp_$_0];
	setp.eq.s32 	%p529, %r1581, %r1582;
	mov.b32 	%r2829, 0;
	@%p529 bra 	$L__BB0_342;
	ld.shared.u32 	%r1583, [%r328+8];
	shl.b32 	%r2829, %r1583, %r250;
$L__BB0_342:
	shr.u32 	%r1585, %r338, %r251;
	or.b32  	%r1586, %r2829, %r1585;
	sub.s32 	%r1587, %r337, %r1586;
	setp.lt.u32 	%p530, %r337, %r1586;
	add.s32 	%r1588, %r1587, -1;
	setp.ge.u32 	%p531, %r1588, %r337;
	selp.s32 	%r1589, -1, 0, %p107;
	add.s32 	%r1590, %r1587, %r1589;
	selp.u32 	%r1591, -1, 0, %p530;
	selp.u32 	%r1592, -1, 0, %p531;
	selp.b32 	%r1593, %r1592, %r1591, %p107;
	and.b32  	%r1594, %r1593, 1;
	setp.eq.b32 	%p108, %r1594, 1;
	st.u32 	[%rd62+8], %r1590;
	add.s32 	%r1595, %r2825, 3;
	ld.shared.u64 	%rd597, [%r4+16];
	add.s64 	%rd599, %rd597, %rd591;
	ld.u32 	%r341, [%rd599+12];
	ld.shared.u32 	%r342, [%r328+8];
	ld.shared.u8 	%r1596, [_ZZ9kernelenkP3bigS0_S0_S0_S0_S0_E2sp_$_0];
	setp.eq.s32 	%p532, %r1595, %r1596;
	mov.b32 	%r2830, 0;
	@%p532 bra 	$L__BB0_344;
	ld.shared.u32 	%r1597, [%r328+12];
	shl.b32 	%r2830, %r1597, %r250;
$L__BB0_344:
	shr.u32 	%r1598, %r342, %r251;
	or.b32  	%r1599, %r2830, %r1598;
	sub.s32 	%r1600, %r341, %r1599;
	setp.lt.u32 	%p533, %r341, %r1599;
	add.s32 	%r1601, %r1600, -1;
	setp.ge.u32 	%p534, %r1601, %r341;
	selp.s32 	%r1602, -1, 0, %p108;
	add.s32 	%r1603, %r1600, %r1602;
	selp.u32 	%r1604, -1, 0, %p533;
	selp.u32 	%r1605, -1, 0, %p534;
	selp.b32 	%r1606, %r1605, %r1604, %p108;
	and.b32  	%r1607, %r1606, 1;
	setp.eq.b32 	%p964, %r1607, 1;
	st.u32 	[%rd62+12], %r1603;
	add.s32 	%r2825, %r2825, 4;
	add.s16 	%rs631, %rs631, 4;
	setp.eq.s32 	%p535, %r2825, %r245;
	mov.u32 	%r2822, %r245;
	@%p535 bra 	$L__BB0_345;
	bra.uni 	$L__BB0_334;
$L__BB0_345:
	setp.eq.s32 	%p536, %r244, 0;
	@%p536 bra 	$L__BB0_360;
	setp.eq.s32 	%p538, %r243, 0;
	@%p538 bra 	$L__BB0_354;
	ld.shared.u64 	%rd600, [%r4+16];
	cvt.u64.u16 	%rd601, %rs631;
	and.b64  	%rd58, %rd601, 255;
	cvt.u32.u16 	%r1609, %rs631;
	and.b32  	%r1610, %r1609, 255;
	mul.wide.u32 	%rd602, %r1610, 4;
	add.s64 	%rd603, %rd600, %rd602;
	ld.u32 	%r308, [%rd603];
	setp.eq.s32 	%p539, %r2822, 0;
	shl.b32 	%r1611, %r2822, 2;
	mov.u32 	%r1612, _ZZ9kernelenkP3bigS0_S0_S0_S0_S0_E1s;
	add.s32 	%r1613, %r1612, %r1611;
	add.s32 	%r309, %r1613, 2048;
	mov.b32 	%r2819, 0;
	@%p539 bra 	$L__BB0_349;
	ld.shared.u32 	%r1614, [%r309+-4];
	shr.u32 	%r2819, %r1614, %r251;
$L__BB0_349:
	ld.shared.u8 	%r1616, [_ZZ9kernelenkP3bigS0_S0_S0_S0_S0_E2sp_$_0];
	setp.eq.s32 	%p540, %r2822, %r1616;
	mov.b32 	%r2820, 0;
	@%p540 bra 	$L__BB0_351;
	ld.shared.u32 	%r1617, [%r309];
	shl.b32 	%r2820, %r1617, %r250;
$L__BB0_351:
	or.b32  	%r1619, %r2820, %r2819;
	sub.s32 	%r1620, %r308, %r1619;
	setp.lt.u32 	%p541, %r308, %r1619;
	add.s32 	%r1621, %r1620, -1;
	setp.ge.u32 	%p542, %r1621, %r308;
	selp.s32 	%r1622, -1, 0, %p964;
	add.s32 	%r1623, %r1620, %r1622;
	selp.u32 	%r1624, -1, 0, %p541;
	selp.u32 	%r1625, -1, 0, %p542;
	selp.b32 	%r1626, %r1625, %r1624, %p964;
	and.b32  	%r1627, %r1626, 1;
	setp.eq.b32 	%p99, %r1627, 1;
	shl.b64 	%rd604, %rd58, 2;
	add.s64 	%rd59, %rd46, %rd604;
	st.u32 	[%rd59], %r1623;
	add.s32 	%r1628, %r2822, 1;
	ld.shared.u64 	%rd605, [%r4+16];
	add.s64 	%rd606, %rd605, %rd604;
	ld.u32 	%r314, [%rd606+4];
	ld.shared.u32 	%r315, [%r309];
	ld.shared.u8 	%r1629, [_ZZ9kernelenkP3bigS0_S0_S0_S0_S0_E2sp_$_0];
	setp.eq.s32 	%p543, %r1628, %r1629;
	mov.b32 	%r2821, 0;
	@%p543 bra 	$L__BB0_353;
	ld.shared.u32 	%r1630, [%r309+4];
	shl.b32 	%r2821, %r1630, %r250;
$L__BB0_353:
	shr.u32 	%r1631, %r315, %r251;
	or.b32  	%r1632, %r2821, %r1631;
	sub.s32 	%r1633, %r314, %r1632;
	setp.lt.u32 	%p544, %r314, %r1632;
	add.s32 	%r1634, %r1633, -1;
	setp.ge.u32 	%p545, %r1634, %r314;
	selp.s32 	%r1635, -1, 0, %p99;
	add.s32 	%r1636, %r1633, %r1635;
	selp.u32 	%r1637, -1, 0, %p544;
	selp.u32 	%r1638, -1, 0, %p545;
	selp.b32 	%r1639, %r1638, %r1637, %p99;
	and.b32  	%r1640, %r1639, 1;
	setp.eq.b32 	%p964, %r1640, 1;
	st.u32 	[%rd59+4], %r1636;
	add.s16 	%rs631, %rs631, 2;
	add.s32 	%r2822, %r2822, 2;
$L__BB0_354:
	setp.eq.s32 	%p546, %r246, 0;
	@%p546 bra 	$L__BB0_360;
	ld.shared.u64 	%rd607, [%r4+16];
	cvt.u64.u16 	%rd608, %rs631;
	and.b64  	%rd60, %rd608, 255;
	cvt.u32.u16 	%r1642, %rs631;
	and.b32  	%r1643, %r1642, 255;
	mul.wide.u32 	%rd609, %r1643, 4;
	add.s64 	%rd610, %rd607, %rd609;
	ld.u32 	%r320, [%rd610];
	setp.eq.s32 	%p547, %r2822, 0;
	shl.b32 	%r1644, %r2822, 2;
	mov.u32 	%r1645, _ZZ9kernelenkP3bigS0_S0_S0_S0_S0_E1s;
	add.s32 	%r1646, %r1645, %r1644;
	add.s32 	%r321, %r1646, 2048;
	mov.b32 	%r2823, 0;
	@%p547 bra 	$L__BB0_357;
	ld.shared.u32 	%r1647, [%r321+-4];
	shr.u32 	%r2823, %r1647, %r251;
$L__BB0_357:
	ld.shared.u8 	%r1649, [_ZZ9kernelenkP3bigS0_S0_S0_S0_S0_E2sp_$_0];
	setp.eq.s32 	%p548, %r2822, %r1649;
	mov.b32 	%r2824, 0;
	@%p548 bra 	$L__BB0_359;
	ld.shared.u32 	%r1650, [%r321];
	shl.b32 	%r2824, %r1650, %r250;
$L__BB0_359:
	or.b32  	%r1651, %r2824, %r2823;
	sub.s32 	%r1652, %r320, %r1651;
	setp.lt.u32 	%p549, %r320, %r1651;
	add.s32 	%r1653, %r1652, -1;
	setp.ge.u32 	%p550, %r1653, %r320;
	selp.s32 	%r1654, -1, 0, %p964;
	add.s32 	%r1655, %r1652, %r1654;
	selp.u32 	%r1656, -1, 0, %p549;
	selp.u32 	%r1657, -1, 0, %p550;
	selp.b32 	%r1658, %r1657, %r1656, %p964;
	and.b32  	%r1659, %r1658, 1;
	setp.eq.b32 	%p964, %r1659, 1;
	shl.b64 	%rd611, %rd60, 2;
	add.s64 	%rd612, %rd46, %rd611;
	st.u32 	[%rd612], %r1655;
	add.s16 	%rs631, %rs631, 1;
$L__BB0_360:
	cvt.s16.s8 	%rs451, %rs631;
	setp.ge.s16 	%p608, %rs451, %rs146;
	not.pred 	%p609, %p964;
	or.pred  	%p610, %p608, %p609;
	@%p610 bra 	$L__BB0_362;
$L__BB0_361:
	ld.shared.u64 	%rd664, [%r4+16];
	cvt.u32.u16 	%r1843, %rs631;
	and.b32  	%r1844, %r1843, 255;
	mul.wide.u32 	%rd665, %r1844, 4;
	add.s64 	%rd666, %rd664, %rd665;
	ld.u32 	%r1845, [%rd666];
	setp.eq.s32 	%p964, %r1845, 0;
	add.s32 	%r1846, %r1845, -1;
	add.s64 	%rd667, %rd46, %rd665;
	st.u32 	[%rd667], %r1846;
	add.s16 	%rs452, %rs631, 1;
	cvt.s16.s8 	%rs631, %rs452;
	setp.lt.s16 	%p612, %rs631, %rs146;
	and.pred  	%p613, %p612, %p964;
	@%p613 bra 	$L__BB0_361;
$L__BB0_362:
	cvt.s16.s8 	%rs453, %rs154;
	cvt.s16.s8 	%rs454, %rs631;
	setp.lt.s16 	%p614, %rs454, %rs453;
	or.pred  	%p615, %p964, %p614;
	@%p615 bra 	$L__BB0_364;
$L__BB0_363:
	cvt.s16.s8 	%rs455, %rs631;
	add.s16 	%rs631, %rs631, -1;
	cvt.u32.u16 	%r1847, %rs631;
	and.b32  	%r1848, %r1847, 255;
	mul.wide.u32 	%rd668, %r1848, 4;
	add.s64 	%rd669, %rd46, %rd668;
	ld.u32 	%r1849, [%rd669];
	ld.shared.u64 	%rd670, [%r4+16];
	add.s64 	%rd671, %rd670, %rd668;
	st.u32 	[%rd671], %r1849;
	setp.gt.s16 	%p616, %rs455, %rs453;
	@%p616 bra 	$L__BB0_363;
$L__BB0_364:
	setp.gt.u32 	%p617, %r2798, 1;
	mov.u32 	%r2798, %r250;
	@%p617 bra 	$L__BB0_281;
	bra.uni 	$L__BB0_323;
$L__BB0_365:
	add.s16 	%rs185, %rs464, %rs662;
	cvt.s16.s8 	%rs466, %rs185;
	st.u8 	[%rd136], %rs185;
	setp.lt.s16 	%p627, %rs466, 1;
	@%p627 bra 	$L__BB0_373;
	and.b16  	%rs186, %rs185, 3;
	and.b16  	%rs468, %rs185, 255;
	setp.lt.u16 	%p628, %rs468, 4;
	mov.b16 	%rs637, 0;
	@%p628 bra 	$L__BB0_369;
	and.b16  	%rs637, %rs185, 124;
	mov.b16 	%rs638, 0;
$L__BB0_368:
	ld.u64 	%rd677, [%rd3];
	cvt.u32.u16 	%r1858, %rs638;
	and.b32  	%r1859, %r1858, 255;
	mul.wide.u32 	%rd678, %r1859, 4;
	add.s64 	%rd679, %rd677, %rd678;
	mov.b32 	%r1860, 0;
	st.u32 	[%rd679], %r1860;
	ld.u64 	%rd680, [%rd3];
	add.s64 	%rd681, %rd680, %rd678;
	st.u32 	[%rd681+4], %r1860;
	ld.u64 	%rd682, [%rd3];
	add.s64 	%rd683, %rd682, %rd678;
	st.u32 	[%rd683+8], %r1860;
	ld.u64 	%rd684, [%rd3];
	add.s64 	%rd685, %rd684, %rd678;
	st.u32 	[%rd685+12], %r1860;
	add.s16 	%rs638, %rs638, 4;
	and.b16  	%rs470, %rs638, 255;
	setp.eq.s16 	%p629, %rs470, %rs637;
	@%p629 bra 	$L__BB0_369;
	bra.uni 	$L__BB0_368;
$L__BB0_369:
	setp.eq.s16 	%p630, %rs186, 0;
	@%p630 bra 	$L__BB0_373;
	ld.u64 	%rd686, [%rd3];
	cvt.u64.u16 	%rd63, %rs637;
	cvt.u32.u16 	%r1861, %rs637;
	mul.wide.u32 	%rd687, %r1861, 4;
	add.s64 	%rd688, %rd686, %rd687;
	mov.b32 	%r1862, 0;
	st.u32 	[%rd688], %r1862;
	setp.eq.s16 	%p631, %rs186, 1;
	@%p631 bra 	$L__BB0_373;
	ld.u64 	%rd689, [%rd3];
	shl.b64 	%rd690, %rd63, 2;
	add.s64 	%rd691, %rd689, %rd690;
	mov.b32 	%r1863, 0;
	st.u32 	[%rd691+4], %r1863;
	setp.eq.s16 	%p632, %rs186, 2;
	@%p632 bra 	$L__BB0_373;
	ld.u64 	%rd692, [%rd3];
	add.s64 	%rd694, %rd692, %rd690;
	mov.b32 	%r1864, 0;
	st.u32 	[%rd694+8], %r1864;
$L__BB0_373:
	cvt.s16.s8 	%rs471, %rs662;
	setp.lt.s16 	%p633, %rs471, 1;
	@%p633 bra 	$L__BB0_410;
	cvt.s16.s8 	%rs472, %rs464;
	setp.lt.s16 	%p634, %rs472, 1;
	cvt.u64.u16 	%rd695, %rs464;
	cvt.s64.s8 	%rd64, %rd695;
	@%p634 bra 	$L__BB0_390;
	cvt.u32.u16 	%r1883, %rs662;
	and.b32  	%r346, %r1883, 255;
	cvt.u32.u16 	%r1884, %rs464;
	and.b16  	%rs477, %rs464, 7;
	and.b16  	%rs189, %rs464, 3;
	and.b32  	%r347, %r1884, 7;
	and.b32  	%r348, %r1884, 120;
	add.s16 	%rs190, %rs477, -1;
	and.b16  	%rs191, %rs464, 1;
	mov.b32 	%r2831, 0;
$L__BB0_376:
	ld.shared.u64 	%rd742, [%r4+16];
	cvt.u64.u32 	%rd65, %r2831;
	mul.wide.u32 	%rd743, %r2831, 4;
	add.s64 	%rd744, %rd742, %rd743;
	ld.u32 	%r350, [%rd744];
	setp.eq.s32 	%p647, %r350, 0;
	@%p647 bra 	$L__BB0_389;
	setp.lt.u16 	%p648, %rs464, 8;
	mov.b32 	%r2836, 0;
	mov.u32 	%r2835, %r2836;
	@%p648 bra 	$L__BB0_380;
	mov.b32 	%r2832, 0;
	mov.u32 	%r2835, %r2832;
$L__BB0_379:
	.pragma "nounroll";
	cvt.u32.u64 	%r1887, %rd65;
	shl.b32 	%r1888, %r2832, 2;
	mov.u32 	%r1889, _ZZ9kernelenkP3bigS0_S0_S0_S0_S0_E1s;
	add.s32 	%r1890, %r1889, %r1888;
	ld.shared.u32 	%r1891, [%r1890+2056];
	ld.u64 	%rd745, [%rd3];
	add.s32 	%r1892, %r2832, %r1887;
	mul.wide.u32 	%rd746, %r1892, 4;
	add.s64 	%rd747, %rd745, %rd746;
	ld.u32 	%r1893, [%rd747];
	mad.lo.s32 	%r1894, %r1891, %r350, %r1893;
	add.s32 	%r1896, %r1894, %r2835;
	setp.eq.s32 	%p649, %r1896, -1;
	selp.b32 	%r1897, 0, %r1896, %p649;
	st.u32 	[%rd747], %r1897;
	selp.u32 	%r1898, 1, 0, %p649;
	ld.shared.u32 	%r1899, [%r1890+2060];
	ld.u64 	%rd748, [%rd3];
	add.s64 	%rd749, %rd748, %rd746;
	ld.u32 	%r1900, [%rd749+4];
	mad.lo.s32 	%r1901, %r1899, %r350, %r1900;
	add.s32 	%r1903, %r1901, %r1898;
	setp.eq.s32 	%p650, %r1903, -1;
	selp.b32 	%r1904, 0, %r1903, %p650;
	st.u32 	[%rd749+4], %r1904;
	selp.u32 	%r1905, 1, 0, %p650;
	ld.shared.u32 	%r1906, [%r1890+2064];
	ld.u64 	%rd750, [%rd3];
	add.s64 	%rd751, %rd750, %rd746;
	ld.u32 	%r1907, [%rd751+8];
	mad.lo.s32 	%r1908, %r1906, %r350, %r1907;
	add.s32 	%r1910, %r1908, %r1905;
	setp.eq.s32 	%p651, %r1910, -1;
	selp.b32 	%r1911, 0, %r1910, %p651;
	st.u32 	[%rd751+8], %r1911;
	selp.u32 	%r1912, 1, 0, %p651;
	ld.shared.u32 	%r1913, [%r1890+2068];
	ld.u64 	%rd752, [%rd3];
	add.s64 	%rd753, %rd752, %rd746;
	ld.u32 	%r1914, [%rd753+12];
	mad.lo.s32 	%r1915, %r1913, %r350, %r1914;
	add.s32 	%r1917, %r1915, %r1912;
	setp.eq.s32 	%p652, %r1917, -1;
	selp.b32 	%r1918, 0, %r1917, %p652;
	st.u32 	[%rd753+12], %r1918;
	selp.u32 	%r1919, 1, 0, %p652;
	ld.shared.u32 	%r1920, [%r1890+2072];
	ld.u64 	%rd754, [%rd3];
	add.s64 	%rd755, %rd754, %rd746;
	ld.u32 	%r1921, [%rd755+16];
	mad.lo.s32 	%r1922, %r1920, %r350, %r1921;
	add.s32 	%r1924, %r1922, %r1919;
	setp.eq.s32 	%p653, %r1924, -1;
	selp.b32 	%r1925, 0, %r1924, %p653;
	st.u32 	[%rd755+16], %r1925;
	selp.u32 	%r1926, 1, 0, %p653;
	ld.shared.u32 	%r1927, [%r1890+2076];
	ld.u64 	%rd756, [%rd3];
	add.s64 	%rd757, %rd756, %rd746;
	ld.u32 	%r1928, [%rd757+20];
	mad.lo.s32 	%r1929, %r1927, %r350, %r1928;
	add.s32 	%r1931, %r1929, %r1926;
	setp.eq.s32 	%p654, %r1931, -1;
	selp.b32 	%r1932, 0, %r1931, %p654;
	st.u32 	[%rd757+20], %r1932;
	selp.u32 	%r1933, 1, 0, %p654;
	ld.shared.u32 	%r1934, [%r1890+2080];
	ld.u64 	%rd758, [%rd3];
	add.s64 	%rd759, %rd758, %rd746;
	ld.u32 	%r1935, [%rd759+24];
	mad.lo.s32 	%r1936, %r1934, %r350, %r1935;
	add.s32 	%r1938, %r1936, %r1933;
	setp.eq.s32 	%p655, %r1938, -1;
	selp.b32 	%r1939, 0, %r1938, %p655;
	st.u32 	[%rd759+24], %r1939;
	selp.u32 	%r1940, 1, 0, %p655;
	ld.shared.u32 	%r1941, [%r1890+2084];
	ld.u64 	%rd760, [%rd3];
	add.s64 	%rd761, %rd760, %rd746;
	ld.u32 	%r1942, [%rd761+28];
	mad.lo.s32 	%r1943, %r1941, %r350, %r1942;
	add.s32 	%r1945, %r1943, %r1940;
	setp.eq.s32 	%p656, %r1945, -1;
	selp.b32 	%r1946, 0, %r1945, %p656;
	st.u32 	[%rd761+28], %r1946;
	selp.u32 	%r2835, 1, 0, %p656;
	add.s32 	%r2832, %r2832, 8;
	setp.ne.s32 	%p657, %r2832, %r348;
	mov.u32 	%r2836, %r348;
	@%p657 bra 	$L__BB0_379;
$L__BB0_380:
	setp.eq.s32 	%p658, %r347, 0;
	@%p658 bra 	$L__BB0_388;
	setp.lt.u16 	%p659, %rs190, 3;
	@%p659 bra 	$L__BB0_383;
	cvt.u32.u64 	%r1947, %rd65;
	shl.b32 	%r1948, %r2836, 2;
	mov.u32 	%r1949, _ZZ9kernelenkP3bigS0_S0_S0_S0_S0_E1s;
	add.s32 	%r1950, %r1949, %r1948;
	ld.shared.u32 	%r1951, [%r1950+2056];
	ld.u64 	%rd762, [%rd3];
	add.s32 	%r1952, %r2836, %r1947;
	mul.wide.u32 	%rd763, %r1952, 4;
	add.s64 	%rd764, %rd762, %rd763;
	ld.u32 	%r1953, [%rd764];
	mad.lo.s32 	%r1954, %r1951, %r350, %r1953;
	add.s32 	%r1956, %r1954, %r2835;
	setp.eq.s32 	%p660, %r1956, -1;
	selp.b32 	%r1957, 0, %r1956, %p660;
	st.u32 	[%rd764], %r1957;
	selp.u32 	%r1958, 1, 0, %p660;
	ld.shared.u32 	%r1959, [%r1950+2060];
	ld.u64 	%rd765, [%rd3];
	cvt.u64.u32 	%rd766, %r2836;
	add.s64 	%rd767, %rd766, %rd65;
	shl.b64 	%rd768, %rd767, 2;
	add.s64 	%rd769, %rd765, %rd768;
	ld.u32 	%r1960, [%rd769+4];
	mad.lo.s32 	%r1961, %r1959, %r350, %r1960;
	add.s32 	%r1963, %r1961, %r1958;
	setp.eq.s32 	%p661, %r1963, -1;
	selp.b32 	%r1964, 0, %r1963, %p661;
	st.u32 	[%rd769+4], %r1964;
	selp.u32 	%r1965, 1, 0, %p661;
	ld.shared.u32 	%r1966, [%r1950+2064];
	ld.u64 	%rd770, [%rd3];
	add.s64 	%rd771, %rd770, %rd768;
	ld.u32 	%r1967, [%rd771+8];
	mad.lo.s32 	%r1968, %r1966, %r350, %r1967;
	add.s32 	%r1970, %r1968, %r1965;
	setp.eq.s32 	%p662, %r1970, -1;
	selp.b32 	%r1971, 0, %r1970, %p662;
	st.u32 	[%rd771+8], %r1971;
	selp.u32 	%r1972, 1, 0, %p662;
	ld.shared.u32 	%r1973, [%r1950+2068];
	ld.u64 	%rd772, [%rd3];
	add.s64 	%rd773, %rd772, %rd768;
	ld.u32 	%r1974, [%rd773+12];
	mad.lo.s32 	%r1975, %r1973, %r350, %r1974;
	add.s32 	%r1977, %r1975, %r1972;
	setp.eq.s32 	%p663, %r1977, -1;
	selp.b32 	%r1978, 0, %r1977, %p663;
	st.u32 	[%rd773+12], %r1978;
	selp.u32 	%r2835, 1, 0, %p663;
	add.s32 	%r2836, %r2836, 4;
$L__BB0_383:
	setp.eq.s16 	%p664, %rs189, 0;
	@%p664 bra 	$L__BB0_388;
	setp.eq.s16 	%p665, %rs189, 1;
	@%p665 bra 	$L__BB0_386;
	cvt.u32.u64 	%r1979, %rd65;
	shl.b32 	%r1980, %r2836, 2;
	mov.u32 	%r1981, _ZZ9kernelenkP3bigS0_S0_S0_S0_S0_E1s;
	add.s32 	%r1982, %r1981, %r1980;
	ld.shared.u32 	%r1983, [%r1982+2056];
	ld.u64 	%rd774, [%rd3];
	add.s32 	%r1984, %r2836, %r1979;
	mul.wide.u32 	%rd775, %r1984, 4;
	add.s64 	%rd776, %rd774, %rd775;
	ld.u32 	%r1985, [%rd776];
	mad.lo.s32 	%r1986, %r1983, %r350, %r1985;
	add.s32 	%r1988, %r1986, %r2835;
	setp.eq.s32 	%p666, %r1988, -1;
	selp.b32 	%r1989, 0, %r1988, %p666;
	st.u32 	[%rd776], %r1989;
	selp.u32 	%r1990, 1, 0, %p666;
	ld.shared.u32 	%r1991, [%r1982+2060];
	ld.u64 	%rd777, [%rd3];
	cvt.u64.u32 	%rd778, %r2836;
	add.s64 	%rd779, %rd778, %rd65;
	shl.b64 	%rd780, %rd779, 2;
	add.s64 	%rd781, %rd777, %rd780;
	ld.u32 	%r1992, [%rd781+4];
	mad.lo.s32 	%r1993, %r1991, %r350, %r1992;
	add.s32 	%r1995, %r1993, %r1990;
	setp.eq.s32 	%p667, %r1995, -1;
	selp.b32 	%r1996, 0, %r1995, %p667;
	st.u32 	[%rd781+4], %r1996;
	selp.u32 	%r2835, 1, 0, %p667;
	add.s32 	%r2836, %r2836, 2;
$L__BB0_386:
	setp.eq.s16 	%p668, %rs191, 0;
	@%p668 bra 	$L__BB0_388;
	cvt.u32.u64 	%r1997, %rd65;
	shl.b32 	%r1998, %r2836, 2;
	mov.u32 	%r1999, _ZZ9kernelenkP3bigS0_S0_S0_S0_S0_E1s;
	add.s32 	%r2000, %r1999, %r1998;
	ld.shared.u32 	%r2001, [%r2000+2056];
	ld.u64 	%rd782, [%rd3];
	add.s32 	%r2002, %r2836, %r1997;
	mul.wide.u32 	%rd783, %r2002, 4;
	add.s64 	%rd784, %rd782, %rd783;
	ld.u32 	%r2003, [%rd784];
	mad.lo.s32 	%r2004, %r2001, %r350, %r2003;
	add.s32 	%r2006, %r2004, %r2835;
	setp.eq.s32 	%p669, %r2006, -1;
	selp.b32 	%r2007, 0, %r2006, %p669;
	st.u32 	[%rd784], %r2007;
$L__BB0_388:
	ld.u64 	%rd785, [%rd3];
	add.s64 	%rd786, %rd65, %rd64;
	shl.b64 	%rd787, %rd786, 2;
	add.s64 	%rd788, %rd785, %rd787;
	mov.b32 	%r2008, 0;
	st.u32 	[%rd788], %r2008;
$L__BB0_389:
	cvt.u32.u64 	%r2009, %rd65;
	add.s32 	%r2831, %r2009, 1;
	setp.eq.s32 	%p670, %r2831, %r346;
	@%p670 bra 	$L__BB0_410;
	bra.uni 	$L__BB0_376;
$L__BB0_390:
	and.b16  	%rs192, %rs662, 3;
	setp.lt.u16 	%p635, %rs463, 4;
	mov.b16 	%rs640, 0;
	@%p635 bra 	$L__BB0_401;
	and.b16  	%rs640, %rs662, 124;
	mov.b16 	%rs639, 0;
$L__BB0_392:
	ld.shared.u64 	%rd1059, [%r4+16];
	cvt.u64.u16 	%rd696, %rs639;
	and.b64  	%rd67, %rd696, 255;
	cvt.u32.u16 	%r1865, %rs639;
	and.b32  	%r1866, %r1865, 255;
	mul.wide.u32 	%rd697, %r1866, 4;
	add.s64 	%rd698, %rd1059, %rd697;
	ld.u32 	%r1867, [%rd698];
	setp.eq.s32 	%p636, %r1867, 0;
	@%p636 bra 	$L__BB0_394;
	ld.u64 	%rd699, [%rd3];
	add.s64 	%rd700, %rd67, %rd64;
	shl.b64 	%rd701, %rd700, 2;
	add.s64 	%rd702, %rd699, %rd701;
	mov.b32 	%r1868, 0;
	st.u32 	[%rd702], %r1868;
	ld.shared.u64 	%rd1059, [%r4+16];
$L__BB0_394:
	shl.b64 	%rd703, %rd67, 2;
	add.s64 	%rd704, %rd1059, %rd703;
	ld.u32 	%r1869, [%rd704+4];
	setp.eq.s32 	%p637, %r1869, 0;
	@%p637 bra 	$L__BB0_396;
	ld.u64 	%rd705, [%rd3];
	add.s64 	%rd706, %rd67, %rd64;
	shl.b64 	%rd707, %rd706, 2;
	add.s64 	%rd708, %rd705, %rd707;
	mov.b32 	%r1870, 0;
	st.u32 	[%rd708+4], %r1870;
	ld.shared.u64 	%rd1059, [%r4+16];
$L__BB0_396:
	add.s64 	%rd710, %rd1059, %rd703;
	ld.u32 	%r1871, [%rd710+8];
	setp.eq.s32 	%p638, %r1871, 0;
	@%p638 bra 	$L__BB0_398;
	ld.u64 	%rd711, [%rd3];
	add.s64 	%rd712, %rd67, %rd64;
	shl.b64 	%rd713, %rd712, 2;
	add.s64 	%rd714, %rd711, %rd713;
	mov.b32 	%r1872, 0;
	st.u32 	[%rd714+8], %r1872;
	ld.shared.u64 	%rd1059, [%r4+16];
$L__BB0_398:
	add.s64 	%rd716, %rd1059, %rd703;
	ld.u32 	%r1873, [%rd716+12];
	setp.eq.s32 	%p639, %r1873, 0;
	@%p639 bra 	$L__BB0_400;
	ld.u64 	%rd717, [%rd3];
	add.s64 	%rd718, %rd67, %rd64;
	shl.b64 	%rd719, %rd718, 2;
	add.s64 	%rd720, %rd717, %rd719;
	mov.b32 	%r1874, 0;
	st.u32 	[%rd720+12], %r1874;
$L__BB0_400:
	add.s16 	%rs639, %rs639, 4;
	and.b16  	%rs476, %rs639, 255;
	setp.ne.s16 	%p640, %rs476, %rs640;
	@%p640 bra 	$L__BB0_392;
$L__BB0_401:
	setp.eq.s16 	%p641, %rs192, 0;
	@%p641 bra 	$L__BB0_410;
	ld.shared.u64 	%rd721, [%r4+16];
	cvt.u64.u16 	%rd74, %rs640;
	cvt.u32.u16 	%r1875, %rs640;
	mul.wide.u32 	%rd722, %r1875, 4;
	add.s64 	%rd723, %rd721, %rd722;
	ld.u32 	%r1876, [%rd723];
	setp.eq.s32 	%p642, %r1876, 0;
	@%p642 bra 	$L__BB0_404;
	ld.u64 	%rd724, [%rd3];
	add.s64 	%rd725, %rd74, %rd64;
	shl.b64 	%rd726, %rd725, 2;
	add.s64 	%rd727, %rd724, %rd726;
	mov.b32 	%r1877, 0;
	st.u32 	[%rd727], %r1877;
$L__BB0_404:
	setp.eq.s16 	%p643, %rs192, 1;
	@%p643 bra 	$L__BB0_410;
	ld.shared.u64 	%rd728, [%r4+16];
	shl.b64 	%rd729, %rd74, 2;
	add.s64 	%rd730, %rd728, %rd729;
	ld.u32 	%r1878, [%rd730+4];
	setp.eq.s32 	%p644, %r1878, 0;
	@%p644 bra 	$L__BB0_407;
	ld.u64 	%rd731, [%rd3];
	add.s64 	%rd732, %rd74, %rd64;
	shl.b64 	%rd733, %rd732, 2;
	add.s64 	%rd734, %rd731, %rd733;
	mov.b32 	%r1879, 0;
	st.u32 	[%rd734+4], %r1879;
$L__BB0_407:
	setp.eq.s16 	%p645, %rs192, 2;
	@%p645 bra 	$L__BB0_410;
	ld.shared.u64 	%rd735, [%r4+16];
	add.s64 	%rd737, %rd735, %rd729;
	ld.u32 	%r1880, [%rd737+8];
	setp.eq.s32 	%p646, %r1880, 0;
	@%p646 bra 	$L__BB0_410;
	ld.u64 	%rd738, [%rd3];
	add.s64 	%rd739, %rd74, %rd64;
	shl.b64 	%rd740, %rd739, 2;
	add.s64 	%rd741, %rd738, %rd740;
	mov.b32 	%r1881, 0;
	st.u32 	[%rd741+8], %r1881;
$L__BB0_410:
	ld.u64 	%rd789, [%rd136+8];
	ld.u8 	%rs662, [%rd136];
	cvt.u32.u16 	%r2010, %rs662;
	cvt.s32.s8 	%r2011, %r2010;
	mul.wide.s32 	%rd790, %r2011, 4;
	add.s64 	%rd791, %rd789, %rd790;
	ld.u32 	%r2012, [%rd791+-4];
	setp.ne.s32 	%p671, %r2012, 0;
	@%p671 bra 	$L__BB0_412;
	add.s16 	%rs662, %rs662, -1;
	st.u8 	[%rd136], %rs662;
$L__BB0_412:
	st.shared.u8 	[%r4+8], %rs662;
	cvt.s16.s8 	%rs481, %rs662;
	setp.lt.s16 	%p672, %rs481, 1;
	@%p672 bra 	$L__BB0_415;
	mov.b16 	%rs642, 0;
$L__BB0_414:
	ld.u64 	%rd792, [%rd3];
	cvt.u32.u16 	%r2013, %rs642;
	and.b32  	%r2014, %r2013, 255;
	mul.wide.u32 	%rd793, %r2014, 4;
	add.s64 	%rd794, %rd792, %rd793;
	ld.u32 	%r2015, [%rd794];
	ld.shared.u64 	%rd795, [%r4+16];
	add.s64 	%rd796, %rd795, %rd793;
	st.u32 	[%rd796], %r2015;
	add.s16 	%rs483, %rs642, 1;
	cvt.s16.s8 	%rs642, %rs483;
	ld.shared.s8 	%rs662, [%r4+8];
	setp.lt.s16 	%p673, %rs642, %rs662;
	@%p673 bra 	$L__BB0_414;
$L__BB0_415:
	ld.s8 	%rs206, [%rd136];
	ld.shared.s8 	%rs207, [_ZZ9kernelenkP3bigS0_S0_S0_S0_S0_E2sp_$_0];
	setp.lt.s16 	%p674, %rs206, %rs207;
	@%p674 bra 	$L__BB0_467;
	ld.shared.u64 	%rd797, [%r4+16];
	cvt.u32.u16 	%r2016, %rs662;
	cvt.s32.s8 	%r2017, %r2016;
	mul.wide.s32 	%rd798, %r2017, 4;
	add.s64 	%rd799, %rd797, %rd798;
	mov.b32 	%r2018, 0;
	st.u32 	[%rd799], %r2018;
	ld.shared.u8 	%rs484, [%r4+8];
	add.s16 	%rs662, %rs484, 1;
	st.shared.u8 	[%r4+8], %rs662;
	sub.s16 	%rs485, %rs206, %rs207;
	add.s16 	%rs486, %rs485, 1;
	cvt.s16.s8 	%rs645, %rs486;
	setp.lt.s16 	%p675, %rs645, 1;
	setp.lt.s16 	%p676, %rs207, 0;
	or.pred  	%p677, %p675, %p676;
	@%p677 bra 	$L__BB0_463;
	add.s16 	%rs487, %rs207, 1;
	cvt.u32.u16 	%r2019, %rs487;
	and.b16  	%rs210, %rs487, 3;
	cvt.u32.u16 	%r2020, %rs210;
	add.s32 	%r366, %r2020, -1;
	and.b16  	%rs488, %rs487, 7;
	and.b32  	%r367, %r2019, 3;
	and.b32  	%r368, %r2019, 252;
	and.b32  	%r369, %r2020, 1;
	and.b32  	%r370, %r2019, 7;
	and.b32  	%r371, %r2019, 248;
	add.s16 	%rs211, %rs488, -1;
$L__BB0_418:
	mov.u16 	%rs214, %rs645;
	add.s16 	%rs645, %rs214, -1;
	mov.b32 	%r2840, 32;
$L__BB0_419:
	add.s32 	%r373, %r2840, -1;
	setp.ne.s32 	%p678, %r373, 0;
	sub.s32 	%r374, 33, %r2840;
	@%p678 bra 	$L__BB0_471;
	setp.lt.u16 	%p714, %rs207, 7;
	mov.pred 	%p978, 0;
	mov.b32 	%r2855, 0;
	mov.u16 	%rs657, %rs645;
	@%p714 bra 	$L__BB0_439;
	mov.pred 	%p978, 0;
	mov.b32 	%r2841, 0;
	mov.u16 	%rs657, %rs645;
$L__BB0_422:
	.pragma "nounroll";
	ld.shared.u64 	%rd826, [%r4+16];
	cvt.u64.u16 	%rd827, %rs657;
	and.b64  	%rd76, %rd827, 255;
	cvt.u32.u16 	%r2140, %rs657;
	and.b32  	%r2141, %r2140, 255;
	mul.wide.u32 	%rd828, %r2141, 4;
	add.s64 	%rd829, %rd826, %rd828;
	ld.u32 	%r376, [%rd829];
	ld.shared.u8 	%r2142, [_ZZ9kernelenkP3bigS0_S0_S0_S0_S0_E2sp_$_0];
	setp.eq.s32 	%p716, %r2841, %r2142;
	shl.b32 	%r2143, %r2841, 2;
	mov.u32 	%r2144, _ZZ9kernelenkP3bigS0_S0_S0_S0_S0_E1s;
	add.s32 	%r2145, %r2144, %r2143;
	add.s32 	%r377, %r2145, 2048;
	mov.b32 	%r2842, 0;
	@%p716 bra 	$L__BB0_424;
	ld.shared.u32 	%r2842, [%r377];
$L__BB0_424:
	sub.s32 	%r2147, %r376, %r2842;
	setp.lt.u32 	%p717, %r376, %r2842;
	add.s32 	%r2148, %r2147, -1;
	setp.ge.u32 	%p718, %r2148, %r376;
	selp.s32 	%r2149, -1, 0, %p978;
	add.s32 	%r2150, %r2147, %r2149;
	selp.u32 	%r2151, -1, 0, %p717;
	selp.u32 	%r2152, -1, 0, %p718;
	selp.b32 	%r2153, %r2152, %r2151, %p978;
	and.b32  	%r2154, %r2153, 1;
	setp.eq.b32 	%p113, %r2154, 1;
	shl.b64 	%rd830, %rd76, 2;
	add.s64 	%rd77, %rd46, %rd830;
	st.u32 	[%rd77], %r2150;
	add.s32 	%r2155, %r2841, 1;
	ld.shared.u64 	%rd831, [%r4+16];
	add.s64 	%rd832, %rd831, %rd830;
	ld.u32 	%r380, [%rd832+4];
	ld.shared.u8 	%r2156, [_ZZ9kernelenkP3bigS0_S0_S0_S0_S0_E2sp_$_0];
	setp.eq.s32 	%p719, %r2155, %r2156;
	mov.b32 	%r2843, 0;
	@%p719 bra 	$L__BB0_426;
	ld.shared.u32 	%r2843, [%r377+4];
$L__BB0_426:
	sub.s32 	%r2158, %r380, %r2843;
	setp.lt.u32 	%p720, %r380, %r2843;
	add.s32 	%r2159, %r2158, -1;
	setp.ge.u32 	%p721, %r2159, %r380;
	selp.s32 	%r2160, -1, 0, %p113;
	add.s32 	%r2161, %r2158, %r2160;
	selp.u32 	%r2162, -1, 0, %p720;
	selp.u32 	%r2163, -1, 0, %p721;
	selp.b32 	%r2164, %r2163, %r2162, %p113;
	and.b32  	%r2165, %r2164, 1;
	setp.eq.b32 	%p114, %r2165, 1;
	st.u32 	[%rd77+4], %r2161;
	add.s32 	%r2166, %r2841, 2;
	ld.shared.u64 	%rd833, [%r4+16];
	add.s64 	%rd835, %rd833, %rd830;
	ld.u32 	%r383, [%rd835+8];
	ld.shared.u8 	%r2167, [_ZZ9kernelenkP3bigS0_S0_S0_S0_S0_E2sp_$_0];
	setp.eq.s32 	%p722, %r2166, %r2167;
	mov.b32 	%r2844, 0;
	@%p722 bra 	$L__BB0_428;
	ld.shared.u32 	%r2844, [%r377+8];
$L__BB0_428:
	sub.s32 	%r2169, %r383, %r2844;
	setp.lt.u32 	%p723, %r383, %r2844;
	add.s32 	%r2170, %r2169, -1;
	setp.ge.u32 	%p724, %r2170, %r383;
	selp.s32 	%r2171, -1, 0, %p114;
	add.s32 	%r2172, %r2169, %r2171;
	selp.u32 	%r2173, -1, 0, %p723;
	selp.u32 	%r2174, -1, 0, %p724;
	selp.b32 	%r2175, %r2174, %r2173, %p114;
	and.b32  	%r2176, %r2175, 1;
	setp.eq.b32 	%p115, %r2176, 1;
	st.u32 	[%rd77+8], %r2172;
	add.s32 	%r2177, %r2841, 3;
	ld.shared.u64 	%rd836, [%r4+16];
	add.s64 	%rd838, %rd836, %rd830;
	ld.u32 	%r386, [%rd838+12];
	ld.shared.u8 	%r2178, [_ZZ9kernelenkP3bigS0_S0_S0_S0_S0_E2sp_$_0];
	setp.eq.s32 	%p725, %r2177, %r2178;
	mov.b32 	%r2845, 0;
	@%p725 bra 	$L__BB0_430;
	ld.shared.u32 	%r2845, [%r377+12];
$L__BB0_430:
	sub.s32 	%r2180, %r386, %r2845;
	setp.lt.u32 	%p726, %r386, %r2845;
	add.s32 	%r2181, %r2180, -1;
	setp.ge.u32 	%p727, %r2181, %r386;
	selp.s32 	%r2182, -1, 0, %p115;
	add.s32 	%r2183, %r2180, %r2182;
	selp.u32 	%r2184, -1, 0, %p726;
	selp.u32 	%r2185, -1, 0, %p727;
	selp.b32 	%r2186, %r2185, %r2184, %p115;
	and.b32  	%r2187, %r2186, 1;
	setp.eq.b32 	%p116, %r2187, 1;
	st.u32 	[%rd77+12], %r2183;
	add.s32 	%r2188, %r2841, 4;
	ld.shared.u64 	%rd839, [%r4+16];
	add.s64 	%rd841, %rd839, %rd830;
	ld.u32 	%r389, [%rd841+16];
	ld.shared.u8 	%r2189, [_ZZ9kernelenkP3bigS0_S0_S0_S0_S0_E2sp_$_0];
	setp.eq.s32 	%p728, %r2188, %r2189;
	mov.b32 	%r2846, 0;
	@%p728 bra 	$L__BB0_432;
	ld.shared.u32 	%r2846, [%r377+16];
$L__BB0_432:
	sub.s32 	%r2191, %r389, %r2846;
	setp.lt.u32 	%p729, %r389, %r2846;
	add.s32 	%r2192, %r2191, -1;
	setp.ge.u32 	%p730, %r2192, %r389;
	selp.s32 	%r2193, -1, 0, %p116;
	add.s32 	%r2194, %r2191, %r2193;
	selp.u32 	%r2195, -1, 0, %p729;
	selp.u32 	%r2196, -1, 0, %p730;
	selp.b32 	%r2197, %r2196, %r2195, %p116;
	and.b32  	%r2198, %r2197, 1;
	setp.eq.b32 	%p117, %r2198, 1;
	st.u32 	[%rd77+16], %r2194;
	add.s32 	%r2199, %r2841, 5;
	ld.shared.u64 	%rd842, [%r4+16];
	add.s64 	%rd844, %rd842, %rd830;
	ld.u32 	%r392, [%rd844+20];
	ld.shared.u8 	%r2200, [_ZZ9kernelenkP3bigS0_S0_S0_S0_S0_E2sp_$_0];
	setp.eq.s32 	%p731, %r2199, %r2200;
	mov.b32 	%r2847, 0;
	@%p731 bra 	$L__BB0_434;
	ld.shared.u32 	%r2847, [%r377+20];
$L__BB0_434:
	sub.s32 	%r2202, %r392, %r2847;
	setp.lt.u32 	%p732, %r392, %r2847;
	add.s32 	%r2203, %r2202, -1;
	setp.ge.u32 	%p733, %r2203, %r392;
	selp.s32 	%r2204, -1, 0, %p117;
	add.s32 	%r2205, %r2202, %r2204;
	selp.u32 	%r2206, -1, 0, %p732;
	selp.u32 	%r2207, -1, 0, %p733;
	selp.b32 	%r2208, %r2207, %r2206, %p117;
	and.b32  	%r2209, %r2208, 1;
	setp.eq.b32 	%p118, %r2209, 1;
	st.u32 	[%rd77+20], %r2205;
	add.s32 	%r2210, %r2841, 6;
	ld.shared.u64 	%rd845, [%r4+16];
	add.s64 	%rd847, %rd845, %rd830;
	ld.u32 	%r395, [%rd847+24];
	ld.shared.u8 	%r2211, [_ZZ9kernelenkP3bigS0_S0_S0_S0_S0_E2sp_$_0];
	setp.eq.s32 	%p734, %r2210, %r2211;
	mov.b32 	%r2848, 0;
	@%p734 bra 	$L__BB0_436;
	ld.shared.u32 	%r2848, [%r377+24];
$L__BB0_436:
	sub.s32 	%r2213, %r395, %r2848;
	setp.lt.u32 	%p735, %r395, %r2848;
	add.s32 	%r2214, %r2213, -1;
	setp.ge.u32 	%p736, %r2214, %r395;
	selp.s32 	%r2215, -1, 0, %p118;
	add.s32 	%r2216, %r2213, %r2215;
	selp.u32 	%r2217, -1, 0, %p735;
	selp.u32 	%r2218, -1, 0, %p736;
	selp.b32 	%r2219, %r2218, %r2217, %p118;
	and.b32  	%r2220, %r2219, 1;
	setp.eq.b32 	%p119, %r2220, 1;
	st.u32 	[%rd77+24], %r2216;
	add.s32 	%r2221, %r2841, 7;
	ld.shared.u64 	%rd848, [%r4+16];
	add.s64 	%rd850, %rd848, %rd830;
	ld.u32 	%r398, [%rd850+28];
	ld.shared.u8 	%r2222, [_ZZ9kernelenkP3bigS0_S0_S0_S0_S0_E2sp_$_0];
	setp.eq.s32 	%p737, %r2221, %r2222;
	mov.b32 	%r2849, 0;
	@%p737 bra 	$L__BB0_438;
	ld.shared.u32 	%r2849, [%r377+28];
$L__BB0_438:
	sub.s32 	%r2223, %r398, %r2849;
	setp.lt.u32 	%p738, %r398, %r2849;
	add.s32 	%r2224, %r2223, -1;
	setp.ge.u32 	%p739, %r2224, %r398;
	selp.s32 	%r2225, -1, 0, %p119;
	add.s32 	%r2226, %r2223, %r2225;
	selp.u32 	%r2227, -1, 0, %p738;
	selp.u32 	%r2228, -1, 0, %p739;
	selp.b32 	%r2229, %r2228, %r2227, %p119;
	and.b32  	%r2230, %r2229, 1;
	setp.eq.b32 	%p978, %r2230, 1;
	st.u32 	[%rd77+28], %r2226;
	add.s32 	%r2841, %r2841, 8;
	add.s16 	%rs657, %rs657, 8;
	setp.ne.s32 	%p740, %r2841, %r371;
	mov.u32 	%r2855, %r371;
	@%p740 bra 	$L__BB0_422;
$L__BB0_439:
	setp.eq.s32 	%p741, %r370, 0;
	@%p741 bra 	$L__BB0_499;
	setp.lt.u16 	%p743, %rs211, 3;
	@%p743 bra 	$L__BB0_450;
	ld.shared.u64 	%rd851, [%r4+16];
	cvt.u64.u16 	%rd852, %rs657;
	and.b64  	%rd78, %rd852, 255;
	cvt.u32.u16 	%r2232, %rs657;
	and.b32  	%r2233, %r2232, 255;
	mul.wide.u32 	%rd853, %r2233, 4;
	add.s64 	%rd854, %rd851, %rd853;
	ld.u32 	%r403, [%rd854];
	ld.shared.u8 	%r2234, [_ZZ9kernelenkP3bigS0_S0_S0_S0_S0_E2sp_$_0];
	setp.eq.s32 	%p744, %r2855, %r2234;
	shl.b32 	%r2235, %r2855, 2;
	mov.u32 	%r2236, _ZZ9kernelenkP3bigS0_S0_S0_S0_S0_E1s;
	add.s32 	%r2237, %r2236, %r2235;
	add.s32 	%r404, %r2237, 2048;
	mov.b32 	%r2851, 0;
	@%p744 bra 	$L__BB0_443;
	ld.shared.u32 	%r2851, [%r404];
$L__BB0_443:
	sub.s32 	%r2239, %r403, %r2851;
	setp.lt.u32 	%p745, %r403, %r2851;
	add.s32 	%r2240, %r2239, -1;
	setp.ge.u32 	%p746, %r2240, %r403;
	selp.s32 	%r2241, -1, 0, %p978;
	add.s32 	%r2242, %r2239, %r2241;
	selp.u32 	%r2243, -1, 0, %p745;
	selp.u32 	%r2244, -1, 0, %p746;
	selp.b32 	%r2245, %r2244, %r2243, %p978;
	and.b32  	%r2246, %r2245, 1;
	setp.eq.b32 	%p123, %r2246, 1;
	shl.b64 	%rd855, %rd78, 2;
	add.s64 	%rd79, %rd46, %rd855;
	st.u32 	[%rd79], %r2242;
	add.s32 	%r2247, %r2855, 1;
	ld.shared.u64 	%rd856, [%r4+16];
	add.s64 	%rd857, %rd856, %rd855;
	ld.u32 	%r407, [%rd857+4];
	ld.shared.u8 	%r2248, [_ZZ9kernelenkP3bigS0_S0_S0_S0_S0_E2sp_$_0];
	setp.eq.s32 	%p747, %r2247, %r2248;
	mov.b32 	%r2852, 0;
	@%p747 bra 	$L__BB0_445;
	ld.shared.u32 	%r2852, [%r404+4];
$L__BB0_445:
	sub.s32 	%r2250, %r407, %r2852;
	setp.lt.u32 	%p748, %r407, %r2852;
	add.s32 	%r2251, %r2250, -1;
	setp.ge.u32 	%p749, %r2251, %r407;
	selp.s32 	%r2252, -1, 0, %p123;
	add.s32 	%r2253, %r2250, %r2252;
	selp.u32 	%r2254, -1, 0, %p748;
	selp.u32 	%r2255, -1, 0, %p749;
	selp.b32 	%r2256, %r2255, %r2254, %p123;
	and.b32  	%r2257, %r2256, 1;
	setp.eq.b32 	%p124, %r2257, 1;
	st.u32 	[%rd79+4], %r2253;
	add.s32 	%r2258, %r2855, 2;
	ld.shared.u64 	%rd858, [%r4+16];
	add.s64 	%rd860, %rd858, %rd855;
	ld.u32 	%r410, [%rd860+8];
	ld.shared.u8 	%r2259, [_ZZ9kernelenkP3bigS0_S0_S0_S0_S0_E2sp_$_0];
	setp.eq.s32 	%p750, %r2258, %r2259;
	mov.b32 	%r2853, 0;
	@%p750 bra 	$L__BB0_447;
	ld.shared.u32 	%r2853, [%r404+8];
$L__BB0_447:
	sub.s32 	%r2261, %r410, %r2853;
	setp.lt.u32 	%p751, %r410, %r2853;
	add.s32 	%r2262, %r2261, -1;
	setp.ge.u32 	%p752, %r2262, %r410;
	selp.s32 	%r2263, -1, 0, %p124;
	add.s32 	%r2264, %r2261, %r2263;
	selp.u32 	%r2265, -1, 0, %p751;
	selp.u32 	%r2266, -1, 0, %p752;
	selp.b32 	%r2267, %r2266, %r2265, %p124;
	and.b32  	%r2268, %r2267, 1;
	setp.eq.b32 	%p125, %r2268, 1;
	st.u32 	[%rd79+8], %r2264;
	add.s32 	%r2269, %r2855, 3;
	ld.shared.u64 	%rd861, [%r4+16];
	add.s64 	%rd863, %rd861, %rd855;
	ld.u32 	%r413, [%rd863+12];
	ld.shared.u8 	%r2270, [_ZZ9kernelenkP3bigS0_S0_S0_S0_S0_E2sp_$_0];
	setp.eq.s32 	%p753, %r2269, %r2270;
	mov.b32 	%r2854, 0;
	@%p753 bra 	$L__BB0_449;
	ld.shared.u32 	%r2854, [%r404+12];
$L__BB0_449:
	sub.s32 	%r2271, %r413, %r2854;
	setp.lt.u32 	%p754, %r413, %r2854;
	add.s32 	%r2272, %r2271, -1;
	setp.ge.u32 	%p755, %r2272, %r413;
	selp.s32 	%r2273, -1, 0, %p125;
	add.s32 	%r2274, %r2271, %r2273;
	selp.u32 	%r2275, -1, 0, %p754;
	selp.u32 	%r2276, -1, 0, %p755;
	selp.b32 	%r2277, %r2276, %r2275, %p125;
	and.b32  	%r2278, %r2277, 1;
	setp.eq.b32 	%p978, %r2278, 1;
	st.u32 	[%rd79+12], %r2274;
	add.s16 	%rs657, %rs657, 4;
	add.s32 	%r2855, %r2855, 4;
$L__BB0_450:
	setp.eq.s16 	%p756, %rs210, 0;
	@%p756 bra 	$L__BB0_499;
	setp.eq.s32 	%p758, %r366, 0;
	@%p758 bra 	$L__BB0_457;
	ld.shared.u64 	%rd864, [%r4+16];
	cvt.u64.u16 	%rd865, %rs657;
	and.b64  	%rd80, %rd865, 255;
	cvt.u32.u16 	%r2280, %rs657;
	and.b32  	%r2281, %r2280, 255;
	mul.wide.u32 	%rd866, %r2281, 4;
	add.s64 	%rd867, %rd864, %rd866;
	ld.u32 	%r418, [%rd867];
	ld.shared.u8 	%r2282, [_ZZ9kernelenkP3bigS0_S0_S0_S0_S0_E2sp_$_0];
	setp.eq.s32 	%p759, %r2855, %r2282;
	shl.b32 	%r2283, %r2855, 2;
	mov.u32 	%r2284, _ZZ9kernelenkP3bigS0_S0_S0_S0_S0_E1s;
	add.s32 	%r2285, %r2284, %r2283;
	add.s32 	%r419, %r2285, 2048;
	mov.b32 	%r2856, 0;
	@%p759 bra 	$L__BB0_454;
	ld.shared.u32 	%r2856, [%r419];
$L__BB0_454:
	sub.s32 	%r2287, %r418, %r2856;
	setp.lt.u32 	%p760, %r418, %r2856;
	add.s32 	%r2288, %r2287, -1;
	setp.ge.u32 	%p761, %r2288, %r418;
	selp.s32 	%r2289, -1, 0, %p978;
	add.s32 	%r2290, %r2287, %r2289;
	selp.u32 	%r2291, -1, 0, %p760;
	selp.u32 	%r2292, -1, 0, %p761;
	selp.b32 	%r2293, %r2292, %r2291, %p978;
	and.b32  	%r2294, %r2293, 1;
	setp.eq.b32 	%p129, %r2294, 1;
	shl.b64 	%rd868, %rd80, 2;
	add.s64 	%rd81, %rd46, %rd868;
	st.u32 	[%rd81], %r2290;
	add.s32 	%r2295, %r2855, 1;
	ld.shared.u64 	%rd869, [%r4+16];
	add.s64 	%rd870, %rd869, %rd868;
	ld.u32 	%r422, [%rd870+4];
	ld.shared.u8 	%r2296, [_ZZ9kernelenkP3bigS0_S0_S0_S0_S0_E2sp_$_0];
	setp.eq.s32 	%p762, %r2295, %r2296;
	mov.b32 	%r2857, 0;
	@%p762 bra 	$L__BB0_456;
	ld.shared.u32 	%r2857, [%r419+4];
$L__BB0_456:
	sub.s32 	%r2297, %r422, %r2857;
	setp.lt.u32 	%p763, %r422, %r2857;
	add.s32 	%r2298, %r2297, -1;
	setp.ge.u32 	%p764, %r2298, %r422;
	selp.s32 	%r2299, -1, 0, %p129;
	add.s32 	%r2300, %r2297, %r2299;
	selp.u32 	%r2301, -1, 0, %p763;
	selp.u32 	%r2302, -1, 0, %p764;
	selp.b32 	%r2303, %r2302, %r2301, %p129;
	and.b32  	%r2304, %r2303, 1;
	setp.eq.b32 	%p978, %r2304, 1;
	st.u32 	[%rd81+4], %r2300;
	add.s16 	%rs657, %rs657, 2;
	add.s32 	%r2855, %r2855, 2;
$L__BB0_457:
	setp.eq.s32 	%p765, %r369, 0;
	@%p765 bra 	$L__BB0_499;
	ld.shared.u64 	%rd871, [%r4+16];
	cvt.u64.u16 	%rd872, %rs657;
	and.b64  	%rd82, %rd872, 255;
	cvt.u32.u16 	%r2306, %rs657;
	and.b32  	%r2307, %r2306, 255;
	mul.wide.u32 	%rd873, %r2307, 4;
	add.s64 	%rd874, %rd871, %rd873;
	ld.u32 	%r427, [%rd874];
	ld.shared.u8 	%r2308, [_ZZ9kernelenkP3bigS0_S0_S0_S0_S0_E2sp_$_0];
	setp.eq.s32 	%p766, %r2855, %r2308;
	mov.b32 	%r2859, 0;
	@%p766 bra 	$L__BB0_460;
	shl.b32 	%r2309, %r2855, 2;
	mov.u32 	%r2310, _ZZ9kernelenkP3bigS0_S0_S0_S0_S0_E1s;
	add.s32 	%r2311, %r2310, %r2309;
	ld.shared.u32 	%r2859, [%r2311+2048];
$L__BB0_460:
	sub.s32 	%r2312, %r427, %r2859;
	setp.lt.u32 	%p767, %r427, %r2859;
	add.s32 	%r2313, %r2312, -1;
	setp.ge.u32 	%p768, %r2313, %r427;
	selp.s32 	%r2314, -1, 0, %p978;
	add.s32 	%r2315, %r2312, %r2314;
	selp.u32 	%r2316, -1, 0, %p767;
	selp.u32 	%r2317, -1, 0, %p768;
	selp.b32 	%r2318, %r2317, %r2316, %p978;
	and.b32  	%r2319, %r2318, 1;
	setp.eq.b32 	%p978, %r2319, 1;
	shl.b64 	%rd875, %rd82, 2;
	add.s64 	%rd876, %rd46, %rd875;
	st.u32 	[%rd876], %r2315;
	add.s16 	%rs657, %rs657, 1;
	bra.uni 	$L__BB0_499;
$L__BB0_461:
	setp.gt.s16 	%p779, %rs496, 1;
	@%p779 bra 	$L__BB0_418;
	ld.shared.u8 	%rs662, [%r4+8];
$L__BB0_463:
	cvt.s16.s8 	%rs501, %rs662;
	setp.lt.s16 	%p780, %rs501, 1;
	@%p780 bra 	$L__BB0_467;
	ld.shared.u64 	%rd75, [%r4+16];
	mov.u16 	%rs661, %rs662;
$L__BB0_465:
	cvt.u32.u16 	%r2327, %rs661;
	and.b32  	%r2328, %r2327, 255;
	mul.wide.u32 	%rd885, %r2328, 4;
	add.s64 	%rd886, %rd75, %rd885;
	ld.u32 	%r2329, [%rd886+-4];
	setp.ne.s32 	%p781, %r2329, 0;
	mov.u16 	%rs662, %rs661;
	@%p781 bra 	$L__BB0_467;
	and.b16  	%rs503, %rs661, 255;
	add.s16 	%rs661, %rs661, -1;
	st.shared.u8 	[%r4+8], %rs661;
	setp.gt.u16 	%p782, %rs503, 1;
	mov.b16 	%rs662, 0;
	@%p782 bra 	$L__BB0_465;
$L__BB0_467:
	add.s16 	%rs609, %rs126, -1;
	setp.gt.s16 	%p783, %rs126, 1;
	@%p783 bra 	$L__BB0_219;
$L__BB0_468:
	and.b16  	%rs504, %rs662, 255;
	setp.eq.s16 	%p784, %rs504, 0;
	@%p784 bra 	$L__BB0_470;
	ld.shared.u8 	%rs246, [%r2];
	setp.ne.s16 	%p785, %rs246, 0;
	@%p785 bra 	$L__BB0_504;
$L__BB0_470:
	mov.b16 	%rs693, 0;
	st.u8 	[%rd136], %rs693;
	bra.uni 	$L__BB0_526;
$L__BB0_471:
	setp.lt.u16 	%p681, %rs207, 3;
	mov.pred 	%p978, 0;
	mov.b32 	%r2864, 0;
	mov.u16 	%rs657, %rs645;
	@%p681 bra 	$L__BB0_484;
	mov.pred 	%p978, 0;
	mov.b32 	%r2867, 0;
	mov.u16 	%rs657, %rs645;
$L__BB0_473:
	.pragma "nounroll";
	ld.shared.u64 	%rd800, [%r4+16];
	cvt.u64.u16 	%rd801, %rs657;
	and.b64  	%rd86, %rd801, 255;
	cvt.u32.u16 	%r2025, %rs657;
	and.b32  	%r2026, %r2025, 255;
	mul.wide.u32 	%rd802, %r2026, 4;
	add.s64 	%rd803, %rd800, %rd802;
	ld.u32 	%r450, [%rd803];
	setp.eq.s32 	%p683, %r2867, 0;
	shl.b32 	%r2027, %r2867, 2;
	mov.u32 	%r2028, _ZZ9kernelenkP3bigS0_S0_S0_S0_S0_E1s;
	add.s32 	%r2029, %r2028, %r2027;
	add.s32 	%r451, %r2029, 2048;
	mov.b32 	%r2868, 0;
	@%p683 bra 	$L__BB0_475;
	ld.shared.u32 	%r2030, [%r451+-4];
	shr.u32 	%r2868, %r2030, %r374;
$L__BB0_475:
	ld.shared.u8 	%r2032, [_ZZ9kernelenkP3bigS0_S0_S0_S0_S0_E2sp_$_0];
	setp.eq.s32 	%p684, %r2867, %r2032;
	mov.b32 	%r2869, 0;
	@%p684 bra 	$L__BB0_477;
	ld.shared.u32 	%r2033, [%r451];
	shl.b32 	%r2869, %r2033, %r373;
$L__BB0_477:
	or.b32  	%r2035, %r2869, %r2868;
	sub.s32 	%r2036, %r450, %r2035;
	setp.lt.u32 	%p685, %r450, %r2035;
	add.s32 	%r2037, %r2036, -1;
	setp.ge.u32 	%p686, %r2037, %r450;
	selp.s32 	%r2038, -1, 0, %p978;
	add.s32 	%r2039, %r2036, %r2038;
	selp.u32 	%r2040, -1, 0, %p685;
	selp.u32 	%r2041, -1, 0, %p686;
	selp.b32 	%r2042, %r2041, %r2040, %p978;
	and.b32  	%r2043, %r2042, 1;
	setp.eq.b32 	%p143, %r2043, 1;
	shl.b64 	%rd804, %rd86, 2;
	add.s64 	%rd87, %rd46, %rd804;
	st.u32 	[%rd87], %r2039;
	add.s32 	%r2044, %r2867, 1;
	ld.shared.u64 	%rd805, [%r4+16];
	add.s64 	%rd806, %rd805, %rd804;
	ld.u32 	%r456, [%rd806+4];
	ld.shared.u32 	%r457, [%r451];
	ld.shared.u8 	%r2045, [_ZZ9kernelenkP3bigS0_S0_S0_S0_S0_E2sp_$_0];
	setp.eq.s32 	%p687, %r2044, %r2045;
	mov.b32 	%r2870, 0;
	@%p687 bra 	$L__BB0_479;
	ld.shared.u32 	%r2046, [%r451+4];
	shl.b32 	%r2870, %r2046, %r373;
$L__BB0_479:
	shr.u32 	%r2048, %r457, %r374;
	or.b32  	%r2049, %r2870, %r2048;
	sub.s32 	%r2050, %r456, %r2049;
	setp.lt.u32 	%p688, %r456, %r2049;
	add.s32 	%r2051, %r2050, -1;
	setp.ge.u32 	%p689, %r2051, %r456;
	selp.s32 	%r2052, -1, 0, %p143;
	add.s32 	%r2053, %r2050, %r2052;
	selp.u32 	%r2054, -1, 0, %p688;
	selp.u32 	%r2055, -1, 0, %p689;
	selp.b32 	%r2056, %r2055, %r2054, %p143;
	and.b32  	%r2057, %r2056, 1;
	setp.eq.b32 	%p144, %r2057, 1;
	st.u32 	[%rd87+4], %r2053;
	add.s32 	%r2058, %r2867, 2;
	ld.shared.u64 	%rd807, [%r4+16];
	add.s64 	%rd809, %rd807, %rd804;
	ld.u32 	%r460, [%rd809+8];
	ld.shared.u32 	%r461, [%r451+4];
	ld.shared.u8 	%r2059, [_ZZ9kernelenkP3bigS0_S0_S0_S0_S0_E2sp_$_0];
	setp.eq.s32 	%p690, %r2058, %r2059;
	mov.b32 	%r2871, 0;
	@%p690 bra 	$L__BB0_481;
	ld.shared.u32 	%r2060, [%r451+8];
	shl.b32 	%r2871, %r2060, %r373;
$L__BB0_481:
	shr.u32 	%r2062, %r461, %r374;
	or.b32  	%r2063, %r2871, %r2062;
	sub.s32 	%r2064, %r460, %r2063;
	setp.lt.u32 	%p691, %r460, %r2063;
	add.s32 	%r2065, %r2064, -1;
	setp.ge.u32 	%p692, %r2065, %r460;
	selp.s32 	%r2066, -1, 0, %p144;
	add.s32 	%r2067, %r2064, %r2066;
	selp.u32 	%r2068, -1, 0, %p691;
	selp.u32 	%r2069, -1, 0, %p692;
	selp.b32 	%r2070, %r2069, %r2068, %p144;
	and.b32  	%r2071, %r2070, 1;
	setp.eq.b32 	%p145, %r2071, 1;
	st.u32 	[%rd87+8], %r2067;
	add.s32 	%r2072, %r2867, 3;
	ld.shared.u64 	%rd810, [%r4+16];
	add.s64 	%rd812, %rd810, %rd804;
	ld.u32 	%r464, [%rd812+12];
	ld.shared.u32 	%r465, [%r451+8];
	ld.shared.u8 	%r2073, [_ZZ9kernelenkP3bigS0_S0_S0_S0_S0_E2sp_$_0];
	setp.eq.s32 	%p693, %r2072, %r2073;
	mov.b32 	%r2872, 0;
	@%p693 bra 	$L__BB0_483;
	ld.shared.u32 	%r2074, [%r451+12];
	shl.b32 	%r2872, %r2074, %r373;
$L__BB0_483:
	shr.u32 	%r2075, %r465, %r374;
	or.b32  	%r2076, %r2872, %r2075;
	sub.s32 	%r2077, %r464, %r2076;
	setp.lt.u32 	%p694, %r464, %r2076;
	add.s32 	%r2078, %r2077, -1;
	setp.ge.u32 	%p695, %r2078, %r464;
	selp.s32 	%r2079, -1, 0, %p145;
	add.s32 	%r2080, %r2077, %r2079;
	selp.u32 	%r2081, -1, 0, %p694;
	selp.u32 	%r2082, -1, 0, %p695;
	selp.b32 	%r2083, %r2082, %r2081, %p145;
	and.b32  	%r2084, %r2083, 1;
	setp.eq.b32 	%p978, %r2084, 1;
	st.u32 	[%rd87+12], %r2080;
	add.s32 	%r2867, %r2867, 4;
	add.s16 	%rs657, %rs657, 4;
	setp.eq.s32 	%p696, %r2867, %r368;
	mov.u32 	%r2864, %r368;
	@%p696 bra 	$L__BB0_484;
	bra.uni 	$L__BB0_473;
$L__BB0_484:
	setp.eq.s32 	%p697, %r367, 0;
	@%p697 bra 	$L__BB0_499;
	setp.eq.s32 	%p699, %r366, 0;
	@%p699 bra 	$L__BB0_493;
	ld.shared.u64 	%rd813, [%r4+16];
	cvt.u64.u16 	%rd814, %rs657;
	and.b64  	%rd83, %rd814, 255;
	cvt.u32.u16 	%r2086, %rs657;
	and.b32  	%r2087, %r2086, 255;
	mul.wide.u32 	%rd815, %r2087, 4;
	add.s64 	%rd816, %rd813, %rd815;
	ld.u32 	%r431, [%rd816];
	setp.eq.s32 	%p700, %r2864, 0;
	shl.b32 	%r2088, %r2864, 2;
	mov.u32 	%r2089, _ZZ9kernelenkP3bigS0_S0_S0_S0_S0_E1s;
	add.s32 	%r2090, %r2089, %r2088;
	add.s32 	%r432, %r2090, 2048;
	mov.b32 	%r2861, 0;
	@%p700 bra 	$L__BB0_488;
	ld.shared.u32 	%r2091, [%r432+-4];
	shr.u32 	%r2861, %r2091, %r374;
$L__BB0_488:
	ld.shared.u8 	%r2093, [_ZZ9kernelenkP3bigS0_S0_S0_S0_S0_E2sp_$_0];
	setp.eq.s32 	%p701, %r2864, %r2093;
	mov.b32 	%r2862, 0;
	@%p701 bra 	$L__BB0_490;
	ld.shared.u32 	%r2094, [%r432];
	shl.b32 	%r2862, %r2094, %r373;
$L__BB0_490:
	or.b32  	%r2096, %r2862, %r2861;
	sub.s32 	%r2097, %r431, %r2096;
	setp.lt.u32 	%p702, %r431, %r2096;
	add.s32 	%r2098, %r2097, -1;
	setp.ge.u32 	%p703, %r2098, %r431;
	selp.s32 	%r2099, -1, 0, %p978;
	add.s32 	%r2100, %r2097, %r2099;
	selp.u32 	%r2101, -1, 0, %p702;
	selp.u32 	%r2102, -1, 0, %p703;
	selp.b32 	%r2103, %r2102, %r2101, %p978;
	and.b32  	%r2104, %r2103, 1;
	setp.eq.b32 	%p136, %r2104, 1;
	shl.b64 	%rd817, %rd83, 2;
	add.s64 	%rd84, %rd46, %rd817;
	st.u32 	[%rd84], %r2100;
	add.s32 	%r2105, %r2864, 1;
	ld.shared.u64 	%rd818, [%r4+16];
	add.s64 	%rd819, %rd818, %rd817;
	ld.u32 	%r437, [%rd819+4];
	ld.shared.u32 	%r438, [%r432];
	ld.shared.u8 	%r2106, [_ZZ9kernelenkP3bigS0_S0_S0_S0_S0_E2sp_$_0];
	setp.eq.s32 	%p704, %r2105, %r2106;
	mov.b32 	%r2863, 0;
	@%p704 bra 	$L__BB0_492;
	ld.shared.u32 	%r2107, [%r432+4];
	shl.b32 	%r2863, %r2107, %r373;
$L__BB0_492:
	shr.u32 	%r2108, %r438, %r374;
	or.b32  	%r2109, %r2863, %r2108;
	sub.s32 	%r2110, %r437, %r2109;
	setp.lt.u32 	%p705, %r437, %r2109;
	add.s32 	%r2111, %r2110, -1;
	setp.ge.u32 	%p706, %r2111, %r437;
	selp.s32 	%r2112, -1, 0, %p136;
	add.s32 	%r2113, %r2110, %r2112;
	selp.u32 	%r2114, -1, 0, %p705;
	selp.u32 	%r2115, -1, 0, %p706;
	selp.b32 	%r2116, %r2115, %r2114, %p136;
	and.b32  	%r2117, %r2116, 1;
	setp.eq.b32 	%p978, %r2117, 1;
	st.u32 	[%rd84+4], %r2113;
	add.s16 	%rs657, %rs657, 2;
	add.s32 	%r2864, %r2864, 2;
$L__BB0_493:
	setp.eq.s32 	%p707, %r369, 0;
	@%p707 bra 	$L__BB0_499;
	ld.shared.u64 	%rd820, [%r4+16];
	cvt.u64.u16 	%rd821, %rs657;
	and.b64  	%rd85, %rd821, 255;
	cvt.u32.u16 	%r2119, %rs657;
	and.b32  	%r2120, %r2119, 255;
	mul.wide.u32 	%rd822, %r2120, 4;
	add.s64 	%rd823, %rd820, %rd822;
	ld.u32 	%r443, [%rd823];
	setp.eq.s32 	%p708, %r2864, 0;
	shl.b32 	%r2121, %r2864, 2;
	mov.u32 	%r2122, _ZZ9kernelenkP3bigS0_S0_S0_S0_S0_E1s;
	add.s32 	%r2123, %r2122, %r2121;
	add.s32 	%r444, %r2123, 2048;
	mov.b32 	%r2865, 0;
	@%p708 bra 	$L__BB0_496;
	ld.shared.u32 	%r2124, [%r444+-4];
	shr.u32 	%r2865, %r2124, %r374;
$L__BB0_496:
	ld.shared.u8 	%r2126, [_ZZ9kernelenkP3bigS0_S0_S0_S0_S0_E2sp_$_0];
	setp.eq.s32 	%p709, %r2864, %r2126;
	mov.b32 	%r2866, 0;
	@%p709 bra 	$L__BB0_498;
	ld.shared.u32 	%r2127, [%r444];
	shl.b32 	%r2866, %r2127, %r373;
$L__BB0_498:
	or.b32  	%r2128, %r2866, %r2865;
	sub.s32 	%r2129, %r443, %r2128;
	setp.lt.u32 	%p710, %r443, %r2128;
	add.s32 	%r2130, %r2129, -1;
	setp.ge.u32 	%p711, %r2130, %r443;
	selp.s32 	%r2131, -1, 0, %p978;
	add.s32 	%r2132, %r2129, %r2131;
	selp.u32 	%r2133, -1, 0, %p710;
	selp.u32 	%r2134, -1, 0, %p711;
	selp.b32 	%r2135, %r2134, %r2133, %p978;
	and.b32  	%r2136, %r2135, 1;
	setp.eq.b32 	%p978, %r2136, 1;
	shl.b64 	%rd824, %rd85, 2;
	add.s64 	%rd825, %rd46, %rd824;
	st.u32 	[%rd825], %r2132;
	add.s16 	%rs657, %rs657, 1;
$L__BB0_499:
	cvt.s16.s8 	%rs494, %rs657;
	setp.ge.s16 	%p769, %rs494, %rs206;
	not.pred 	%p770, %p978;
	or.pred  	%p771, %p769, %p770;
	@%p771 bra 	$L__BB0_501;
$L__BB0_500:
	ld.shared.u64 	%rd877, [%r4+16];
	cvt.u32.u16 	%r2320, %rs657;
	and.b32  	%r2321, %r2320, 255;
	mul.wide.u32 	%rd878, %r2321, 4;
	add.s64 	%rd879, %rd877, %rd878;
	ld.u32 	%r2322, [%rd879];
	setp.eq.s32 	%p978, %r2322, 0;
	add.s32 	%r2323, %r2322, -1;
	add.s64 	%rd880, %rd46, %rd878;
	st.u32 	[%rd880], %r2323;
	add.s16 	%rs495, %rs657, 1;
	cvt.s16.s8 	%rs657, %rs495;
	setp.lt.s16 	%p773, %rs657, %rs206;
	and.pred  	%p774, %p773, %p978;
	@%p774 bra 	$L__BB0_500;
$L__BB0_501:
	cvt.s16.s8 	%rs496, %rs214;
	cvt.s16.s8 	%rs497, %rs657;
	setp.lt.s16 	%p775, %rs497, %rs496;
	or.pred  	%p776, %p978, %p775;
	@%p776 bra 	$L__BB0_503;
$L__BB0_502:
	cvt.s16.s8 	%rs498, %rs657;
	add.s16 	%rs657, %rs657, -1;
	cvt.u32.u16 	%r2324, %rs657;
	and.b32  	%r2325, %r2324, 255;
	mul.wide.u32 	%rd881, %r2325, 4;
	add.s64 	%rd882, %rd46, %rd881;
	ld.u32 	%r2326, [%rd882];
	ld.shared.u64 	%rd883, [%r4+16];
	add.s64 	%rd884, %rd883, %rd881;
	st.u32 	[%rd884], %r2326;
	setp.gt.s16 	%p777, %rs498, %rs496;
	@%p777 bra 	$L__BB0_502;
$L__BB0_503:
	setp.gt.u32 	%p778, %r2840, 1;
	mov.u32 	%r2840, %r373;
	@%p778 bra 	$L__BB0_419;
	bra.uni 	$L__BB0_461;
$L__BB0_504:
	add.s16 	%rs247, %rs246, %rs662;
	cvt.s16.s8 	%rs505, %rs247;
	st.u8 	[%rd136], %rs247;
	setp.lt.s16 	%p786, %rs505, 1;
	@%p786 bra 	$L__BB0_511;
	and.b16  	%rs248, %rs247, 3;
	and.b16  	%rs507, %rs247, 255;
	setp.lt.u16 	%p787, %rs507, 4;
	mov.b16 	%rs664, 0;
	@%p787 bra 	$L__BB0_508;
	and.b16  	%rs664, %rs247, 124;
	mov.b16 	%rs667, 0;
$L__BB0_507:
	ld.u64 	%rd887, [%rd3];
	cvt.u32.u16 	%r2330, %rs667;
	and.b32  	%r2331, %r2330, 255;
	mul.wide.u32 	%rd888, %r2331, 4;
	add.s64 	%rd889, %rd887, %rd888;
	mov.b32 	%r2332, 0;
	st.u32 	[%rd889], %r2332;
	ld.u64 	%rd890, [%rd3];
	add.s64 	%rd891, %rd890, %rd888;
	st.u32 	[%rd891+4], %r2332;
	ld.u64 	%rd892, [%rd3];
	add.s64 	%rd893, %rd892, %rd888;
	st.u32 	[%rd893+8], %r2332;
	ld.u64 	%rd894, [%rd3];
	add.s64 	%rd895, %rd894, %rd888;
	st.u32 	[%rd895+12], %r2332;
	add.s16 	%rs667, %rs667, 4;
	and.b16  	%rs509, %rs667, 255;
	setp.eq.s16 	%p788, %rs509, %rs664;
	@%p788 bra 	$L__BB0_508;
	bra.uni 	$L__BB0_507;
$L__BB0_508:
	setp.eq.s16 	%p789, %rs248, 0;
	@%p789 bra 	$L__BB0_511;
	mov.b16 	%rs666, 0;
$L__BB0_510:
	.pragma "nounroll";
	ld.u64 	%rd896, [%rd3];
	cvt.u32.u16 	%r2333, %rs664;
	and.b32  	%r2334, %r2333, 255;
	mul.wide.u32 	%rd897, %r2334, 4;
	add.s64 	%rd898, %rd896, %rd897;
	mov.b32 	%r2335, 0;
	st.u32 	[%rd898], %r2335;
	add.s16 	%rs664, %rs664, 1;
	add.s16 	%rs666, %rs666, 1;
	and.b16  	%rs511, %rs666, 255;
	setp.ne.s16 	%p790, %rs511, %rs248;
	@%p790 bra 	$L__BB0_510;
$L__BB0_511:
	cvt.s16.s8 	%rs512, %rs662;
	setp.lt.s16 	%p791, %rs512, 1;
	@%p791 bra 	$L__BB0_524;
	and.b16  	%rs255, %rs246, 3;
	cvt.u64.u16 	%rd899, %rs246;
	and.b16  	%rs256, %rs246, 124;
	cvt.s64.s8 	%rd88, %rd899;
	mov.b16 	%rs668, 0;
$L__BB0_513:
	ld.shared.u64 	%rd900, [%r4+16];
	cvt.u64.u16 	%rd901, %rs668;
	and.b64  	%rd89, %rd901, 255;
	cvt.u32.u16 	%r2336, %rs668;
	and.b32  	%r2337, %r2336, 255;
	mul.wide.u32 	%rd902, %r2337, 4;
	add.s64 	%rd903, %rd900, %rd902;
	ld.u32 	%r469, [%rd903];
	setp.eq.s32 	%p792, %r469, 0;
	@%p792 bra 	$L__BB0_523;
	cvt.s16.s8 	%rs514, %rs246;
	setp.lt.s16 	%p793, %rs514, 1;
	@%p793 bra 	$L__BB0_522;
	setp.lt.u16 	%p794, %rs246, 4;
	mov.b16 	%rs670, 0;
	mov.b32 	%r2874, 0;
	@%p794 bra 	$L__BB0_518;
	mov.b16 	%rs669, 0;
	mov.b32 	%r2874, 0;
$L__BB0_517:
	ld.shared.u64 	%rd904, [%r2+8];
	cvt.u32.u16 	%r2340, %rs669;
	and.b32  	%r2341, %r2340, 255;
	mul.wide.u32 	%rd905, %r2341, 4;
	add.s64 	%rd906, %rd904, %rd905;
	ld.u32 	%r2342, [%rd906];
	ld.u64 	%rd907, [%rd3];
	add.s16 	%rs517, %rs669, %rs668;
	cvt.u32.u16 	%r2343, %rs517;
	and.b32  	%r2344, %r2343, 255;
	mul.wide.u32 	%rd908, %r2344, 4;
	add.s64 	%rd909, %rd907, %rd908;
	ld.u32 	%r2345, [%rd909];
	mad.lo.s32 	%r2346, %r2342, %r469, %r2345;
	add.s32 	%r2348, %r2346, %r2874;
	setp.eq.s32 	%p795, %r2348, -1;
	selp.b32 	%r2349, 0, %r2348, %p795;
	st.u32 	[%rd909], %r2349;
	selp.u32 	%r2350, 1, 0, %p795;
	ld.shared.u64 	%rd910, [%r2+8];
	add.s64 	%rd911, %rd910, %rd905;
	ld.u32 	%r2351, [%rd911+4];
	ld.u64 	%rd912, [%rd3];
	add.s64 	%rd913, %rd912, %rd908;
	ld.u32 	%r2352, [%rd913+4];
	mad.lo.s32 	%r2353, %r2351, %r469, %r2352;
	add.s32 	%r2355, %r2353, %r2350;
	setp.eq.s32 	%p796, %r2355, -1;
	selp.b32 	%r2356, 0, %r2355, %p796;
	st.u32 	[%rd913+4], %r2356;
	selp.u32 	%r2357, 1, 0, %p796;
	ld.shared.u64 	%rd914, [%r2+8];
	add.s64 	%rd915, %rd914, %rd905;
	ld.u32 	%r2358, [%rd915+8];
	ld.u64 	%rd916, [%rd3];
	add.s64 	%rd917, %rd916, %rd908;
	ld.u32 	%r2359, [%rd917+8];
	mad.lo.s32 	%r2360, %r2358, %r469, %r2359;
	add.s32 	%r2362, %r2360, %r2357;
	setp.eq.s32 	%p797, %r2362, -1;
	selp.b32 	%r2363, 0, %r2362, %p797;
	st.u32 	[%rd917+8], %r2363;
	selp.u32 	%r2364, 1, 0, %p797;
	ld.shared.u64 	%rd918, [%r2+8];
	add.s64 	%rd919, %rd918, %rd905;
	ld.u32 	%r2365, [%rd919+12];
	ld.u64 	%rd920, [%rd3];
	add.s64 	%rd921, %rd920, %rd908;
	ld.u32 	%r2366, [%rd921+12];
	mad.lo.s32 	%r2367, %r2365, %r469, %r2366;
	add.s32 	%r2369, %r2367, %r2364;
	setp.eq.s32 	%p798, %r2369, -1;
	selp.b32 	%r2370, 0, %r2369, %p798;
	st.u32 	[%rd921+12], %r2370;
	selp.u32 	%r2874, 1, 0, %p798;
	add.s16 	%rs669, %rs669, 4;
	and.b16  	%rs518, %rs669, 255;
	setp.ne.s16 	%p799, %rs518, %rs256;
	mov.u16 	%rs670, %rs256;
	@%p799 bra 	$L__BB0_517;
$L__BB0_518:
	setp.eq.s16 	%p800, %rs255, 0;
	@%p800 bra 	$L__BB0_522;
	setp.eq.s16 	%p801, %rs255, 1;
	ld.shared.u64 	%rd922, [%r2+8];
	cvt.u64.u16 	%rd90, %rs670;
	cvt.u32.u16 	%r2371, %rs670;
	mul.wide.u32 	%rd923, %r2371, 4;
	add.s64 	%rd924, %rd922, %rd923;
	ld.u32 	%r2372, [%rd924];
	ld.u64 	%rd925, [%rd3];
	add.s16 	%rs519, %rs670, %rs668;
	cvt.u32.u16 	%r2373, %rs519;
	and.b32  	%r2374, %r2373, 255;
	mul.wide.u32 	%rd926, %r2374, 4;
	add.s64 	%rd927, %rd925, %rd926;
	ld.u32 	%r2375, [%rd927];
	mad.lo.s32 	%r2376, %r2372, %r469, %r2375;
	add.s32 	%r473, %r2376, %r2874;
	setp.eq.s32 	%p802, %r473, -1;
	selp.b32 	%r2378, 0, %r473, %p802;
	st.u32 	[%rd927], %r2378;
	@%p801 bra 	$L__BB0_522;
	setp.eq.s32 	%p803, %r473, -1;
	setp.eq.s16 	%p804, %rs255, 2;
	selp.u32 	%r2379, 1, 0, %p803;
	ld.shared.u64 	%rd928, [%r2+8];
	shl.b64 	%rd929, %rd90, 2;
	add.s64 	%rd930, %rd928, %rd929;
	ld.u32 	%r2380, [%rd930+4];
	ld.u64 	%rd931, [%rd3];
	add.s64 	%rd91, %rd90, %rd89;
	shl.b64 	%rd932, %rd91, 2;
	add.s64 	%rd933, %rd931, %rd932;
	ld.u32 	%r2381, [%rd933+4];
	mad.lo.s32 	%r2382, %r2380, %r469, %r2381;
	add.s32 	%r474, %r2382, %r2379;
	setp.eq.s32 	%p805, %r474, -1;
	selp.b32 	%r2384, 0, %r474, %p805;
	st.u32 	[%rd933+4], %r2384;
	@%p804 bra 	$L__BB0_522;
	setp.eq.s32 	%p806, %r474, -1;
	selp.u32 	%r2385, 1, 0, %p806;
	ld.shared.u64 	%rd934, [%r2+8];
	add.s64 	%rd936, %rd934, %rd929;
	ld.u32 	%r2386, [%rd936+8];
	ld.u64 	%rd937, [%rd3];
	add.s64 	%rd939, %rd937, %rd932;
	ld.u32 	%r2387, [%rd939+8];
	mad.lo.s32 	%r2388, %r2386, %r469, %r2387;
	add.s32 	%r2390, %r2388, %r2385;
	setp.eq.s32 	%p807, %r2390, -1;
	selp.b32 	%r2391, 0, %r2390, %p807;
	st.u32 	[%rd939+8], %r2391;
$L__BB0_522:
	ld.u64 	%rd940, [%rd3];
	add.s64 	%rd941, %rd89, %rd88;
	shl.b64 	%rd942, %rd941, 2;
	add.s64 	%rd943, %rd940, %rd942;
	mov.b32 	%r2392, 0;
	st.u32 	[%rd943], %r2392;
$L__BB0_523:
	add.s16 	%rs520, %rs668, 1;
	cvt.s16.s8 	%rs668, %rs520;
	setp.lt.s16 	%p808, %rs668, %rs512;
	@%p808 bra 	$L__BB0_513;
$L__BB0_524:
	ld.u64 	%rd944, [%rd136+8];
	ld.u8 	%rs693, [%rd136];
	cvt.u32.u16 	%r2393, %rs693;
	cvt.s32.s8 	%r2394, %r2393;
	mul.wide.s32 	%rd945, %r2394, 4;
	add.s64 	%rd946, %rd944, %rd945;
	ld.u32 	%r2395, [%rd946+-4];
	setp.ne.s32 	%p809, %r2395, 0;
	@%p809 bra 	$L__BB0_526;
	add.s16 	%rs693, %rs693, -1;
	st.u8 	[%rd136], %rs693;
$L__BB0_526:
	ld.u64 	%rd92, [%rd135+8];
	st.shared.u8 	[%r4+8], %rs693;
	cvt.s16.s8 	%rs523, %rs693;
	setp.lt.s16 	%p810, %rs523, 1;
	@%p810 bra 	$L__BB0_529;
	mov.b16 	%rs672, 0;
$L__BB0_528:
	ld.u64 	%rd947, [%rd3];
	cvt.u32.u16 	%r2396, %rs672;
	and.b32  	%r2397, %r2396, 255;
	mul.wide.u32 	%rd948, %r2397, 4;
	add.s64 	%rd949, %rd947, %rd948;
	ld.u32 	%r2398, [%rd949];
	ld.shared.u64 	%rd950, [%r4+16];
	add.s64 	%rd951, %rd950, %rd948;
	st.u32 	[%rd951], %r2398;
	add.s16 	%rs525, %rs672, 1;
	cvt.s16.s8 	%rs672, %rs525;
	ld.shared.s8 	%rs693, [%r4+8];
	setp.lt.s16 	%p811, %rs672, %rs693;
	@%p811 bra 	$L__BB0_528;
$L__BB0_529:
	ld.s8 	%rs271, [%rd136];
	ld.shared.s8 	%rs272, [_ZZ9kernelenkP3bigS0_S0_S0_S0_S0_E2sp_$_0];
	setp.lt.s16 	%p812, %rs271, %rs272;
	@%p812 bra 	$L__BB0_581;
	ld.shared.u64 	%rd952, [%r4+16];
	cvt.u32.u16 	%r2399, %rs693;
	cvt.s32.s8 	%r2400, %r2399;
	mul.wide.s32 	%rd953, %r2400, 4;
	add.s64 	%rd954, %rd952, %rd953;
	mov.b32 	%r2401, 0;
	st.u32 	[%rd954], %r2401;
	ld.shared.u8 	%rs526, [%r4+8];
	add.s16 	%rs693, %rs526, 1;
	st.shared.u8 	[%r4+8], %rs693;
	sub.s16 	%rs527, %rs271, %rs272;
	add.s16 	%rs528, %rs527, 1;
	cvt.s16.s8 	%rs675, %rs528;
	setp.lt.s16 	%p813, %rs675, 1;
	setp.lt.s16 	%p814, %rs272, 0;
	or.pred  	%p815, %p813, %p814;
	@%p815 bra 	$L__BB0_577;
	add.s16 	%rs529, %rs272, 1;
	cvt.u32.u16 	%r2402, %rs529;
	and.b16  	%rs530, %rs529, 7;
	and.b16  	%rs275, %rs529, 3;
	and.b16  	%rs276, %rs529, -4;
	and.b16  	%rs277, %rs272, 1;
	and.b32  	%r475, %r2402, 7;
	and.b32  	%r476, %r2402, 248;
	add.s16 	%rs278, %rs530, -1;
	and.b16  	%rs534, %rs276, 255;
$L__BB0_532:
	mov.u16 	%rs281, %rs675;
	add.s16 	%rs675, %rs281, -1;
	mov.b32 	%r2875, 32;
$L__BB0_533:
	add.s32 	%r478, %r2875, -1;
	setp.ne.s32 	%p816, %r478, 0;
	sub.s32 	%r479, 33, %r2875;
	@%p816 bra 	$L__BB0_589;
	setp.lt.u16 	%p852, %rs272, 7;
	mov.pred 	%p992, 0;
	mov.b32 	%r2890, 0;
	mov.u16 	%rs687, %rs675;
	@%p852 bra 	$L__BB0_553;
	mov.pred 	%p992, 0;
	mov.b32 	%r2876, 0;
	mov.u16 	%rs687, %rs675;
$L__BB0_536:
	.pragma "nounroll";
	ld.shared.u64 	%rd981, [%r4+16];
	cvt.u64.u16 	%rd982, %rs687;
	and.b64  	%rd94, %rd982, 255;
	cvt.u32.u16 	%r2522, %rs687;
	and.b32  	%r2523, %r2522, 255;
	mul.wide.u32 	%rd983, %r2523, 4;
	add.s64 	%rd984, %rd981, %rd983;
	ld.u32 	%r481, [%rd984];
	ld.shared.u8 	%r2524, [_ZZ9kernelenkP3bigS0_S0_S0_S0_S0_E2sp_$_0];
	setp.eq.s32 	%p854, %r2876, %r2524;
	shl.b32 	%r2525, %r2876, 2;
	mov.u32 	%r2526, _ZZ9kernelenkP3bigS0_S0_S0_S0_S0_E1s;
	add.s32 	%r2527, %r2526, %r2525;
	add.s32 	%r482, %r2527, 2048;
	mov.b32 	%r2877, 0;
	@%p854 bra 	$L__BB0_538;
	ld.shared.u32 	%r2877, [%r482];
$L__BB0_538:
	sub.s32 	%r2529, %r481, %r2877;
	setp.lt.u32 	%p855, %r481, %r2877;
	add.s32 	%r2530, %r2529, -1;
	setp.ge.u32 	%p856, %r2530, %r481;
	selp.s32 	%r2531, -1, 0, %p992;
	add.s32 	%r2532, %r2529, %r2531;
	selp.u32 	%r2533, -1, 0, %p855;
	selp.u32 	%r2534, -1, 0, %p856;
	selp.b32 	%r2535, %r2534, %r2533, %p992;
	and.b32  	%r2536, %r2535, 1;
	setp.eq.b32 	%p150, %r2536, 1;
	shl.b64 	%rd985, %rd94, 2;
	add.s64 	%rd95, %rd92, %rd985;
	st.u32 	[%rd95], %r2532;
	add.s32 	%r2537, %r2876, 1;
	ld.shared.u64 	%rd986, [%r4+16];
	add.s64 	%rd987, %rd986, %rd985;
	ld.u32 	%r485, [%rd987+4];
	ld.shared.u8 	%r2538, [_ZZ9kernelenkP3bigS0_S0_S0_S0_S0_E2sp_$_0];
	setp.eq.s32 	%p857, %r2537, %r2538;
	mov.b32 	%r2878, 0;
	@%p857 bra 	$L__BB0_540;
	ld.shared.u32 	%r2878, [%r482+4];
$L__BB0_540:
	sub.s32 	%r2540, %r485, %r2878;
	setp.lt.u32 	%p858, %r485, %r2878;
	add.s32 	%r2541, %r2540, -1;
	setp.ge.u32 	%p859, %r2541, %r485;
	selp.s32 	%r2542, -1, 0, %p150;
	add.s32 	%r2543, %r2540, %r2542;
	selp.u32 	%r2544, -1, 0, %p858;
	selp.u32 	%r2545, -1, 0, %p859;
	selp.b32 	%r2546, %r2545, %r2544, %p150;
	and.b32  	%r2547, %r2546, 1;
	setp.eq.b32 	%p151, %r2547, 1;
	st.u32 	[%rd95+4], %r2543;
	add.s32 	%r2548, %r2876, 2;
	ld.shared.u64 	%rd988, [%r4+16];
	add.s64 	%rd990, %rd988, %rd985;
	ld.u32 	%r488, [%rd990+8];
	ld.shared.u8 	%r2549, [_ZZ9kernelenkP3bigS0_S0_S0_S0_S0_E2sp_$_0];
	setp.eq.s32 	%p860, %r2548, %r2549;
	mov.b32 	%r2879, 0;
	@%p860 bra 	$L__BB0_542;
	ld.shared.u32 	%r2879, [%r482+8];
$L__BB0_542:
	sub.s32 	%r2551, %r488, %r2879;
	setp.lt.u32 	%p861, %r488, %r2879;
	add.s32 	%r2552, %r2551, -1;
	setp.ge.u32 	%p862, %r2552, %r488;
	selp.s32 	%r2553, -1, 0, %p151;
	add.s32 	%r2554, %r2551, %r2553;
	selp.u32 	%r2555, -1, 0, %p861;
	selp.u32 	%r2556, -1, 0, %p862;
	selp.b32 	%r2557, %r2556, %r2555, %p151;
	and.b32  	%r2558, %r2557, 1;
	setp.eq.b32 	%p152, %r2558, 1;
	st.u32 	[%rd95+8], %r2554;
	add.s32 	%r2559, %r2876, 3;
	ld.shared.u64 	%rd991, [%r4+16];
	add.s64 	%rd993, %rd991, %rd985;
	ld.u32 	%r491, [%rd993+12];
	ld.shared.u8 	%r2560, [_ZZ9kernelenkP3bigS0_S0_S0_S0_S0_E2sp_$_0];
	setp.eq.s32 	%p863, %r2559, %r2560;
	mov.b32 	%r2880, 0;
	@%p863 bra 	$L__BB0_544;
	ld.shared.u32 	%r2880, [%r482+12];
$L__BB0_544:
	sub.s32 	%r2562, %r491, %r2880;
	setp.lt.u32 	%p864, %r491, %r2880;
	add.s32 	%r2563, %r2562, -1;
	setp.ge.u32 	%p865, %r2563, %r491;
	selp.s32 	%r2564, -1, 0, %p152;
	add.s32 	%r2565, %r2562, %r2564;
	selp.u32 	%r2566, -1, 0, %p864;
	selp.u32 	%r2567, -1, 0, %p865;
	selp.b32 	%r2568, %r2567, %r2566, %p152;
	and.b32  	%r2569, %r2568, 1;
	setp.eq.b32 	%p153, %r2569, 1;
	st.u32 	[%rd95+12], %r2565;
	add.s32 	%r2570, %r2876, 4;
	ld.shared.u64 	%rd994, [%r4+16];
	add.s64 	%rd996, %rd994, %rd985;
	ld.u32 	%r494, [%rd996+16];
	ld.shared.u8 	%r2571, [_ZZ9kernelenkP3bigS0_S0_S0_S0_S0_E2sp_$_0];
	setp.eq.s32 	%p866, %r2570, %r2571;
	mov.b32 	%r2881, 0;
	@%p866 bra 	$L__BB0_546;
	ld.shared.u32 	%r2881, [%r482+16];
$L__BB0_546:
	sub.s32 	%r2573, %r494, %r2881;
	setp.lt.u32 	%p867, %r494, %r2881;
	add.s32 	%r2574, %r2573, -1;
	setp.ge.u32 	%p868, %r2574, %r494;
	selp.s32 	%r2575, -1, 0, %p153;
	add.s32 	%r2576, %r2573, %r2575;
	selp.u32 	%r2577, -1, 0, %p867;
	selp.u32 	%r2578, -1, 0, %p868;
	selp.b32 	%r2579, %r2578, %r2577, %p153;
	and.b32  	%r2580, %r2579, 1;
	setp.eq.b32 	%p154, %r2580, 1;
	st.u32 	[%rd95+16], %r2576;
	add.s32 	%r2581, %r2876, 5;
	ld.shared.u64 	%rd997, [%r4+16];
	add.s64 	%rd999, %rd997, %rd985;
	ld.u32 	%r497, [%rd999+20];
	ld.shared.u8 	%r2582, [_ZZ9kernelenkP3bigS0_S0_S0_S0_S0_E2sp_$_0];
	setp.eq.s32 	%p869, %r2581, %r2582;
	mov.b32 	%r2882, 0;
	@%p869 bra 	$L__BB0_548;
	ld.shared.u32 	%r2882, [%r482+20];
$L__BB0_548:
	sub.s32 	%r2584, %r497, %r2882;
	setp.lt.u32 	%p870, %r497, %r2882;
	add.s32 	%r2585, %r2584, -1;
	setp.ge.u32 	%p871, %r2585, %r497;
	selp.s32 	%r2586, -1, 0, %p154;
	add.s32 	%r2587, %r2584, %r2586;
	selp.u32 	%r2588, -1, 0, %p870;
	selp.u32 	%r2589, -1, 0, %p871;
	selp.b32 	%r2590, %r2589, %r2588, %p154;
	and.b32  	%r2591, %r2590, 1;
	setp.eq.b32 	%p155, %r2591, 1;
	st.u32 	[%rd95+20], %r2587;
	add.s32 	%r2592, %r2876, 6;
	ld.shared.u64 	%rd1000, [%r4+16];
	add.s64 	%rd1002, %rd1000, %rd985;
	ld.u32 	%r500, [%rd1002+24];
	ld.shared.u8 	%r2593, [_ZZ9kernelenkP3bigS0_S0_S0_S0_S0_E2sp_$_0];
	setp.eq.s32 	%p872, %r2592, %r2593;
	mov.b32 	%r2883, 0;
	@%p872 bra 	$L__BB0_550;
	ld.shared.u32 	%r2883, [%r482+24];
$L__BB0_550:
	sub.s32 	%r2595, %r500, %r2883;
	setp.lt.u32 	%p873, %r500, %r2883;
	add.s32 	%r2596, %r2595, -1;
	setp.ge.u32 	%p874, %r2596, %r500;
	selp.s32 	%r2597, -1, 0, %p155;
	add.s32 	%r2598, %r2595, %r2597;
	selp.u32 	%r2599, -1, 0, %p873;
	selp.u32 	%r2600, -1, 0, %p874;
	selp.b32 	%r2601, %r2600, %r2599, %p155;
	and.b32  	%r2602, %r2601, 1;
	setp.eq.b32 	%p156, %r2602, 1;
	st.u32 	[%rd95+24], %r2598;
	add.s32 	%r2603, %r2876, 7;
	ld.shared.u64 	%rd1003, [%r4+16];
	add.s64 	%rd1005, %rd1003, %rd985;
	ld.u32 	%r503, [%rd1005+28];
	ld.shared.u8 	%r2604, [_ZZ9kernelenkP3bigS0_S0_S0_S0_S0_E2sp_$_0];
	setp.eq.s32 	%p875, %r2603, %r2604;
	mov.b32 	%r2884, 0;
	@%p875 bra 	$L__BB0_552;
	ld.shared.u32 	%r2884, [%r482+28];
$L__BB0_552:
	sub.s32 	%r2605, %r503, %r2884;
	setp.lt.u32 	%p876, %r503, %r2884;
	add.s32 	%r2606, %r2605, -1;
	setp.ge.u32 	%p877, %r2606, %r503;
	selp.s32 	%r2607, -1, 0, %p156;
	add.s32 	%r2608, %r2605, %r2607;
	selp.u32 	%r2609, -1, 0, %p876;
	selp.u32 	%r2610, -1, 0, %p877;
	selp.b32 	%r2611, %r2610, %r2609, %p156;
	and.b32  	%r2612, %r2611, 1;
	setp.eq.b32 	%p992, %r2612, 1;
	st.u32 	[%rd95+28], %r2608;
	add.s32 	%r2876, %r2876, 8;
	add.s16 	%rs687, %rs687, 8;
	setp.ne.s32 	%p878, %r2876, %r476;
	mov.u32 	%r2890, %r476;
	@%p878 bra 	$L__BB0_536;
$L__BB0_553:
	setp.eq.s32 	%p879, %r475, 0;
	@%p879 bra 	$L__BB0_617;
	setp.lt.u16 	%p881, %rs278, 3;
	@%p881 bra 	$L__BB0_564;
	ld.shared.u64 	%rd1006, [%r4+16];
	cvt.u64.u16 	%rd1007, %rs687;
	and.b64  	%rd96, %rd1007, 255;
	cvt.u32.u16 	%r2614, %rs687;
	and.b32  	%r2615, %r2614, 255;
	mul.wide.u32 	%rd1008, %r2615, 4;
	add.s64 	%rd1009, %rd1006, %rd1008;
	ld.u32 	%r508, [%rd1009];
	ld.shared.u8 	%r2616, [_ZZ9kernelenkP3bigS0_S0_S0_S0_S0_E2sp_$_0];
	setp.eq.s32 	%p882, %r2890, %r2616;
	shl.b32 	%r2617, %r2890, 2;
	mov.u32 	%r2618, _ZZ9kernelenkP3bigS0_S0_S0_S0_S0_E1s;
	add.s32 	%r2619, %r2618, %r2617;
	add.s32 	%r509, %r2619, 2048;
	mov.b32 	%r2886, 0;
	@%p882 bra 	$L__BB0_557;
	ld.shared.u32 	%r2886, [%r509];
$L__BB0_557:
	sub.s32 	%r2621, %r508, %r2886;
	setp.lt.u32 	%p883, %r508, %r2886;
	add.s32 	%r2622, %r2621, -1;
	setp.ge.u32 	%p884, %r2622, %r508;
	selp.s32 	%r2623, -1, 0, %p992;
	add.s32 	%r2624, %r2621, %r2623;
	selp.u32 	%r2625, -1, 0, %p883;
	selp.u32 	%r2626, -1, 0, %p884;
	selp.b32 	%r2627, %r2626, %r2625, %p992;
	and.b32  	%r2628, %r2627, 1;
	setp.eq.b32 	%p160, %r2628, 1;
	shl.b64 	%rd1010, %rd96, 2;
	add.s64 	%rd97, %rd92, %rd1010;
	st.u32 	[%rd97], %r2624;
	add.s32 	%r2629, %r2890, 1;
	ld.shared.u64 	%rd1011, [%r4+16];
	add.s64 	%rd1012, %rd1011, %rd1010;
	ld.u32 	%r512, [%rd1012+4];
	ld.shared.u8 	%r2630, [_ZZ9kernelenkP3bigS0_S0_S0_S0_S0_E2sp_$_0];
	setp.eq.s32 	%p885, %r2629, %r2630;
	mov.b32 	%r2887, 0;
	@%p885 bra 	$L__BB0_559;
	ld.shared.u32 	%r2887, [%r509+4];
$L__BB0_559:
	sub.s32 	%r2632, %r512, %r2887;
	setp.lt.u32 	%p886, %r512, %r2887;
	add.s32 	%r2633, %r2632, -1;
	setp.ge.u32 	%p887, %r2633, %r512;
	selp.s32 	%r2634, -1, 0, %p160;
	add.s32 	%r2635, %r2632, %r2634;
	selp.u32 	%r2636, -1, 0, %p886;
	selp.u32 	%r2637, -1, 0, %p887;
	selp.b32 	%r2638, %r2637, %r2636, %p160;
	and.b32  	%r2639, %r2638, 1;
	setp.eq.b32 	%p161, %r2639, 1;
	st.u32 	[%rd97+4], %r2635;
	add.s32 	%r2640, %r2890, 2;
	ld.shared.u64 	%rd1013, [%r4+16];
	add.s64 	%rd1015, %rd1013, %rd1010;
	ld.u32 	%r515, [%rd1015+8];
	ld.shared.u8 	%r2641, [_ZZ9kernelenkP3bigS0_S0_S0_S0_S0_E2sp_$_0];
	setp.eq.s32 	%p888, %r2640, %r2641;
	mov.b32 	%r2888, 0;
	@%p888 bra 	$L__BB0_561;
	ld.shared.u32 	%r2888, [%r509+8];
$L__BB0_561:
	sub.s32 	%r2643, %r515, %r2888;
	setp.lt.u32 	%p889, %r515, %r2888;
	add.s32 	%r2644, %r2643, -1;
	setp.ge.u32 	%p890, %r2644, %r515;
	selp.s32 	%r2645, -1, 0, %p161;
	add.s32 	%r2646, %r2643, %r2645;
	selp.u32 	%r2647, -1, 0, %p889;
	selp.u32 	%r2648, -1, 0, %p890;
	selp.b32 	%r2649, %r2648, %r2647, %p161;
	and.b32  	%r2650, %r2649, 1;
	setp.eq.b32 	%p162, %r2650, 1;
	st.u32 	[%rd97+8], %r2646;
	add.s32 	%r2651, %r2890, 3;
	ld.shared.u64 	%rd1016, [%r4+16];
	add.s64 	%rd1018, %rd1016, %rd1010;
	ld.u32 	%r518, [%rd1018+12];
	ld.shared.u8 	%r2652, [_ZZ9kernelenkP3bigS0_S0_S0_S0_S0_E2sp_$_0];
	setp.eq.s32 	%p891, %r2651, %r2652;
	mov.b32 	%r2889, 0;
	@%p891 bra 	$L__BB0_563;
	ld.shared.u32 	%r2889, [%r509+12];
$L__BB0_563:
	sub.s32 	%r2653, %r518, %r2889;
	setp.lt.u32 	%p892, %r518, %r2889;
	add.s32 	%r2654, %r2653, -1;
	setp.ge.u32 	%p893, %r2654, %r518;
	selp.s32 	%r2655, -1, 0, %p162;
	add.s32 	%r2656, %r2653, %r2655;
	selp.u32 	%r2657, -1, 0, %p892;
	selp.u32 	%r2658, -1, 0, %p893;
	selp.b32 	%r2659, %r2658, %r2657, %p162;
	and.b32  	%r2660, %r2659, 1;
	setp.eq.b32 	%p992, %r2660, 1;
	st.u32 	[%rd97+12], %r2656;
	add.s16 	%rs687, %rs687, 4;
	add.s32 	%r2890, %r2890, 4;
$L__BB0_564:
	setp.eq.s16 	%p894, %rs275, 0;
	@%p894 bra 	$L__BB0_617;
	and.b16  	%rs540, %rs272, 3;
	setp.eq.s16 	%p896, %rs540, 0;
	@%p896 bra 	$L__BB0_571;
	ld.shared.u64 	%rd1019, [%r4+16];
	cvt.u64.u16 	%rd1020, %rs687;
	and.b64  	%rd98, %rd1020, 255;
	cvt.u32.u16 	%r2662, %rs687;
	and.b32  	%r2663, %r2662, 255;
	mul.wide.u32 	%rd1021, %r2663, 4;
	add.s64 	%rd1022, %rd1019, %rd1021;
	ld.u32 	%r523, [%rd1022];
	ld.shared.u8 	%r2664, [_ZZ9kernelenkP3bigS0_S0_S0_S0_S0_E2sp_$_0];
	setp.eq.s32 	%p897, %r2890, %r2664;
	shl.b32 	%r2665, %r2890, 2;
	mov.u32 	%r2666, _ZZ9kernelenkP3bigS0_S0_S0_S0_S0_E1s;
	add.s32 	%r2667, %r2666, %r2665;
	add.s32 	%r524, %r2667, 2048;
	mov.b32 	%r2891, 0;
	@%p897 bra 	$L__BB0_568;
	ld.shared.u32 	%r2891, [%r524];
$L__BB0_568:
	sub.s32 	%r2669, %r523, %r2891;
	setp.lt.u32 	%p898, %r523, %r2891;
	add.s32 	%r2670, %r2669, -1;
	setp.ge.u32 	%p899, %r2670, %r523;
	selp.s32 	%r2671, -1, 0, %p992;
	add.s32 	%r2672, %r2669, %r2671;
	selp.u32 	%r2673, -1, 0, %p898;
	selp.u32 	%r2674, -1, 0, %p899;
	selp.b32 	%r2675, %r2674, %r2673, %p992;
	and.b32  	%r2676, %r2675, 1;
	setp.eq.b32 	%p166, %r2676, 1;
	shl.b64 	%rd1023, %rd98, 2;
	add.s64 	%rd99, %rd92, %rd1023;
	st.u32 	[%rd99], %r2672;
	add.s32 	%r2677, %r2890, 1;
	ld.shared.u64 	%rd1024, [%r4+16];
	add.s64 	%rd1025, %rd1024, %rd1023;
	ld.u32 	%r527, [%rd1025+4];
	ld.shared.u8 	%r2678, [_ZZ9kernelenkP3bigS0_S0_S0_S0_S0_E2sp_$_0];
	setp.eq.s32 	%p900, %r2677, %r2678;
	mov.b32 	%r2892, 0;
	@%p900 bra 	$L__BB0_570;
	ld.shared.u32 	%r2892, [%r524+4];
$L__BB0_570:
	sub.s32 	%r2679, %r527, %r2892;
	setp.lt.u32 	%p901, %r527, %r2892;
	add.s32 	%r2680, %r2679, -1;
	setp.ge.u32 	%p902, %r2680, %r527;
	selp.s32 	%r2681, -1, 0, %p166;
	add.s32 	%r2682, %r2679, %r2681;
	selp.u32 	%r2683, -1, 0, %p901;
	selp.u32 	%r2684, -1, 0, %p902;
	selp.b32 	%r2685, %r2684, %r2683, %p166;
	and.b32  	%r2686, %r2685, 1;
	setp.eq.b32 	%p992, %r2686, 1;
	st.u32 	[%rd99+4], %r2682;
	add.s16 	%rs687, %rs687, 2;
	add.s32 	%r2890, %r2890, 2;
$L__BB0_571:
	setp.ne.s16 	%p903, %rs277, 0;
	@%p903 bra 	$L__BB0_617;
	ld.shared.u64 	%rd1026, [%r4+16];
	cvt.u64.u16 	%rd1027, %rs687;
	and.b64  	%rd100, %rd1027, 255;
	cvt.u32.u16 	%r2688, %rs687;
	and.b32  	%r2689, %r2688, 255;
	mul.wide.u32 	%rd1028, %r2689, 4;
	add.s64 	%rd1029, %rd1026, %rd1028;
	ld.u32 	%r532, [%rd1029];
	ld.shared.u8 	%r2690, [_ZZ9kernelenkP3bigS0_S0_S0_S0_S0_E2sp_$_0];
	setp.eq.s32 	%p904, %r2890, %r2690;
	mov.b32 	%r2894, 0;
	@%p904 bra 	$L__BB0_574;
	shl.b32 	%r2691, %r2890, 2;
	mov.u32 	%r2692, _ZZ9kernelenkP3bigS0_S0_S0_S0_S0_E1s;
	add.s32 	%r2693, %r2692, %r2691;
	ld.shared.u32 	%r2894, [%r2693+2048];
$L__BB0_574:
	sub.s32 	%r2694, %r532, %r2894;
	setp.lt.u32 	%p905, %r532, %r2894;
	add.s32 	%r2695, %r2694, -1;
	setp.ge.u32 	%p906, %r2695, %r532;
	selp.s32 	%r2696, -1, 0, %p992;
	add.s32 	%r2697, %r2694, %r2696;
	selp.u32 	%r2698, -1, 0, %p905;
	selp.u32 	%r2699, -1, 0, %p906;
	selp.b32 	%r2700, %r2699, %r2698, %p992;
	and.b32  	%r2701, %r2700, 1;
	setp.eq.b32 	%p992, %r2701, 1;
	shl.b64 	%rd1030, %rd100, 2;
	add.s64 	%rd1031, %rd92, %rd1030;
	st.u32 	[%rd1031], %r2697;
	add.s16 	%rs687, %rs687, 1;
	bra.uni 	$L__BB0_617;
$L__BB0_575:
	setp.gt.s16 	%p917, %rs543, 1;
	@%p917 bra 	$L__BB0_532;
	ld.shared.u8 	%rs693, [%r4+8];
$L__BB0_577:
	cvt.s16.s8 	%rs548, %rs693;
	setp.lt.s16 	%p918, %rs548, 1;
	@%p918 bra 	$L__BB0_581;
	ld.shared.u64 	%rd93, [%r4+16];
	mov.u16 	%rs692, %rs693;
$L__BB0_579:
	cvt.u32.u16 	%r2709, %rs692;
	and.b32  	%r2710, %r2709, 255;
	mul.wide.u32 	%rd1040, %r2710, 4;
	add.s64 	%rd1041, %rd93, %rd1040;
	ld.u32 	%r2711, [%rd1041+-4];
	setp.ne.s32 	%p919, %r2711, 0;
	mov.u16 	%rs693, %rs692;
	@%p919 bra 	$L__BB0_581;
	and.b16  	%rs550, %rs692, 255;
	add.s16 	%rs692, %rs692, -1;
	st.shared.u8 	[%r4+8], %rs692;
	setp.gt.u16 	%p920, %rs550, 1;
	mov.b16 	%rs693, 0;
	@%p920 bra 	$L__BB0_579;
$L__BB0_581:
	ld.param.u64 	%rd1054, [_Z9kernelenkP3bigS0_S0_S0_S0_S0__param_5];
	ld.shared.s8 	%rs551, [%r4+-8];
	shl.b32 	%r2712, %r1, 1;
	cvta.to.global.u64 	%rd1042, %rd1054;
	mul.wide.s32 	%rd1043, %r2712, 16;
	add.s64 	%rd106, %rd1042, %rd1043;
	st.global.u8 	[%rd106], %rs551;
	st.global.u8 	[%rd106+16], %rs693;
	setp.lt.s16 	%p921, %rs551, 1;
	@%p921 bra 	$L__BB0_585;
	mov.b32 	%r2910, 0;
$L__BB0_583:
	ld.shared.u64 	%rd1044, [%r4];
	mul.wide.u32 	%rd1045, %r2910, 4;
	add.s64 	%rd1046, %rd1044, %rd1045;
	ld.u32 	%r2714, [%rd1046];
	ld.global.u64 	%rd1047, [%rd106+8];
	add.s64 	%rd1048, %rd1047, %rd1045;
	st.u32 	[%rd1048], %r2714;
	add.s32 	%r2910, %r2910, 1;
	ld.shared.s8 	%r2715, [%r4+-8];
	setp.lt.s32 	%p922, %r2910, %r2715;
	@%p922 bra 	$L__BB0_583;
	ld.shared.u8 	%rs693, [%r4+8];
$L__BB0_585:
	cvt.s16.s8 	%rs552, %rs693;
	setp.lt.s16 	%p923, %rs552, 1;
	@%p923 bra 	$L__BB0_588;
	mov.b32 	%r2911, 0;
$L__BB0_587:
	ld.shared.u64 	%rd1049, [%r4+16];
	mul.wide.u32 	%rd1050, %r2911, 4;
	add.s64 	%rd1051, %rd1049, %rd1050;
	ld.u32 	%r2717, [%rd1051];
	ld.global.u64 	%rd1052, [%rd106+24];
	add.s64 	%rd1053, %rd1052, %rd1050;
	st.u32 	[%rd1053], %r2717;
	add.s32 	%r2911, %r2911, 1;
	ld.shared.s8 	%r2718, [%r4+8];
	setp.lt.s32 	%p924, %r2911, %r2718;
	@%p924 bra 	$L__BB0_587;
$L__BB0_588:
	ret;
$L__BB0_589:
	setp.lt.u16 	%p819, %rs272, 3;
	mov.pred 	%p992, 0;
	mov.b32 	%r2904, 0;
	mov.u16 	%rs687, %rs675;
	@%p819 bra 	$L__BB0_602;
	mov.u32 	%r2408, _ZZ9kernelenkP3bigS0_S0_S0_S0_S0_E1s;
	add.s32 	%r2903, %r2408, 2060;
	mov.b16 	%rs689, 0;
	mov.pred 	%p992, 0;
	mov.b32 	%r2904, 0;
	mov.b32 	%r2902, 2044;
	mov.u16 	%rs687, %rs675;
$L__BB0_591:
	.pragma "nounroll";
	ld.shared.u64 	%rd955, [%r4+16];
	cvt.u64.u16 	%rd956, %rs687;
	and.b64  	%rd104, %rd956, 255;
	cvt.u32.u16 	%r2410, %rs687;
	and.b32  	%r2411, %r2410, 255;
	mul.wide.u32 	%rd957, %r2411, 4;
	add.s64 	%rd958, %rd955, %rd957;
	ld.u32 	%r557, [%rd958];
	setp.eq.s32 	%p821, %r2902, 2044;
	mov.b32 	%r2905, 0;
	@%p821 bra 	$L__BB0_593;
	ld.shared.u32 	%r2412, [%r2903+-16];
	shr.u32 	%r2905, %r2412, %r479;
$L__BB0_593:
	ld.shared.u8 	%r2414, [_ZZ9kernelenkP3bigS0_S0_S0_S0_S0_E2sp_$_0];
	setp.eq.s32 	%p822, %r2904, %r2414;
	mov.b32 	%r2906, 0;
	@%p822 bra 	$L__BB0_595;
	ld.shared.u32 	%r2415, [%r2903+-12];
	shl.b32 	%r2906, %r2415, %r478;
$L__BB0_595:
	or.b32  	%r2417, %r2906, %r2905;
	sub.s32 	%r2418, %r557, %r2417;
	setp.lt.u32 	%p823, %r557, %r2417;
	add.s32 	%r2419, %r2418, -1;
	setp.ge.u32 	%p824, %r2419, %r557;
	selp.s32 	%r2420, -1, 0, %p992;
	add.s32 	%r2421, %r2418, %r2420;
	selp.u32 	%r2422, -1, 0, %p823;
	selp.u32 	%r2423, -1, 0, %p824;
	selp.b32 	%r2424, %r2423, %r2422, %p992;
	and.b32  	%r2425, %r2424, 1;
	setp.eq.b32 	%p180, %r2425, 1;
	shl.b64 	%rd959, %rd104, 2;
	add.s64 	%rd105, %rd92, %rd959;
	st.u32 	[%rd105], %r2421;
	add.s32 	%r2426, %r2904, 1;
	ld.shared.u64 	%rd960, [%r4+16];
	add.s64 	%rd961, %rd960, %rd959;
	ld.u32 	%r562, [%rd961+4];
	ld.shared.u32 	%r563, [%r2903+-12];
	ld.shared.u8 	%r2427, [_ZZ9kernelenkP3bigS0_S0_S0_S0_S0_E2sp_$_0];
	setp.eq.s32 	%p825, %r2426, %r2427;
	mov.b32 	%r2907, 0;
	@%p825 bra 	$L__BB0_597;
	ld.shared.u32 	%r2428, [%r2903+-8];
	shl.b32 	%r2907, %r2428, %r478;
$L__BB0_597:
	shr.u32 	%r2430, %r563, %r479;
	or.b32  	%r2431, %r2907, %r2430;
	sub.s32 	%r2432, %r562, %r2431;
	setp.lt.u32 	%p826, %r562, %r2431;
	add.s32 	%r2433, %r2432, -1;
	setp.ge.u32 	%p827, %r2433, %r562;
	selp.s32 	%r2434, -1, 0, %p180;
	add.s32 	%r2435, %r2432, %r2434;
	selp.u32 	%r2436, -1, 0, %p826;
	selp.u32 	%r2437, -1, 0, %p827;
	selp.b32 	%r2438, %r2437, %r2436, %p180;
	and.b32  	%r2439, %r2438, 1;
	setp.eq.b32 	%p181, %r2439, 1;
	st.u32 	[%rd105+4], %r2435;
	add.s32 	%r2440, %r2904, 2;
	ld.shared.u64 	%rd962, [%r4+16];
	add.s64 	%rd964, %rd962, %rd959;
	ld.u32 	%r566, [%rd964+8];
	ld.shared.u32 	%r567, [%r2903+-8];
	ld.shared.u8 	%r2441, [_ZZ9kernelenkP3bigS0_S0_S0_S0_S0_E2sp_$_0];
	setp.eq.s32 	%p828, %r2440, %r2441;
	mov.b32 	%r2908, 0;
	@%p828 bra 	$L__BB0_599;
	ld.shared.u32 	%r2442, [%r2903+-4];
	shl.b32 	%r2908, %r2442, %r478;
$L__BB0_599:
	shr.u32 	%r2444, %r567, %r479;
	or.b32  	%r2445, %r2908, %r2444;
	sub.s32 	%r2446, %r566, %r2445;
	setp.lt.u32 	%p829, %r566, %r2445;
	add.s32 	%r2447, %r2446, -1;
	setp.ge.u32 	%p830, %r2447, %r566;
	selp.s32 	%r2448, -1, 0, %p181;
	add.s32 	%r2449, %r2446, %r2448;
	selp.u32 	%r2450, -1, 0, %p829;
	selp.u32 	%r2451, -1, 0, %p830;
	selp.b32 	%r2452, %r2451, %r2450, %p181;
	and.b32  	%r2453, %r2452, 1;
	setp.eq.b32 	%p182, %r2453, 1;
	st.u32 	[%rd105+8], %r2449;
	add.s32 	%r2454, %r2904, 3;
	ld.shared.u64 	%rd965, [%r4+16];
	add.s64 	%rd967, %rd965, %rd959;
	ld.u32 	%r570, [%rd967+12];
	ld.shared.u32 	%r571, [%r2903+-4];
	ld.shared.u8 	%r2455, [_ZZ9kernelenkP3bigS0_S0_S0_S0_S0_E2sp_$_0];
	setp.eq.s32 	%p831, %r2454, %r2455;
	mov.b32 	%r2909, 0;
	@%p831 bra 	$L__BB0_601;
	ld.shared.u32 	%r2456, [%r2903];
	shl.b32 	%r2909, %r2456, %r478;
$L__BB0_601:
	shr.u32 	%r2457, %r571, %r479;
	or.b32  	%r2458, %r2909, %r2457;
	sub.s32 	%r2459, %r570, %r2458;
	setp.lt.u32 	%p832, %r570, %r2458;
	add.s32 	%r2460, %r2459, -1;
	setp.ge.u32 	%p833, %r2460, %r570;
	selp.s32 	%r2461, -1, 0, %p182;
	add.s32 	%r2462, %r2459, %r2461;
	selp.u32 	%r2463, -1, 0, %p832;
	selp.u32 	%r2464, -1, 0, %p833;
	selp.b32 	%r2465, %r2464, %r2463, %p182;
	and.b32  	%r2466, %r2465, 1;
	setp.eq.b32 	%p992, %r2466, 1;
	st.u32 	[%rd105+12], %r2462;
	add.s32 	%r2904, %r2904, 4;
	add.s16 	%rs687, %rs687, 4;
	add.s16 	%rs689, %rs689, 4;
	and.b16  	%rs533, %rs689, 255;
	setp.eq.s16 	%p834, %rs533, %rs534;
	add.s32 	%r2903, %r2903, 16;
	add.s32 	%r2902, %r2902, 16;
	@%p834 bra 	$L__BB0_602;
	bra.uni 	$L__BB0_591;
$L__BB0_602:
	setp.eq.s16 	%p835, %rs275, 0;
	@%p835 bra 	$L__BB0_617;
	and.b16  	%rs536, %rs272, 3;
	setp.eq.s16 	%p837, %rs536, 0;
	@%p837 bra 	$L__BB0_611;
	ld.shared.u64 	%rd968, [%r4+16];
	cvt.u64.u16 	%rd969, %rs687;
	and.b64  	%rd101, %rd969, 255;
	cvt.u32.u16 	%r2468, %rs687;
	and.b32  	%r2469, %r2468, 255;
	mul.wide.u32 	%rd970, %r2469, 4;
	add.s64 	%rd971, %rd968, %rd970;
	ld.u32 	%r536, [%rd971];
	setp.eq.s32 	%p838, %r2904, 0;
	shl.b32 	%r2470, %r2904, 2;
	mov.u32 	%r2471, _ZZ9kernelenkP3bigS0_S0_S0_S0_S0_E1s;
	add.s32 	%r2472, %r2471, %r2470;
	add.s32 	%r537, %r2472, 2048;
	mov.b32 	%r2896, 0;
	@%p838 bra 	$L__BB0_606;
	ld.shared.u32 	%r2473, [%r537+-4];
	shr.u32 	%r2896, %r2473, %r479;
$L__BB0_606:
	ld.shared.u8 	%r2475, [_ZZ9kernelenkP3bigS0_S0_S0_S0_S0_E2sp_$_0];
	setp.eq.s32 	%p839, %r2904, %r2475;
	mov.b32 	%r2897, 0;
	@%p839 bra 	$L__BB0_608;
	ld.shared.u32 	%r2476, [%r537];
	shl.b32 	%r2897, %r2476, %r478;
$L__BB0_608:
	or.b32  	%r2478, %r2897, %r2896;
	sub.s32 	%r2479, %r536, %r2478;
	setp.lt.u32 	%p840, %r536, %r2478;
	add.s32 	%r2480, %r2479, -1;
	setp.ge.u32 	%p841, %r2480, %r536;
	selp.s32 	%r2481, -1, 0, %p992;
	add.s32 	%r2482, %r2479, %r2481;
	selp.u32 	%r2483, -1, 0, %p840;
	selp.u32 	%r2484, -1, 0, %p841;
	selp.b32 	%r2485, %r2484, %r2483, %p992;
	and.b32  	%r2486, %r2485, 1;
	setp.eq.b32 	%p173, %r2486, 1;
	shl.b64 	%rd972, %rd101, 2;
	add.s64 	%rd102, %rd92, %rd972;
	st.u32 	[%rd102], %r2482;
	add.s32 	%r2487, %r2904, 1;
	ld.shared.u64 	%rd973, [%r4+16];
	add.s64 	%rd974, %rd973, %rd972;
	ld.u32 	%r542, [%rd974+4];
	ld.shared.u32 	%r543, [%r537];
	ld.shared.u8 	%r2488, [_ZZ9kernelenkP3bigS0_S0_S0_S0_S0_E2sp_$_0];
	setp.eq.s32 	%p842, %r2487, %r2488;
	mov.b32 	%r2898, 0;
	@%p842 bra 	$L__BB0_610;
	ld.shared.u32 	%r2489, [%r537+4];
	shl.b32 	%r2898, %r2489, %r478;
$L__BB0_610:
	shr.u32 	%r2490, %r543, %r479;
	or.b32  	%r2491, %r2898, %r2490;
	sub.s32 	%r2492, %r542, %r2491;
	setp.lt.u32 	%p843, %r542, %r2491;
	add.s32 	%r2493, %r2492, -1;
	setp.ge.u32 	%p844, %r2493, %r542;
	selp.s32 	%r2494, -1, 0, %p173;
	add.s32 	%r2495, %r2492, %r2494;
	selp.u32 	%r2496, -1, 0, %p843;
	selp.u32 	%r2497, -1, 0, %p844;
	selp.b32 	%r2498, %r2497, %r2496, %p173;
	and.b32  	%r2499, %r2498, 1;
	setp.eq.b32 	%p992, %r2499, 1;
	st.u32 	[%rd102+4], %r2495;
	add.s16 	%rs687, %rs687, 2;
	add.s32 	%r2904, %r2904, 2;
$L__BB0_611:
	setp.ne.s16 	%p845, %rs277, 0;
	@%p845 bra 	$L__BB0_617;
	ld.shared.u64 	%rd975, [%r4+16];
	cvt.u64.u16 	%rd976, %rs687;
	and.b64  	%rd103, %rd976, 255;
	cvt.u32.u16 	%r2501, %rs687;
	and.b32  	%r2502, %r2501, 255;
	mul.wide.u32 	%rd977, %r2502, 4;
	add.s64 	%rd978, %rd975, %rd977;
	ld.u32 	%r548, [%rd978];
	setp.eq.s32 	%p846, %r2904, 0;
	shl.b32 	%r2503, %r2904, 2;
	mov.u32 	%r2504, _ZZ9kernelenkP3bigS0_S0_S0_S0_S0_E1s;
	add.s32 	%r2505, %r2504, %r2503;
	add.s32 	%r549, %r2505, 2048;
	mov.b32 	%r2900, 0;
	@%p846 bra 	$L__BB0_614;
	ld.shared.u32 	%r2506, [%r549+-4];
	shr.u32 	%r2900, %r2506, %r479;
$L__BB0_614:
	ld.shared.u8 	%r2508, [_ZZ9kernelenkP3bigS0_S0_S0_S0_S0_E2sp_$_0];
	setp.eq.s32 	%p847, %r2904, %r2508;
	mov.b32 	%r2901, 0;
	@%p847 bra 	$L__BB0_616;
	ld.shared.u32 	%r2509, [%r549];
	shl.b32 	%r2901, %r2509, %r478;
$L__BB0_616:
	or.b32  	%r2510, %r2901, %r2900;
	sub.s32 	%r2511, %r548, %r2510;
	setp.lt.u32 	%p848, %r548, %r2510;
	add.s32 	%r2512, %r2511, -1;
	setp.ge.u32 	%p849, %r2512, %r548;
	selp.s32 	%r2513, -1, 0, %p992;
	add.s32 	%r2514, %r2511, %r2513;
	selp.u32 	%r2515, -1, 0, %p848;
	selp.u32 	%r2516, -1, 0, %p849;
	selp.b32 	%r2517, %r2516, %r2515, %p992;
	and.b32  	%r2518, %r2517, 1;
	setp.eq.b32 	%p992, %r2518, 1;
	shl.b64 	%rd979, %rd103, 2;
	add.s64 	%rd980, %rd92, %rd979;
	st.u32 	[%rd980], %r2514;
	add.s16 	%rs687, %rs687, 1;
$L__BB0_617:
	cvt.s16.s8 	%rs541, %rs687;
	setp.ge.s16 	%p907, %rs541, %rs271;
	not.pred 	%p908, %p992;
	or.pred  	%p909, %p907, %p908;
	@%p909 bra 	$L__BB0_619;
$L__BB0_618:
	ld.shared.u64 	%rd1032, [%r4+16];
	cvt.u32.u16 	%r2702, %rs687;
	and.b32  	%r2703, %r2702, 255;
	mul.wide.u32 	%rd1033, %r2703, 4;
	add.s64 	%rd1034, %rd1032, %rd1033;
	ld.u32 	%r2704, [%rd1034];
	setp.eq.s32 	%p992, %r2704, 0;
	add.s32 	%r2705, %r2704, -1;
	add.s64 	%rd1035, %rd92, %rd1033;
	st.u32 	[%rd1035], %r2705;
	add.s16 	%rs542, %rs687, 1;
	cvt.s16.s8 	%rs687, %rs542;
	setp.lt.s16 	%p911, %rs687, %rs271;
	and.pred  	%p912, %p911, %p992;
	@%p912 bra 	$L__BB0_618;
$L__BB0_619:
	cvt.s16.s8 	%rs543, %rs281;
	cvt.s16.s8 	%rs544, %rs687;
	setp.lt.s16 	%p913, %rs544, %rs543;
	or.pred  	%p914, %p992, %p913;
	@%p914 bra 	$L__BB0_621;
$L__BB0_620:
	cvt.s16.s8 	%rs545, %rs687;
	add.s16 	%rs687, %rs687, -1;
	cvt.u32.u16 	%r2706, %rs687;
	and.b32  	%r2707, %r2706, 255;
	mul.wide.u32 	%rd1036, %r2707, 4;
	add.s64 	%rd1037, %rd92, %rd1036;
	ld.u32 	%r2708, [%rd1037];
	ld.shared.u64 	%rd1038, [%r4+16];
	add.s64 	%rd1039, %rd1038, %rd1036;
	st.u32 	[%rd1039], %r2708;
	setp.gt.s16 	%p915, %rs545, %rs543;
	@%p915 bra 	$L__BB0_620;
$L__BB0_621:
	setp.gt.u32 	%p916, %r2875, 1;
	mov.u32 	%r2875, %r478;
	@%p916 bra 	$L__BB0_533;
	bra.uni 	$L__BB0_575;

}


// ===== COMPILED SASS (sm_100) =====

	.target	sm_100

	.elftype	@"ET_EXEC"


//--------------------- .note.nv.tkinfo           --------------------------
	.section	.note.nv.tkinfo,"",@"SHT_NOTE"
	.sectionflags	@"SHF_NOTE_NV_TKINFO"
	.tkinfo
        /*0018*/ 	.word	0x00000002
        /*0030*/ 	.string	""
        /*0030*/ 	.string	"ptxas"
        /*0030*/ 	.string	"Cuda compilation tools, release 13.0, V13.0.88"
        /*0030*/ 	.string	"Build cuda_13.0.r13.0/compiler.36424714_0"
        /*0030*/ 	.string	"-arch sm_100 -m 64 "



//--------------------- .note.nv.cuinfo           --------------------------
	.section	.note.nv.cuinfo,"",@"SHT_NOTE"
	.sectionflags	@"SHF_NOTE_NV_CUINFO"
        /*0018*/ 	.short	0x0002
        /*001a*/ 	.short	0x0064
        /*001c*/ 	.short	0x0082
	.zero		2


//--------------------- .nv.info                  --------------------------
	.section	.nv.info,"",@"SHT_CUDA_INFO"
	.align	4


	//----- nvinfo : EIATTR_REGCOUNT
	.align		4
        /*0000*/ 	.byte	0x04, 0x2f
        /*0002*/ 	.short	(.L_1 - .L_0)
	.align		4
.L_0:
        /*0004*/ 	.word	index@(_Z9kernelenkP3bigS0_S0_S0_S0_S0_)
        /*0008*/ 	.word	0x00000020


	//----- nvinfo : EIATTR_FRAME_SIZE
	.align		4
.L_1:
        /*000c*/ 	.byte	0x04, 0x11
        /*000e*/ 	.short	(.L_3 - .L_2)
	.align		4
.L_2:
        /*0010*/ 	.word	index@(_Z9kernelenkP3bigS0_S0_S0_S0_S0_)
        /*0014*/ 	.word	0x00000000


	//----- nvinfo : EIATTR_MIN_STACK_SIZE
	.align		4
.L_3:
        /*0018*/ 	.byte	0x04, 0x12
        /*001a*/ 	.short	(.L_5 - .L_4)
	.align		4
.L_4:
        /*001c*/ 	.word	index@(_Z9kernelenkP3bigS0_S0_S0_S0_S0_)
        /*0020*/ 	.word	0x00000000
.L_5:


//--------------------- .nv.compat                --------------------------
	.section	.nv.compat,"",@"SHT_CUDA_COMPAT_INFO"
	.align	4
        /*0000*/ 	.byte	0x02, 0x09, 0x00, 0x00, 0x02, 0x02, 0x01, 0x00, 0x02, 0x05, 0x05, 0x00, 0x03, 0x07, 0x01, 0x01
        /*0010*/ 	.byte	0x02, 0x03, 0x00, 0x00, 0x02, 0x06, 0x01, 0x00, 0x04, 0x0b, 0x08, 0x00, 0x09, 0x00, 0x00, 0x00
        /*0020*/ 	.byte	0x00, 0x00, 0x00, 0x00


//--------------------- .nv.info._Z9kernelenkP3bigS0_S0_S0_S0_S0_ --------------------------
	.section	.nv.info._Z9kernelenkP3bigS0_S0_S0_S0_S0_,"",@"SHT_CUDA_INFO"
	.sectionflags	@""
	.align	4


	//----- nvinfo : EIATTR_CUDA_API_VERSION
	.align		4
        /*0000*/ 	.byte	0x04, 0x37
        /*0002*/ 	.short	(.L_7 - .L_6)
.L_6:
        /*0004*/ 	.word	0x00000082


	//----- nvinfo : EIATTR_KPARAM_INFO
	.align		4
.L_7:
        /*0008*/ 	.byte	0x04, 0x17
        /*000a*/ 	.short	(.L_9 - .L_8)
.L_8:
        /*000c*/ 	.word	0x00000000
        /*0010*/ 	.short	0x0005
        /*0012*/ 	.short	0x0028
        /*0014*/ 	.byte	0x00, 0xf5, 0x21, 0x00


	//----- nvinfo : EIATTR_KPARAM_INFO
	.align		4
.L_9:
        /*0018*/ 	.byte	0x04, 0x17
        /*001a*/ 	.short	(.L_11 - .L_10)
.L_10:
        /*001c*/ 	.word	0x00000000
        /*0020*/ 	.short	0x0004
        /*0022*/ 	.short	0x0020
        /*0024*/ 	.byte	0x00, 0xf5, 0x21, 0x00


	//----- nvinfo : EIATTR_KPARAM_INFO
	.align		4
.L_11:
        /*0028*/ 	.byte	0x04, 0x17
        /*002a*/ 	.short	(.L_13 - .L_12)
.L_12:
        /*002c*/ 	.word	0x00000000
        /*0030*/ 	.short	0x0003
        /*0032*/ 	.short	0x0018
        /*0034*/ 	.byte	0x00, 0xf5, 0x21, 0x00


	//----- nvinfo : EIATTR_KPARAM_INFO
	.align		4
.L_13:
        /*0038*/ 	.byte	0x04, 0x17
        /*003a*/ 	.short	(.L_15 - .L_14)
.L_14:
        /*003c*/ 	.word	0x00000000
        /*0040*/ 	.short	0x0002
        /*0042*/ 	.short	0x0010
        /*0044*/ 	.byte	0x00, 0xf5, 0x21, 0x00


	//----- nvinfo : EIATTR_KPARAM_INFO
	.align		4
.L_15:
        /*0048*/ 	.byte	0x04, 0x17
        /*004a*/ 	.short	(.L_17 - .L_16)
.L_16:
        /*004c*/ 	.word	0x00000000
        /*0050*/ 	.short	0x0001
        /*0052*/ 	.short	0x0008
        /*0054*/ 	.byte	0x00, 0xf5, 0x21, 0x00


	//----- nvinfo : EIATTR_KPARAM_INFO
	.align		4
.L_17:
        /*0058*/ 	.byte	0x04, 0x17
        /*005a*/ 	.short	(.L_19 - .L_18)
.L_18:
        /*005c*/ 	.word	0x00000000
        /*0060*/ 	.short	0x0000
        /*0062*/ 	.short	0x0000
        /*0064*/ 	.byte	0x00, 0xf5, 0x21, 0x00


	//----- nvinfo : EIATTR_SPARSE_MMA_MASK
	.align		4
.L_19:
        /*0068*/ 	.byte	0x03, 0x50
        /*006a*/ 	.short	0x0000


	//----- nvinfo : EIATTR_MAXREG_COUNT
	.align		4
        /*006c*/ 	.byte	0x03, 0x1b
        /*006e*/ 	.short	0x00ff


	//----- nvinfo : EIATTR_NUM_BARRIERS
	.align		4
        /*0070*/ 	.byte	0x02, 0x4c
        /*0072*/ 	.byte	0x01
	.zero		1


	//----- nvinfo : EIATTR_EXTERNS
	.align		4
        /*0074*/ 	.byte	0x04, 0x0f
        /*0076*/ 	.short	(.L_21 - .L_20)


	//   ....[0]....
	.align		4
.L_20:
        /*0078*/ 	.word	index@(malloc)


	//----- nvinfo : EIATTR_MERCURY_ISA_VERSION
	.align		4
.L_21:
        /*007c*/ 	.byte	0x03, 0x5f
        /*007e*/ 	.short	0x0101


	//----- nvinfo : EIATTR_VRC_CTA_INIT_COUNT
	.align		4
        /*0080*/ 	.byte	0x02, 0x4a
	.zero		1
	.zero		1


	//----- nvinfo : EIATTR_SYSCALL_OFFSETS
	.align		4
        /*0084*/ 	.byte	0x04, 0x46
        /*0086*/ 	.short	(.L_23 - .L_22)


	//   ....[0]....
.L_22:
        /*0088*/ 	.word	0x000004a0


	//   ....[1]....
        /*008c*/ 	.word	0x00000510


	//   ....[2]....
        /*0090*/ 	.word	0x000005d0


	//   ....[3]....
        /*0094*/ 	.word	0x00000680


	//----- nvinfo : EIATTR_EXIT_INSTR_OFFSETS
	.align		4
.L_23:
        /*0098*/ 	.byte	0x04, 0x1c
        /*009a*/ 	.short	(.L_25 - .L_24)


	//   ....[0]....
.L_24:
        /*009c*/ 	.word	0x00014d40


	//   ....[1]....
        /*00a0*/ 	.word	0x00014e00


	//----- nvinfo : EIATTR_CRS_STACK_SIZE
	.align		4
.L_25:
        /*00a4*/ 	.byte	0x04, 0x1e
        /*00a6*/ 	.short	(.L_27 - .L_26)
.L_26:
        /*00a8*/ 	.word	0x00000000


	//----- nvinfo : EIATTR_CBANK_PARAM_SIZE
	.align		4
.L_27:
        /*00ac*/ 	.byte	0x03, 0x19
        /*00ae*/ 	.short	0x0030


	//----- nvinfo : EIATTR_PARAM_CBANK
	.align		4
        /*00b0*/ 	.byte	0x04, 0x0a
        /*00b2*/ 	.short	(.L_29 - .L_28)
	.align		4
.L_28:
        /*00b4*/ 	.word	index@(.nv.constant0._Z9kernelenkP3bigS0_S0_S0_S0_S0_)
        /*00b8*/ 	.short	0x0380
        /*00ba*/ 	.short	0x0030


	//----- nvinfo : EIATTR_SW_WAR
	.align		4
.L_29:
        /*00bc*/ 	.byte	0x04, 0x36
        /*00be*/ 	.short	(.L_31 - .L_30)
.L_30:
        /*00c0*/ 	.word	0x00000008
.L_31:


//--------------------- .nv.callgraph             --------------------------
	.section	.nv.callgraph,"",@"SHT_CUDA_CALLGRAPH"
	.align	4
	.sectionentsize	8
	.align		4
        /*0000*/ 	.word	0x00000000
	.align		4
        /*0004*/ 	.word	0xffffffff
	.align		4
        /*0008*/ 	.word	index@(_Z9kernelenkP3bigS0_S0_S0_S0_S0_)
	.align		4
        /*000c*/ 	.word	index@(malloc)
	.align		4
        /*0010*/ 	.word	0x00000000
	.align		4
        /*0014*/ 	.word	0xfffffffe
	.align		4
        /*0018*/ 	.word	0x00000000
	.align		4
        /*001c*/ 	.word	0xfffffffd
	.align		4
        /*0020*/ 	.word	0x00000000
	.align		4
        /*0024*/ 	.word	0xfffffffc


//--------------------- .nv.constant4             --------------------------
	.section	.nv.constant4,"a",@progbits
	.align	8
	.align		8
.nv.constant4:
        /*0000*/ 	.dword	malloc


//--------------------- .text._Z9kernelenkP3bigS0_S0_S0_S0_S0_ --------------------------
	.section	.text._Z9kernelenkP3bigS0_S0_S0_S0_S0_,"ax",@progbits
	.align	128
        .global         _Z9kernelenkP3bigS0_S0_S0_S0_S0_
        .type           _Z9kernelenkP3bigS0_S0_S0_S0_S0_,@function
        .size           _Z9kernelenkP3bigS0_S0_S0_S0_S0_,(.L_x_278 - _Z9kernelenkP3bigS0_S0_S0_S0_S0_)
        .other          _Z9kernelenkP3bigS0_S0_S0_S0_S0_,@"STO_CUDA_ENTRY STV_DEFAULT"
_Z9kernelenkP3bigS0_S0_S0_S0_S0_:
.text._Z9kernelenkP3bigS0_S0_S0_S0_S0_:
[----:B------:R-:W0:Y:S01]  /*0000*/  LDC R1, c[0x0][0x37c] ;  /* 0x0000df00ff017b82 */ /* 0x000e220000000800 */
[----:B------:R-:W1:Y:S07]  /*0010*/  S2R R2, SR_TID.X ;  /* 0x0000000000027919 */ /* 0x000e6e0000002100 */
[----:B------:R-:W1:Y:S01]  /*0020*/  S2UR UR4, SR_CTAID.X ;  /* 0x00000000000479c3 */ /* 0x000e620000002500 */
[----:B------:R-:W2:Y:S07]  /*0030*/  LDCU.64 UR36, c[0x0][0x358] ;  /* 0x00006b00ff2477ac */ /* 0x000eae0008000a00 */
[----:B------:R-:W1:Y:S08]  /*0040*/  LDC R3, c[0x0][0x360] ;  /* 0x0000d800ff037b82 */ /* 0x000e700000000800 */
[----:B------:R-:W3:Y:S08]  /*0050*/  LDC.64 R12, c[0x0][0x380] ;  /* 0x0000e000ff0c7b82 */ /* 0x000ef00000000a00 */
[----:B------:R-:W4:Y:S08]  /*0060*/  LDC.64 R10, c[0x0][0x388] ;  /* 0x0000e200ff0a7b82 */ /* 0x000f300000000a00 */
[----:B------:R-:W5:Y:S01]  /*0070*/  LDC.64 R8, c[0x0][0x398] ;  /* 0x0000e600ff087b82 */ /* 0x000f620000000a00 */
[----:B-1----:R-:W-:-:S07]  /*0080*/  IMAD R22, R3, UR4, R2 ;  /* 0x0000000403167c24 */ /* 0x002fce000f8e0202 */
[----:B------:R-:W1:Y:S01]  /*0090*/  LDC.64 R6, c[0x0][0x390] ;  /* 0x0000e400ff067b82 */ /* 0x000e620000000a00 */
[----:B---3--:R-:W-:-:S05]  /*00a0*/  IMAD.WIDE R12, R22, 0x10, R12 ;  /* 0x00000010160c7825 */ /* 0x008fca00078e020c */
[----:B--2---:R-:W2:Y:S02]  /*00b0*/  LDG.E.U8 R17, desc[UR36][R12.64] ;  /* 0x000000240c117981 */ /* 0x004ea4000c1e1100 */
[----:B------:R-:W3:Y:S01]  /*00c0*/  LDC.64 R4, c[0x0][0x3a0] ;  /* 0x0000e800ff047b82 */ /* 0x000ee20000000a00 */
[----:B----4-:R-:W-:Y:S01]  /*00d0*/  IMAD.WIDE R10, R22, 0x10, R10 ;  /* 0x00000010160a7825 */ /* 0x010fe200078e020a */
[----:B------:R-:W4:Y:S04]  /*00e0*/  LDG.E.64 R14, desc[UR36][R12.64+0x8] ;  /* 0x000008240c0e7981 */ /* 0x000f28000c1e1b00 */
[----:B------:R-:W4:Y:S04]  /*00f0*/  LDG.E.U8 R16, desc[UR36][R10.64] ;  /* 0x000000240a107981 */ /* 0x000f28000c1e1100 */
[----:B-----5:R-:W5:Y:S04]  /*0100*/  LDG.E.U8 R18, desc[UR36][R8.64] ;  /* 0x0000002408127981 */ /* 0x020f68000c1e1100 */
[----:B-1----:R-:W5:Y:S01]  /*0110*/  LDG.E.U8 R19, desc[UR36][R6.64] ;  /* 0x0000002406137981 */ /* 0x002f62000c1e1100 */
[----:B------:R-:W1:Y:S01]  /*0120*/  S2UR UR7, SR_CgaCtaId ;  /* 0x00000000000779c3 */ /* 0x000e620000008800 */
[----:B------:R-:W-:-:S02]  /*0130*/  UMOV UR6, 0x400 ;  /* 0x0000040000067882 */ /* 0x000fc40000000000 */
[----:B---3--:R-:W3:Y:S01]  /*0140*/  LDG.E.U8 R20, desc[UR36][R4.64] ;  /* 0x0000002404147981 */ /* 0x008ee2000c1e1100 */
[----:B------:R-:W-:-:S03]  /*0150*/  UIADD3 UR4, UPT, UPT, UR6, 0x800, URZ ;  /* 0x0000080006047890 */ /* 0x000fc6000fffe0ff */
[----:B------:R-:W3:Y:S01]  /*0160*/  LDG.E.64 R10, desc[UR36][R10.64+0x8] ;  /* 0x000008240a0a7981 */ /* 0x000ee2000c1e1b00 */
[----:B------:R-:W-:-:S03]  /*0170*/  IMAD.SHL.U32 R3, R2, 0x4, RZ ;  /* 0x0000000402037824 */ /* 0x000fc600078e00ff */
[----:B------:R-:W3:Y:S04]  /*0180*/  LDG.E.64 R8, desc[UR36][R8.64+0x8] ;  /* 0x0000082408087981 */ /* 0x000ee8000c1e1b00 */
[----:B------:R-:W3:Y:S01]  /*0190*/  LDG.E.64 R4, desc[UR36][R4.64+0x8] ;  /* 0x0000082404047981 */ /* 0x000ee2000c1e1b00 */
[----:B-1----:R-:W-:Y:S02]  /*01a0*/  ULEA UR9, UR7, UR6, 0x18 ;  /* 0x0000000607097291 */ /* 0x002fe4000f8ec0ff */
[----:B------:R-:W-:-:S04]  /*01b0*/  ULEA UR4, UR7, UR4, 0x18 ;  /* 0x0000000407047291 */ /* 0x000fc8000f8ec0ff */
[C---:B------:R-:W-:Y:S02]  /*01c0*/  LEA R0, R2.reuse, UR9, 0x4 ;  /* 0x0000000902007c11 */ /* 0x040fe4000f8e20ff */
[----:B------:R-:W-:-:S03]  /*01d0*/  LEA R23, R2, UR4, 0x4 ;  /* 0x0000000402177c11 */ /* 0x000fc6000f8e20ff */
[----:B--2---:R-:W-:Y:S04]  /*01e0*/  STS.U8 [R0], R17 ;  /* 0x0000001100007388 */ /* 0x004fe80000000000 */
[----:B----4-:R1:W-:Y:S04]  /*01f0*/  STS.U8 [R23], R16 ;  /* 0x0000001017007388 */ /* 0x0103e80000000000 */
[----:B-----5:R2:W-:Y:S04]  /*0200*/  STS.U8 [UR9+0x2000], R18 ;  /* 0x00200012ff007988 */ /* 0x0205e80008000009 */
[----:B------:R4:W-:Y:S01]  /*0210*/  STS.U8 [UR9+0x2008], R19 ;  /* 0x00200813ff007988 */ /* 0x0009e20008000009 */
[----:B------:R-:W-:-:S03]  /*0220*/  UIADD3 UR4, UPT, UPT, UR6, 0x2014, URZ ;  /* 0x0000201406047890 */ /* 0x000fc6000fffe0ff */
[----:B-1----:R-:W5:Y:S04]  /*0230*/  LDG.E.64 R16, desc[UR36][R6.64+0x8] ;  /* 0x0000082406107981 */ /* 0x002f68000c1e1b00 */
[----:B---3--:R-:W-:Y:S04]  /*0240*/  STS.U8 [UR9+0x2010], R20 ;  /* 0x00201014ff007988 */ /* 0x008fe80008000009 */
[----:B------:R-:W3:Y:S01]  /*0250*/  LD.E R14, desc[UR36][R14.64] ;  /* 0x000000240e0e7980 */ /* 0x000ee2000c101900 */
[----:B------:R-:W-:-:S09]  /*0260*/  ULEA UR4, UR7, UR4, 0x18 ;  /* 0x0000000407047291 */ /* 0x000fd2000f8ec0ff */
[----:B---3--:R1:W-:Y:S04]  /*0270*/  STS [R3+UR4+0x80c], R14 ;  /* 0x00080c0e03007988 */ /* 0x0083e80008000804 */
[----:B------:R-:W3:Y:S04]  /*0280*/  LD.E R12, desc[UR36][R10.64] ;  /* 0x000000240a0c7980 */ /* 0x000ee8000c101900 */
[----:B---3--:R3:W-:Y:S04]  /*0290*/  STS [R3+UR4+0xa0c], R12 ;  /* 0x000a0c0c03007988 */ /* 0x0087e80008000804 */
[----:B--2---:R-:W2:Y:S04]  /*02a0*/  LD.E R18, desc[UR36][R8.64] ;  /* 0x0000002408127980 */ /* 0x004ea8000c101900 */
[----:B--2---:R2:W-:Y:S04]  /*02b0*/  STS [UR9+0x2814], R18 ;  /* 0x00281412ff007988 */ /* 0x0045e80008000809 */
[----:B-----5:R-:W5:Y:S01]  /*02c0*/  LD.E R16, desc[UR36][R16.64] ;  /* 0x0000002410107980 */ /* 0x020f62000c101900 */
[----:B------:R-:W0:Y:S01]  /*02d0*/  S2UR UR8, SR_SWINHI ;  /* 0x00000000000879c3 */ /* 0x000e220000002f00 */
[----:B------:R-:W-:-:S04]  /*02e0*/  UIADD3 UR6, UPT, UPT, UR6, 0x1000, URZ ;  /* 0x0000100006067890 */ /* 0x000fc8000fffe0ff */
[----:B------:R-:W-:Y:S01]  /*02f0*/  ULEA UR6, UR7, UR6, 0x18 ;  /* 0x0000000607067291 */ /* 0x000fe2000f8ec0ff */
[----:B-----5:R2:W-:Y:S04]  /*0300*/  STS [UR9+0x2818], R16 ;  /* 0x00281810ff007988 */ /* 0x0205e80008000809 */
[----:B----4-:R4:W5:Y:S01]  /*0310*/  LD.E R19, desc[UR36][R4.64] ;  /* 0x0000002404137980 */ /* 0x010962000c101900 */
[----:B------:R-:W-:Y:S01]  /*0320*/  UMOV UR4, UR4 ;  /* 0x0000000400047c82 */ /* 0x000fe20008000000 */
[----:B0-----:R-:W-:Y:S01]  /*0330*/  UMOV UR5, UR8 ;  /* 0x0000000800057c82 */ /* 0x001fe20008000000 */
[----:B-1----:R-:W-:Y:S02]  /*0340*/  IMAD.U32 R14, RZ, RZ, UR4 ;  /* 0x00000004ff0e7e24 */ /* 0x002fe4000f8e00ff */
[----:B------:R-:W-:-:S02]  /*0350*/  IMAD.U32 R15, RZ, RZ, UR5 ;  /* 0x00000005ff0f7e24 */ /* 0x000fc4000f8e00ff */
[----:B---3--:R-:W-:-:S04]  /*0360*/  IMAD.WIDE.U32 R12, R2, 0x4, R14 ;  /* 0x00000004020c7825 */ /* 0x008fc800078e000e */
[----:B------:R-:W-:Y:S01]  /*0370*/  IMAD.WIDE.U32 R6, R3, 0x4, R14 ;  /* 0x0000000403067825 */ /* 0x000fe200078e000e */
[C---:B------:R-:W-:Y:S02]  /*0380*/  IADD3 R10, P0, PT, R12.reuse, 0x80c, RZ ;  /* 0x0000080c0c0a7810 */ /* 0x040fe40007f1e0ff */
[----:B------:R-:W-:-:S03]  /*0390*/  IADD3 R12, P1, PT, R12, 0xa0c, RZ ;  /* 0x00000a0c0c0c7810 */ /* 0x000fc60007f3e0ff */
[--C-:B------:R-:W-:Y:S01]  /*03a0*/  IMAD.X R11, RZ, RZ, R13.reuse, P0 ;  /* 0x000000ffff0b7224 */ /* 0x100fe200000e060d */
[----:B------:R-:W-:Y:S01]  /*03b0*/  IADD3 R14, P0, PT, R6, 0x8, RZ ;  /* 0x00000008060e7810 */ /* 0x000fe20007f1e0ff */
[----:B------:R-:W-:Y:S01]  /*03c0*/  IMAD.X R13, RZ, RZ, R13, P1 ;  /* 0x000000ffff0d7224 */ /* 0x000fe200008e060d */
[----:B------:R-:W-:-:S03]  /*03d0*/  LEA R2, R2, UR6, 0x5 ;  /* 0x0000000602027c11 */ /* 0x000fc6000f8e28ff */
[----:B------:R-:W-:Y:S01]  /*03e0*/  IMAD.X R15, RZ, RZ, R7, P0 ;  /* 0x000000ffff0f7224 */ /* 0x000fe200000e0607 */
[----:B------:R-:W-:-:S04]  /*03f0*/  MOV R24, 0x0 ;  /* 0x0000000000187802 */ /* 0x000fc80000000f00 */
[----:B------:R2:W0:Y:S01]  /*0400*/  LDC.64 R8, c[0x4][R24] ;  /* 0x0100000018087b82 */ /* 0x0004220000000a00 */
[----:B----4-:R-:W-:Y:S02]  /*0410*/  IMAD.MOV.U32 R4, RZ, RZ, 0x10 ;  /* 0x00000010ff047424 */ /* 0x010fe400078e00ff */
[----:B------:R-:W-:Y:S01]  /*0420*/  IMAD.MOV.U32 R5, RZ, RZ, RZ ;  /* 0x000000ffff057224 */ /* 0x000fe200078e00ff */
[----:B-----5:R2:W-:Y:S04]  /*0430*/  STS [UR9+0x281c], R19 ;  /* 0x00281c13ff007988 */ /* 0x0205e80008000809 */
[----:B------:R2:W-:Y:S04]  /*0440*/  STS.64 [R0+0x8], R10 ;  /* 0x0000080a00007388 */ /* 0x0005e80000000a00 */
[----:B------:R2:W-:Y:S04]  /*0450*/  STS.64 [R23+0x8], R12 ;  /* 0x0000080c17007388 */ /* 0x0005e80000000a00 */
[----:B------:R2:W-:Y:S04]  /*0460*/  STS.64 [R2+0x8], R6 ;  /* 0x0000080602007388 */ /* 0x0005e80000000a00 */
[----:B------:R2:W-:Y:S01]  /*0470*/  STS.64 [R2+0x18], R14 ;  /* 0x0000180e02007388 */ /* 0x0005e20000000a00 */
[----:B0-----:R-:W-:Y:S06]  /*0480*/  BAR.SYNC.DEFER_BLOCKING 0x0 ;  /* 0x0000000000007b1d */ /* 0x001fec0000010000 */
[----:B------:R-:W-:-:S07]  /*0490*/  LEPC R20, `(.L_x_0) ;  /* 0x000000001014794e */ /* 0x000fce0000000000 */
[----:B--2---:R-:W-:Y:S05]  /*04a0*/  CALL.ABS.NOINC R8 ;  /* 0x0000000008007343 */ /* 0x004fea0003c00000 */
.L_x_0:
[----:B------:R0:W1:Y:S01]  /*04b0*/  LDC.64 R6, c[0x4][R24] ;  /* 0x0100000018067b82 */ /* 0x0000620000000a00 */
[----:B------:R-:W-:Y:S02]  /*04c0*/  IMAD.MOV.U32 R18, RZ, RZ, R4 ;  /* 0x000000ffff127224 */ /* 0x000fe400078e0004 */
[----:B------:R-:W-:Y:S02]  /*04d0*/  IMAD.MOV.U32 R19, RZ, RZ, R5 ;  /* 0x000000ffff137224 */ /* 0x000fe400078e0005 */
[----:B------:R-:W-:Y:S02]  /*04e0*/  IMAD.MOV.U32 R4, RZ, RZ, 0x10 ;  /* 0x00000010ff047424 */ /* 0x000fe400078e00ff */
[----:B------:R-:W-:-:S07]  /*04f0*/  IMAD.MOV.U32 R5, RZ, RZ, RZ ;  /* 0x000000ffff057224 */ /* 0x000fce00078e00ff */
[----:B------:R-:W-:-:S07]  /*0500*/  LEPC R20, `(.L_x_1) ;  /* 0x000000001014794e */ /* 0x000fce0000000000 */
[----:B01----:R-:W-:Y:S05]  /*0510*/  CALL.ABS.NOINC R6 ;  /* 0x0000000006007343 */ /* 0x003fea0003c00000 */
.L_x_1:
[----:B------:R-:W0:Y:S01]  /*0520*/  S2UR UR5, SR_CgaCtaId ;  /* 0x00000000000579c3 */ /* 0x000e220000008800 */
[----:B------:R-:W-:Y:S01]  /*0530*/  UMOV UR4, 0x400 ;  /* 0x0000040000047882 */ /* 0x000fe20000000000 */
[----:B------:R-:W-:Y:S02]  /*0540*/  IMAD.MOV.U32 R16, RZ, RZ, R4 ;  /* 0x000000ffff107224 */ /* 0x000fe400078e0004 */
[----:B------:R-:W-:-:S04]  /*0550*/  IMAD.MOV.U32 R17, RZ, RZ, R5 ;  /* 0x000000ffff117224 */ /* 0x000fc800078e0005 */
[----:B------:R1:W2:Y:S01]  /*0560*/  LDC.64 R8, c[0x4][R24] ;  /* 0x0100000018087b82 */ /* 0x0002a20000000a00 */
[----:B0-----:R-:W-:-:S09]  /*0570*/  ULEA UR4, UR5, UR4, 0x18 ;  /* 0x0000000405047291 */ /* 0x001fd2000f8ec0ff */
[----:B------:R-:W0:Y:S02]  /*0580*/  LDS.S8 R6, [UR4+0x2000] ;  /* 0x00200004ff067984 */ /* 0x000e240008000200 */
[----:B0-----:R-:W-:-:S04]  /*0590*/  IMAD.WIDE R6, R6, 0x8, RZ ;  /* 0x0000000806067825 */ /* 0x001fc800078e02ff */
[----:B------:R-:W-:Y:S02]  /*05a0*/  IMAD.MOV.U32 R4, RZ, RZ, R6 ;  /* 0x000000ffff047224 */ /* 0x000fe400078e0006 */
[----:B-12---:R-:W-:-:S07]  /*05b0*/  IMAD.MOV.U32 R5, RZ, RZ, R7 ;  /* 0x000000ffff057224 */ /* 0x006fce00078e0007 */
[----:B------:R-:W-:-:S07]  /*05c0*/  LEPC R20, `(.L_x_2) ;  /* 0x000000001014794e */ /* 0x000fce0000000000 */
[----:B------:R-:W-:Y:S05]  /*05d0*/  CALL.ABS.NOINC R8 ;  /* 0x0000000008007343 */ /* 0x000fea0003c00000 */
.L_x_2:
[----:B------:R-:W0:Y:S01]  /*05e0*/  S2UR UR5, SR_CgaCtaId ;  /* 0x00000000000579c3 */ /* 0x000e220000008800 */
[----:B------:R-:W-:Y:S01]  /*05f0*/  UMOV UR4, 0x400 ;  /* 0x0000040000047882 */ /* 0x000fe20000000000 */
[----:B------:R-:W-:Y:S02]  /*0600*/  IMAD.MOV.U32 R6, RZ, RZ, R4 ;  /* 0x000000ffff067224 */ /* 0x000fe400078e0004 */
[----:B------:R-:W-:-:S04]  /*0610*/  IMAD.MOV.U32 R7, RZ, RZ, R5 ;  /* 0x000000ffff077224 */ /* 0x000fc800078e0005 */
[----:B------:R-:W1:Y:S01]  /*0620*/  LDC.64 R24, c[0x4][R24] ;  /* 0x0100000018187b82 */ /* 0x000e620000000a00 */
[----:B------:R-:W-:Y:S01]  /*0630*/  ST.E.64 desc[UR36][R18.64+0x8], R6 ;  /* 0x0000080612007985 */ /* 0x000fe2000c101b24 */
[----:B0-----:R-:W-:-:S09]  /*0640*/  ULEA UR4, UR5, UR4, 0x18 ;  /* 0x0000000405047291 */ /* 0x001fd2000f8ec0ff */
[----:B------:R-:W0:Y:S02]  /*0650*/  LDS.S8 R4, [UR4+0x2000] ;  /* 0x00200004ff047984 */ /* 0x000e240008000200 */
[----:B01----:R-:W-:-:S07]  /*0660*/  IMAD.WIDE R4, R4, 0x8, RZ ;  /* 0x0000000804047825 */ /* 0x003fce00078e02ff */
[----:B------:R-:W-:-:S07]  /*0670*/  LEPC R20, `(.L_x_3) ;  /* 0x000000001014794e */ /* 0x000fce0000000000 */
[----:B------:R-:W-:Y:S05]  /*0680*/  CALL.ABS.NOINC R24 ;  /* 0x0000000018007343 */ /* 0x000fea0003c00000 */
.L_x_3:
[----:B------:R0:W-:Y:S01]  /*0690*/  ST.E.64 desc[UR36][R16.64+0x8], R4 ;  /* 0x0000080410007985 */ /* 0x0001e2000c101b24 */
[----:B------:R-:W-:Y:S02]  /*06a0*/  IMAD.MOV.U32 R0, RZ, RZ, 0x1 ;  /* 0x00000001ff007424 */ /* 0x000fe400078e00ff */
[----:B------:R-:W-:Y:S01]  /*06b0*/  IMAD.MOV.U32 R13, RZ, RZ, 0x1 ;  /* 0x00000001ff0d7424 */ /* 0x000fe200078e00ff */
[----:B------:R-:W1:Y:S04]  /*06c0*/  LDS.64 R6, [R2+0x8] ;  /* 0x0000080002067984 */ /* 0x000e680000000a00 */
[----:B------:R2:W5:Y:S01]  /*06d0*/  LD.E.64 R10, desc[UR36][R18.64+0x8] ;  /* 0x00000824120a7980 */ /* 0x000562000c101b00 */
[----:B0-----:R-:W-:-:S05]  /*06e0*/  PRMT R5, R0, 0x7610, R5 ;  /* 0x0000761000057816 */ /* 0x001fca0000000005 */
[----:B------:R-:W-:Y:S04]  /*06f0*/  STS.U8 [R2], R5 ;  /* 0x0000000502007388 */ /* 0x000fe80000000000 */
[----:B-1----:R-:W-:Y:S04]  /*0700*/  ST.E desc[UR36][R6.64], R13 ;  /* 0x0000000d06007985 */ /* 0x002fe8000c101924 */
[----:B------:R-:W-:Y:S04]  /*0710*/  LDS.S8 R3, [R23] ;  /* 0x0000000017037984 */ /* 0x000fe80000000200 */
[----:B------:R-:W0:Y:S02]  /*0720*/  LDS.64 R8, [R23+0x8] ;  /* 0x0000080017087984 */ /* 0x000e240000000a00 */
[----:B0-----:R-:W-:-:S06]  /*0730*/  IMAD.WIDE R8, R3, 0x4, R8 ;  /* 0x0000000403087825 */ /* 0x001fcc00078e0208 */
[----:B------:R-:W3:Y:S01]  /*0740*/  LD.E R8, desc[UR36][R8.64+-0x4] ;  /* 0xfffffc2408087980 */ /* 0x000ee2000c101900 */
[----:B------:R-:W-:Y:S01]  /*0750*/  BSSY.RECONVERGENT B0, `(.L_x_4) ;  /* 0x000083d000007945 */ /* 0x000fe20003800200 */
[----:B---3--:R-:W0:Y:S02]  /*0760*/  FLO.U32 R0, R8 ;  /* 0x0000000800007300 */ /* 0x008e2400000e0000 */
[----:B0-----:R-:W-:-:S05]  /*0770*/  IADD3 R0, PT, PT, -R0, 0x1f, RZ ;  /* 0x0000001f00007810 */ /* 0x001fca0007ffe1ff */
[----:B------:R-:W-:-:S05]  /*0780*/  IMAD.MOV R0, RZ, RZ, -R0 ;  /* 0x000000ffff007224 */ /* 0x000fca00078e0a00 */
[----:B------:R-:W-:Y:S02]  /*0790*/  PRMT R0, R0, 0x7710, RZ ;  /* 0x0000771000007816 */ /* 0x000fe400000000ff */
[----:B------:R-:W-:-:S03]  /*07a0*/  ISETP.NE.AND P0, PT, R8, RZ, PT ;  /* 0x000000ff0800720c */ /* 0x000fc60003f05270 */
[----:B------:R-:W-:-:S05]  /*07b0*/  VIADD R0, R0, 0x20 ;  /* 0x0000002000007836 */ /* 0x000fca0000000000 */
[----:B------:R-:W-:-:S05]  /*07c0*/  SEL R0, R0, RZ, P0 ;  /* 0x000000ff00007207 */ /* 0x000fca0000000000 */
[----:B------:R-:W-:-:S04]  /*07d0*/  IMAD R0, R3, 0x20, R0 ;  /* 0x0000002003007824 */ /* 0x000fc800078e0200 */
[----:B------:R-:W-:-:S05]  /*07e0*/  VIADD R0, R0, 0xffffffe0 ;  /* 0xffffffe000007836 */ /* 0x000fca0000000000 */
[----:B------:R-:W-:-:S04]  /*07f0*/  PRMT R3, R0, 0x9910, RZ ;  /* 0x0000991000037816 */ /* 0x000fc800000000ff */
[----:B------:R-:W-:-:S13]  /*0800*/  ISETP.GE.AND P0, PT, R3, 0x1, PT ;  /* 0x000000010300780c */ /* 0x000fda0003f06270 */
[----:B--2---:R-:W-:Y:S05]  /*0810*/  @!P0 BRA `(.L_x_5) ;  /* 0x0000008000c08947 */ /* 0x004fea0003800000 */
[----:B------:R0:W1:Y:S02]  /*0820*/  LDS.U8 R7, [R2] ;  /* 0x0000000002077984 */ /* 0x0000640000000000 */
.L_x_111:
[C---:B-1----:R-:W-:Y:S01]  /*0830*/  LOP3.LUT P0, R23, R7.reuse, 0xff, RZ, 0xc0, !PT ;  /* 0x000000ff07177812 */ /* 0x042fe2000780c0ff */
[----:B------:R-:W-:Y:S01]  /*0840*/  BSSY.RECONVERGENT B1, `(.L_x_6) ;  /* 0x00000d1000017945 */ /* 0x000fe20003800200 */
[----:B------:R-:W-:-:S11]  /*0850*/  PRMT R3, R7, 0x7610, R3 ;  /* 0x0000761007037816 */ /* 0x000fd60000000003 */
[----:B------:R1:W-:Y:S01]  /*0860*/  @!P0 ST.E.U8 desc[UR36][R16.64], RZ ;  /* 0x000000ff10008985 */ /* 0x0003e2000c101124 */
[----:B------:R-:W-:Y:S01]  /*0870*/  @!P0 PRMT R7, RZ, 0x7610, R7 ;  /* 0x00007610ff078816 */ /* 0x000fe20000000007 */
[----:B0-234-:R-:W-:Y:S06]  /*0880*/  @!P0 BRA `(.L_x_7) ;  /* 0x0000000c00308947 */ /* 0x01dfec0003800000 */
[----:B------:R-:W-:Y:S01]  /*0890*/  IMAD.SHL.U32 R5, R3, 0x2, RZ ;  /* 0x0000000203057824 */ /* 0x000fe200078e00ff */
[----:B------:R-:W-:Y:S04]  /*08a0*/  BSSY.RECONVERGENT B2, `(.L_x_8) ;  /* 0x0000029000027945 */ /* 0x000fe80003800200 */
[----:B------:R2:W-:Y:S01]  /*08b0*/  ST.E.U8 desc[UR36][R16.64], R5 ;  /* 0x0000000510007985 */ /* 0x0005e2000c101124 */
[----:B------:R-:W-:-:S04]  /*08c0*/  PRMT R4, R5, 0x8880, RZ ;  /* 0x0000888005047816 */ /* 0x000fc800000000ff */
[----:B------:R-:W-:-:S13]  /*08d0*/  ISETP.GE.AND P0, PT, R4, 0x1, PT ;  /* 0x000000010400780c */ /* 0x000fda0003f06270 */
[----:B--2---:R-:W-:Y:S05]  /*08e0*/  @!P0 BRA `(.L_x_9) ;  /* 0x0000000000908947 */ /* 0x004fea0003800000 */
[----:B------:R-:W-:Y:S01]  /*08f0*/  LOP3.LUT R4, R5, 0xff, RZ, 0xc0, !PT ;  /* 0x000000ff05047812 */ /* 0x000fe200078ec0ff */
[----:B------:R-:W-:Y:S01]  /*0900*/  BSSY.RECONVERGENT B3, `(.L_x_10) ;  /* 0x000001a000037945 */ /* 0x000fe20003800200 */
[----:B------:R-:W-:Y:S02]  /*0910*/  LOP3.LUT R6, R3, 0x1, RZ, 0xc0, !PT ;  /* 0x0000000103067812 */ /* 0x000fe400078ec0ff */
[----:B------:R-:W-:Y:S02]  /*0920*/  ISETP.GE.U32.AND P0, PT, R4, 0x4, PT ;  /* 0x000000040400780c */ /* 0x000fe40003f06070 */
[----:B------:R-:W-:Y:S02]  /*0930*/  ISETP.NE.U32.AND P1, PT, R6, 0x1, PT ;  /* 0x000000010600780c */ /* 0x000fe40003f25070 */
[----:B------:R-:W-:-:S09]  /*0940*/  PRMT R4, RZ, 0x7610, R4 ;  /* 0x00007610ff047816 */ /* 0x000fd20000000004 */
[----:B------:R-:W-:Y:S05]  /*0950*/  @!P0 BRA `(.L_x_11) ;  /* 0x0000000000508947 */ /* 0x000fea0003800000 */
[----:B------:R-:W-:Y:S02]  /*0960*/  LOP3.LUT R5, R5, 0x7c, RZ, 0xc0, !PT ;  /* 0x0000007c05057812 */ /* 0x000fe400078ec0ff */
[----:B------:R-:W-:Y:S02]  /*0970*/  PRMT R6, RZ, 0x7610, R6 ;  /* 0x00007610ff067816 */ /* 0x000fe40000000006 */
[----:B------:R-:W-:-:S07]  /*0980*/  PRMT R4, R5, 0x7610, R4 ;  /* 0x0000761005047816 */ /* 0x000fce0000000004 */
.L_x_12:
[----:B------:R-:W2:Y:S01]  /*0990*/  LD.E.64 R8, desc[UR36][R16.64+0x8] ;  /* 0x0000082410087980 */ /* 0x000ea2000c101b00 */
[----:B------:R-:W-:-:S05]  /*09a0*/  LOP3.LUT R7, R6, 0xff, RZ, 0xc0, !PT ;  /* 0x000000ff06077812 */ /* 0x000fca00078ec0ff */
[----:B--2---:R-:W-:-:S05]  /*09b0*/  IMAD.WIDE.U32 R8, R7, 0x4, R8 ;  /* 0x0000000407087825 */ /* 0x004fca00078e0008 */
[----:B------:R2:W-:Y:S04]  /*09c0*/  ST.E desc[UR36][R8.64], RZ ;  /* 0x000000ff08007985 */ /* 0x0005e8000c101924 */
[----:B---3--:R-:W3:Y:S02]  /*09d0*/  LD.E.64 R12, desc[UR36][R16.64+0x8] ;  /* 0x00000824100c7980 */ /* 0x008ee4000c101b00 */
[----:B---3--:R-:W-:-:S05]  /*09e0*/  IMAD.WIDE.U32 R12, R7, 0x4, R12 ;  /* 0x00000004070c7825 */ /* 0x008fca00078e000c */
[----:B------:R3:W-:Y:S04]  /*09f0*/  ST.E desc[UR36][R12.64+0x4], RZ ;  /* 0x000004ff0c007985 */ /* 0x0007e8000c101924 */
[----:B------:R-:W4:Y:S02]  /*0a00*/  LD.E.64 R14, desc[UR36][R16.64+0x8] ;  /* 0x00000824100e7980 */ /* 0x000f24000c101b00 */
[----:B----4-:R-:W-:-:S05]  /*0a10*/  IMAD.WIDE.U32 R14, R7, 0x4, R14 ;  /* 0x00000004070e7825 */ /* 0x010fca00078e000e */
[----:B------:R3:W-:Y:S04]  /*0a20*/  ST.E desc[UR36][R14.64+0x8], RZ ;  /* 0x000008ff0e007985 */ /* 0x0007e8000c101924 */
[----:B------:R-:W4:Y:S01]  /*0a30*/  LD.E.64 R20, desc[UR36][R16.64+0x8] ;  /* 0x0000082410147980 */ /* 0x000f22000c101b00 */
[----:B------:R-:W-:-:S05]  /*0a40*/  VIADD R6, R6, 0x4 ;  /* 0x0000000406067836 */ /* 0x000fca0000000000 */
[----:B--2---:R-:W-:-:S04]  /*0a50*/  LOP3.LUT R8, R6, 0xff, RZ, 0xc0, !PT ;  /* 0x000000ff06087812 */ /* 0x004fc800078ec0ff */
[----:B------:R-:W-:Y:S01]  /*0a60*/  ISETP.NE.AND P0, PT, R8, R5, PT ;  /* 0x000000050800720c */ /* 0x000fe20003f05270 */
[----:B----4-:R-:W-:-:S05]  /*0a70*/  IMAD.WIDE.U32 R20, R7, 0x4, R20 ;  /* 0x0000000407147825 */ /* 0x010fca00078e0014 */
[----:B------:R3:W-:Y:S07]  /*0a80*/  ST.E desc[UR36][R20.64+0xc], RZ ;  /* 0x00000cff14007985 */ /* 0x0007ee000c101924 */
[----:B------:R-:W-:Y:S05]  /*0a90*/  @P0 BRA `(.L_x_12) ;  /* 0xfffffffc00bc0947 */ /* 0x000fea000383ffff */
.L_x_11:
[----:B------:R-:W-:Y:S05]  /*0aa0*/  BSYNC.RECONVERGENT B3 ;  /* 0x0000000000037941 */ /* 0x000fea0003800200 */
.L_x_10:
[----:B------:R-:W-:Y:S05]  /*0ab0*/  @P1 BRA `(.L_x_9) ;  /* 0x00000000001c1947 */ /* 0x000fea0003800000 */
[----:B------:R-:W2:Y:S01]  /*0ac0*/  LD.E.64 R6, desc[UR36][R16.64+0x8] ;  /* 0x0000082410067980 */ /* 0x000ea2000c101b00 */
[----:B------:R-:W-:-:S05]  /*0ad0*/  LOP3.LUT R9, R4, 0xffff, RZ, 0xc0, !PT ;  /* 0x0000ffff04097812 */ /* 0x000fca00078ec0ff */
[----:B--2---:R-:W-:-:S05]  /*0ae0*/  IMAD.WIDE.U32 R6, R9, 0x4, R6 ;  /* 0x0000000409067825 */ /* 0x004fca00078e0006 */
[----:B------:R2:W-:Y:S04]  /*0af0*/  ST.E desc[UR36][R6.64], RZ ;  /* 0x000000ff06007985 */ /* 0x0005e8000c101924 */
[----:B------:R-:W4:Y:S02]  /*0b00*/  LD.E.64 R4, desc[UR36][R16.64+0x8] ;  /* 0x0000082410047980 */ /* 0x000f24000c101b00 */
[----:B----4-:R-:W-:-:S05]  /*0b10*/  IMAD.WIDE.U32 R4, R9, 0x4, R4 ;  /* 0x0000000409047825 */ /* 0x010fca00078e0004 */
[----:B------:R2:W-:Y:S02]  /*0b20*/  ST.E desc[UR36][R4.64+0x4], RZ ;  /* 0x000004ff04007985 */ /* 0x0005e4000c101924 */
.L_x_9:
[----:B------:R-:W-:Y:S05]  /*0b30*/  BSYNC.RECONVERGENT B2 ;  /* 0x0000000000027941 */ /* 0x000fea0003800200 */
.L_x_8:
[----:B--2---:R-:W-:Y:S01]  /*0b40*/  PRMT R4, R3, 0x8880, RZ ;  /* 0x0000888003047816 */ /* 0x004fe200000000ff */
[----:B------:R-:W-:Y:S03]  /*0b50*/  BSSY.RECONVERGENT B2, `(.L_x_13) ;  /* 0x0000096000027945 */ /* 0x000fe60003800200 */
[----:B------:R-:W-:-:S13]  /*0b60*/  ISETP.GE.AND P0, PT, R4, 0x1, PT ;  /* 0x000000010400780c */ /* 0x000fda0003f06270 */
[----:B------:R-:W-:Y:S05]  /*0b70*/  @!P0 BRA `(.L_x_14) ;  /* 0x00000008004c8947 */ /* 0x000fea0003800000 */
[----:B------:R-:W-:Y:S02]  /*0b80*/  ISETP.GE.U32.AND P0, PT, R23, 0x4, PT ;  /* 0x000000041700780c */ /* 0x000fe40003f06070 */
[C---:B------:R-:W-:Y:S02]  /*0b90*/  LOP3.LUT R4, R3.reuse, 0x3, RZ, 0xc0, !PT ;  /* 0x0000000303047812 */ /* 0x040fe400078ec0ff */
[----:B------:R-:W-:Y:S02]  /*0ba0*/  LOP3.LUT R5, R3, 0x7c, RZ, 0xc0, !PT ;  /* 0x0000007c03057812 */ /* 0x000fe400078ec0ff */
[----:B------:R-:W-:-:S07]  /*0bb0*/  PRMT R6, RZ, 0x7610, R6 ;  /* 0x00007610ff067816 */ /* 0x000fce0000000006 */
.L_x_23:
[----:B--23--:R-:W2:Y:S01]  /*0bc0*/  LDS.64 R12, [R2+0x8] ;  /* 0x00000800020c7984 */ /* 0x00cea20000000a00 */
[----:B------:R-:W-:-:S05]  /*0bd0*/  LOP3.LUT R8, R6, 0xff, RZ, 0xc0, !PT ;  /* 0x000000ff06087812 */ /* 0x000fca00078ec0ff */
[----:B--2---:R-:W-:-:S05]  /*0be0*/  IMAD.WIDE.U32 R12, R8, 0x4, R12 ;  /* 0x00000004080c7825 */ /* 0x004fca00078e000c */
[----:B------:R-:W2:Y:S01]  /*0bf0*/  LD.E R7, desc[UR36][R12.64] ;  /* 0x000000240c077980 */ /* 0x000ea2000c101900 */
[----:B------:R-:W-:Y:S01]  /*0c00*/  BSSY.RECONVERGENT B3, `(.L_x_15) ;  /* 0x0000083000037945 */ /* 0x000fe20003800200 */
[----:B--2---:R-:W-:-:S13]  /*0c10*/  ISETP.NE.AND P1, PT, R7, RZ, PT ;  /* 0x000000ff0700720c */ /* 0x004fda0003f25270 */
[----:B------:R-:W-:Y:S05]  /*0c20*/  @!P1 BRA `(.L_x_16) ;  /* 0x0000000800009947 */ /* 0x000fea0003800000 */
[----:B------:R-:W-:Y:S01]  /*0c30*/  BSSY.RECONVERGENT B4, `(.L_x_17) ;  /* 0x0000040000047945 */ /* 0x000fe20003800200 */
[----:B------:R-:W-:Y:S01]  /*0c40*/  PRMT R23, RZ, 0x7610, R23 ;  /* 0x00007610ff177816 */ /* 0x000fe20000000017 */
[----:B------:R-:W-:Y:S02]  /*0c50*/  IMAD.MOV.U32 R20, RZ, RZ, RZ ;  /* 0x000000ffff147224 */ /* 0x000fe400078e00ff */
[----:B------:R-:W-:Y:S05]  /*0c60*/  @!P0 BRA `(.L_x_18) ;  /* 0x0000000000f08947 */ /* 0x000fea0003800000 */
[----:B------:R-:W-:Y:S01]  /*0c70*/  BSSY.RECONVERGENT B5, `(.L_x_19) ;  /* 0x000003a000057945 */ /* 0x000fe20003800200 */
[----:B------:R-:W-:Y:S01]  /*0c80*/  PRMT R9, RZ, 0x7610, R9 ;  /* 0x00007610ff097816 */ /* 0x000fe20000000009 */
[----:B------:R-:W-:-:S07]  /*0c90*/  IMAD.MOV.U32 R20, RZ, RZ, RZ ;  /* 0x000000ffff147224 */ /* 0x000fce00078e00ff */
.L_x_20:
[----:B--2---:R-:W2:Y:S01]  /*0ca0*/  LD.E.64 R12, desc[UR36][R16.64+0x8] ;  /* 0x00000824100c7980 */ /* 0x004ea2000c101b00 */
[C---:B------:R-:W-:Y:S01]  /*0cb0*/  IMAD.IADD R27, R9.reuse, 0x1, R6 ;  /* 0x00000001091b7824 */ /* 0x040fe200078e0206 */
[----:B------:R-:W-:Y:S02]  /*0cc0*/  LOP3.LUT R23, R9, 0xff, RZ, 0xc0, !PT ;  /* 0x000000ff09177812 */ /* 0x000fe400078ec0ff */
[----:B------:R-:W3:Y:S02]  /*0cd0*/  LDS.64 R14, [R2+0x8] ;  /* 0x00000800020e7984 */ /* 0x000ee40000000a00 */
[----:B------:R-:W-:Y:S01]  /*0ce0*/  LOP3.LUT R27, R27, 0xff, RZ, 0xc0, !PT ;  /* 0x000000ff1b1b7812 */ /* 0x000fe200078ec0ff */
[----:B---3--:R-:W-:-:S06]  /*0cf0*/  IMAD.WIDE.U32 R14, R23, 0x4, R14 ;  /* 0x00000004170e7825 */ /* 0x008fcc00078e000e */
[----:B------:R-:W3:Y:S01]  /*0d00*/  LD.E R14, desc[UR36][R14.64] ;  /* 0x000000240e0e7980 */ /* 0x000ee2000c101900 */
[----:B--2---:R-:W-:-:S05]  /*0d10*/  IMAD.WIDE.U32 R12, R27, 0x4, R12 ;  /* 0x000000041b0c7825 */ /* 0x004fca00078e000c */
[----:B------:R-:W3:Y:S02]  /*0d20*/  LD.E R21, desc[UR36][R12.64] ;  /* 0x000000240c157980 */ /* 0x000ee4000c101900 */
[----:B---3--:R-:W-:-:S04]  /*0d30*/  IMAD R21, R7, R14, R21 ;  /* 0x0000000e07157224 */ /* 0x008fc800078e0215 */
[----:B------:R-:W-:-:S05]  /*0d40*/  IMAD.IADD R21, R21, 0x1, R20 ;  /* 0x0000000115157824 */ /* 0x000fca00078e0214 */
[----:B------:R-:W-:-:S04]  /*0d50*/  ISETP.NE.AND P1, PT, R21, -0x1, PT ;  /* 0xffffffff1500780c */ /* 0x000fc80003f25270 */
[----:B------:R-:W-:-:S05]  /*0d60*/  SEL R29, R21, RZ, P1 ;  /* 0x000000ff151d7207 */ /* 0x000fca0000800000 */
[----:B------:R-:W-:Y:S04]  /*0d70*/  ST.E desc[UR36][R12.64], R29 ;  /* 0x0000001d0c007985 */ /* 0x000fe8000c101924 */
[----:B------:R-:W2:Y:S04]  /*0d80*/  LD.E.64 R20, desc[UR36][R16.64+0x8] ;  /* 0x0000082410147980 */ /* 0x000ea8000c101b00 */
[----:B------:R-:W3:Y:S02]  /*0d90*/  LDS.64 R24, [R2+0x8] ;  /* 0x0000080002187984 */ /* 0x000ee40000000a00 */
[----:B---3--:R-:W-:-:S06]  /*0da0*/  IMAD.WIDE.U32 R24, R23, 0x4, R24 ;  /* 0x0000000417187825 */ /* 0x008fcc00078e0018 */
[----:B------:R-:W3:Y:S01]  /*0db0*/  LD.E R24, desc[UR36][R24.64+0x4] ;  /* 0x0000042418187980 */ /* 0x000ee2000c101900 */
[----:B--2---:R-:W-:-:S05]  /*0dc0*/  IMAD.WIDE.U32 R20, R27, 0x4, R20 ;  /* 0x000000041b147825 */ /* 0x004fca00078e0014 */
[----:B------:R-:W3:Y:S02]  /*0dd0*/  LD.E R14, desc[UR36][R20.64+0x4] ;  /* 0x00000424140e7980 */ /* 0x000ee4000c101900 */
[----:B---3--:R-:W-:-:S04]  /*0de0*/  IMAD R14, R7, R24, R14 ;  /* 0x00000018070e7224 */ /* 0x008fc800078e020e */
[----:B------:R-:W-:Y:S02]  /*0df0*/  VIADD R15, R14, 0x1 ;  /* 0x000000010e0f7836 */ /* 0x000fe40000000000 */
[----:B------:R-:W-:-:S05]  /*0e00*/  @P1 IMAD.MOV R15, RZ, RZ, R14 ;  /* 0x000000ffff0f1224 */ /* 0x000fca00078e020e */
        /* <DEDUP_REMOVED lines=20> */
[----:B------:R-:W3:Y:S01]  /*0f50*/  LD.E R20, desc[UR36][R12.64+0xc] ;  /* 0x00000c240c147980 */ /* 0x000ee2000c101900 */
[----:B------:R-:W-:-:S05]  /*0f60*/  VIADD R9, R9, 0x4 ;  /* 0x0000000409097836 */ /* 0x000fca0000000000 */
[----:B------:R-:W-:-:S04]  /*0f70*/  LOP3.LUT R14, R9, 0xff, RZ, 0xc0, !PT ;  /* 0x000000ff090e7812 */ /* 0x000fc800078ec0ff */
[----:B------:R-:W-:Y:S01]  /*0f80*/  ISETP.NE.AND P2, PT, R14, R5, PT ;  /* 0x000000050e00720c */ /* 0x000fe20003f45270 */
[----:B---3--:R-:W-:-:S04]  /*0f90*/  IMAD R20, R7, R24, R20 ;  /* 0x0000001807147224 */ /* 0x008fc800078e0214 */
[----:B------:R-:W-:Y:S02]  /*0fa0*/  VIADD R21, R20, 0x1 ;  /* 0x0000000114157836 */ /* 0x000fe40000000000 */
[----:B------:R-:W-:-:S05]  /*0fb0*/  @P1 IMAD.MOV R21, RZ, RZ, R20 ;  /* 0x000000ffff151224 */ /* 0x000fca00078e0214 */
[----:B------:R-:W-:-:S04]  /*0fc0*/  ISETP.NE.AND P1, PT, R21, -0x1, PT ;  /* 0xffffffff1500780c */ /* 0x000fc80003f25270 */
[----:B------:R-:W-:-:S05]  /*0fd0*/  SEL R21, R21, RZ, P1 ;  /* 0x000000ff15157207 */ /* 0x000fca0000800000 */
[----:B------:R2:W-:Y:S01]  /*0fe0*/  ST.E desc[UR36][R12.64+0xc], R21 ;  /* 0x00000c150c007985 */ /* 0x0005e2000c101924 */
[----:B------:R-:W-:Y:S01]  /*0ff0*/  SEL R20, RZ, 0x1, P1 ;  /* 0x00000001ff147807 */ /* 0x000fe20000800000 */
[----:B------:R-:W-:Y:S06]  /*1000*/  @P2 BRA `(.L_x_20) ;  /* 0xfffffffc00242947 */ /* 0x000fec000383ffff */
[----:B------:R-:W-:Y:S05]  /*1010*/  BSYNC.RECONVERGENT B5 ;  /* 0x0000000000057941 */ /* 0x000fea0003800200 */
.L_x_19:
[----:B------:R-:W-:-:S07]  /*1020*/  PRMT R23, R5, 0x7610, R23 ;  /* 0x0000761005177816 */ /* 0x000fce0000000017 */
.L_x_18:
[----:B------:R-:W-:Y:S05]  /*1030*/  BSYNC.RECONVERGENT B4 ;  /* 0x0000000000047941 */ /* 0x000fea0003800200 */
.L_x_17:
[----:B------:R-:W-:Y:S01]  /*1040*/  ISETP.NE.AND P1, PT, R4, RZ, PT ;  /* 0x000000ff0400720c */ /* 0x000fe20003f25270 */
[----:B------:R-:W-:-:S12]  /*1050*/  BSSY.RECONVERGENT B4, `(.L_x_21) ;  /* 0x0000038000047945 */ /* 0x000fd80003800200 */
[----:B------:R-:W-:Y:S05]  /*1060*/  @!P1 BRA `(.L_x_22) ;  /* 0x0000000000d89947 */ /* 0x000fea0003800000 */
        /* <DEDUP_REMOVED lines=8> */
[----:B------:R-:W3:Y:S01]  /*10f0*/  LD.E R9, desc[UR36][R12.64] ;  /* 0x000000240c097980 */ /* 0x000ee2000c101900 */
[----:B------:R-:W-:Y:S01]  /*1100*/  ISETP.NE.AND P2, PT, R4, 0x1, PT ;  /* 0x000000010400780c */ /* 0x000fe20003f45270 */
[----:B---3--:R-:W-:-:S04]  /*1110*/  IMAD R9, R7, R14, R9 ;  /* 0x0000000e07097224 */ /* 0x008fc800078e0209 */
[----:B------:R-:W-:-:S05]  /*1120*/  IMAD.IADD R9, R9, 0x1, R20 ;  /* 0x0000000109097824 */ /* 0x000fca00078e0214 */
[----:B------:R-:W-:-:S04]  /*1130*/  ISETP.NE.AND P1, PT, R9, -0x1, PT ;  /* 0xffffffff0900780c */ /* 0x000fc80003f25270 */
[----:B------:R-:W-:-:S05]  /*1140*/  SEL R9, R9, RZ, P1 ;  /* 0x000000ff09097207 */ /* 0x000fca0000800000 */
[----:B------:R3:W-:Y:S01]  /*1150*/  ST.E desc[UR36][R12.64], R9 ;  /* 0x000000090c007985 */ /* 0x0007e2000c101924 */
[----:B------:R-:W-:Y:S05]  /*1160*/  @!P2 BRA `(.L_x_22) ;  /* 0x000000000098a947 */ /* 0x000fea0003800000 */
[----:B------:R-:W2:Y:S01]  /*1170*/  LD.E.64 R14, desc[UR36][R16.64+0x8] ;  /* 0x00000824100e7980 */ /* 0x000ea2000c101b00 */
[C---:B------:R-:W-:Y:S01]  /*1180*/  IADD3 R27, P2, PT, R23.reuse, R8, RZ ;  /* 0x00000008171b7210 */ /* 0x040fe20007f5e0ff */
[----:B------:R-:W-:Y:S01]  /*1190*/  IMAD.SHL.U32 R8, R23, 0x4, RZ ;  /* 0x0000000417087824 */ /* 0x000fe200078e00ff */
[----:B------:R-:W-:Y:S01]  /*11a0*/  SHF.R.U32.HI R23, RZ, 0x1e, R23 ;  /* 0x0000001eff177819 */ /* 0x000fe20000011617 */
[----:B---3--:R-:W3:Y:S02]  /*11b0*/  LDS.64 R12, [R2+0x8] ;  /* 0x00000800020c7984 */ /* 0x008ee40000000a00 */
[----:B------:R-:W-:Y:S02]  /*11c0*/  IMAD.X R20, RZ, RZ, RZ, P2 ;  /* 0x000000ffff147224 */ /* 0x000fe400010e06ff */
[----:B------:R-:W-:-:S03]  /*11d0*/  IMAD.SHL.U32 R9, R27, 0x4, RZ ;  /* 0x000000041b097824 */ /* 0x000fc600078e00ff */
[----:B------:R-:W-:Y:S02]  /*11e0*/  SHF.L.U64.HI R27, R27, 0x2, R20 ;  /* 0x000000021b1b7819 */ /* 0x000fe40000010214 */
[----:B---3--:R-:W-:-:S05]  /*11f0*/  IADD3 R12, P2, PT, R12, R8, RZ ;  /* 0x000000080c0c7210 */ /* 0x008fca0007f5e0ff */
[----:B------:R-:W-:-:S05]  /*1200*/  IMAD.X R13, R13, 0x1, R23, P2 ;  /* 0x000000010d0d7824 */ /* 0x000fca00010e0617 */
[----:B------:R-:W3:Y:S01]  /*1210*/  LD.E R12, desc[UR36][R12.64+0x4] ;  /* 0x000004240c0c7980 */ /* 0x000ee2000c101900 */
[----:B--2---:R-:W-:-:S05]  /*1220*/  IADD3 R14, P3, PT, R14, R9, RZ ;  /* 0x000000090e0e7210 */ /* 0x004fca0007f7e0ff */
[----:B------:R-:W-:-:S05]  /*1230*/  IMAD.X R15, R15, 0x1, R27, P3 ;  /* 0x000000010f0f7824 */ /* 0x000fca00018e061b */
[----:B------:R-:W3:Y:S02]  /*1240*/  LD.E R20, desc[UR36][R14.64+0x4] ;  /* 0x000004240e147980 */ /* 0x000ee4000c101900 */
[----:B---3--:R-:W-:-:S04]  /*1250*/  IMAD R20, R7, R12, R20 ;  /* 0x0000000c07147224 */ /* 0x008fc800078e0214 */
[----:B------:R-:W-:Y:S02]  /*1260*/  VIADD R26, R20, 0x1 ;  /* 0x00000001141a7836 */ /* 0x000fe40000000000 */
[----:B------:R-:W-:Y:S01]  /*1270*/  @P1 IMAD.MOV R26, RZ, RZ, R20 ;  /* 0x000000ffff1a1224 */ /* 0x000fe200078e0214 */
[----:B------:R-:W-:-:S04]  /*1280*/  ISETP.NE.AND P1, PT, R4, 0x2, PT ;  /* 0x000000020400780c */ /* 0x000fc80003f25270 */
[----:B------:R-:W-:-:S04]  /*1290*/  ISETP.NE.AND P2, PT, R26, -0x1, PT ;  /* 0xffffffff1a00780c */ /* 0x000fc80003f45270 */
[----:B------:R-:W-:-:S05]  /*12a0*/  SEL R29, R26, RZ, P2 ;  /* 0x000000ff1a1d7207 */ /* 0x000fca0001000000 */
[----:B------:R-:W-:Y:S04]  /*12b0*/  ST.E desc[UR36][R14.64+0x4], R29 ;  /* 0x0000041d0e007985 */ /* 0x000fe8000c101924 */
[----:B------:R-:W2:Y:S04]  /*12c0*/  @P1 LD.E.64 R20, desc[UR36][R16.64+0x8] ;  /* 0x0000082410141980 */ /* 0x000ea8000c101b00 */
[----:B------:R-:W3:Y:S02]  /*12d0*/  @P1 LDS.64 R24, [R2+0x8] ;  /* 0x0000080002181984 */ /* 0x000ee40000000a00 */
[----:B---3--:R-:W-:-:S02]  /*12e0*/  @P1 IADD3 R8, P2, PT, R24, R8, RZ ;  /* 0x0000000818081210 */ /* 0x008fc40007f5e0ff */
[----:B--2---:R-:W-:-:S03]  /*12f0*/  @P1 IADD3 R12, P3, PT, R20, R9, RZ ;  /* 0x00000009140c1210 */ /* 0x004fc60007f7e0ff */
[----:B------:R-:W-:Y:S02]  /*1300*/  @P1 IMAD.X R9, R25, 0x1, R23, P2 ;  /* 0x0000000119091824 */ /* 0x000fe400010e0617 */
[----:B------:R-:W-:-:S03]  /*1310*/  @P1 IMAD.X R13, R21, 0x1, R27, P3 ;  /* 0x00000001150d1824 */ /* 0x000fc600018e061b */
[----:B------:R-:W2:Y:S04]  /*1320*/  @P1 LD.E R8, desc[UR36][R8.64+0x8] ;  /* 0x0000082408081980 */ /* 0x000ea8000c101900 */
[----:B------:R-:W2:Y:S01]  /*1330*/  @P1 LD.E R20, desc[UR36][R12.64+0x8] ;  /* 0x000008240c141980 */ /* 0x000ea2000c101900 */
[----:B------:R-:W-:Y:S02]  /*1340*/  @P1 ISETP.NE.AND P2, PT, R26, -0x1, PT ;  /* 0xffffffff1a00180c */ /* 0x000fe40003f45270 */
[----:B------:R-:W-:Y:S02]  /*1350*/  PLOP3.LUT P3, PT, PT, PT, PT, 0x8, 0x80 ;  /* 0x000000000080781c */ /* 0x000fe40003f6e170 */
[----:B------:R-:W-:Y:S01]  /*1360*/  @P1 PLOP3.LUT P3, PT, P2, PT, PT, 0x80, 0x8 ;  /* 0x000000000008181c */ /* 0x000fe2000176f070 */
[----:B--2---:R-:W-:-:S04]  /*1370*/  @P1 IMAD R20, R7, R8, R20 ;  /* 0x0000000807141224 */ /* 0x004fc800078e0214 */
[----:B------:R-:W-:-:S08]  /*1380*/  @P1 VIADD R7, R20, 0x1 ;  /* 0x0000000114071836 */ /* 0x000fd00000000000 */
[----:B------:R-:W-:-:S05]  /*1390*/  @P3 IMAD.MOV R7, RZ, RZ, R20 ;  /* 0x000000ffff073224 */ /* 0x000fca00078e0214 */
[----:B------:R-:W-:-:S04]  /*13a0*/  @P1 ISETP.NE.AND P2, PT, R7, -0x1, PT ;  /* 0xffffffff0700180c */ /* 0x000fc80003f45270 */
[----:B------:R-:W-:-:S05]  /*13b0*/  @P1 SEL R7, R7, RZ, P2 ;  /* 0x000000ff07071207 */ /* 0x000fca0001000000 */
[----:B------:R4:W-:Y:S04]  /*13c0*/  @P1 ST.E desc[UR36][R12.64+0x8], R7 ;  /* 0x000008070c001985 */ /* 0x0009e8000c101924 */
.L_x_22:
[----:B------:R-:W-:Y:S05]  /*13d0*/  BSYNC.RECONVERGENT B4 ;  /* 0x0000000000047941 */ /* 0x000fea0003800200 */
.L_x_21:
[----:B---3--:R-:W3:Y:S01]  /*13e0*/  LD.E.64 R8, desc[UR36][R16.64+0x8] ;  /* 0x0000082410087980 */ /* 0x008ee2000c101b00 */
[----:B----4-:R-:W-:-:S05]  /*13f0*/  IMAD.IADD R7, R6, 0x1, R3 ;  /* 0x0000000106077824 */ /* 0x010fca00078e0203 */
[----:B------:R-:W-:-:S05]  /*1400*/  LOP3.LUT R7, R7, 0xff, RZ, 0xc0, !PT ;  /* 0x000000ff07077812 */ /* 0x000fca00078ec0ff */
[----:B---3--:R-:W-:-:S05]  /*1410*/  IMAD.WIDE.U32 R8, R7, 0x4, R8 ;  /* 0x0000000407087825 */ /* 0x008fca00078e0008 */
[----:B------:R3:W-:Y:S02]  /*1420*/  ST.E desc[UR36][R8.64], RZ ;  /* 0x000000ff08007985 */ /* 0x0007e4000c101924 */
.L_x_16:
[----:B------:R-:W-:Y:S05]  /*1430*/  BSYNC.RECONVERGENT B3 ;  /* 0x0000000000037941 */ /* 0x000fea0003800200 */
.L_x_15:
[----:B------:R-:W-:Y:S01]  /*1440*/  VIADD R6, R6, 0x1 ;  /* 0x0000000106067836 */ /* 0x000fe20000000000 */
[----:B---3--:R-:W-:-:S04]  /*1450*/  PRMT R8, R3, 0x8880, RZ ;  /* 0x0000888003087816 */ /* 0x008fc800000000ff */
[C---:B------:R-:W-:Y:S02]  /*1460*/  PRMT R7, R6.reuse, 0x8880, RZ ;  /* 0x0000888006077816 */ /* 0x040fe400000000ff */
[----:B------:R-:W-:Y:S02]  /*1470*/  PRMT R6, R6, 0x8880, RZ ;  /* 0x0000888006067816 */ /* 0x000fe400000000ff */
[----:B------:R-:W-:Y:S02]  /*1480*/  ISETP.GE.AND P1, PT, R7, R8, PT ;  /* 0x000000080700720c */ /* 0x000fe40003f26270 */
[----:B------:R-:W-:-:S11]  /*1490*/  PRMT R6, R6, 0x7710, RZ ;  /* 0x0000771006067816 */ /* 0x000fd600000000ff */
[----:B------:R-:W-:Y:S05]  /*14a0*/  @!P1 BRA `(.L_x_23) ;  /* 0xfffffff400c49947 */ /* 0x000fea000383ffff */
.L_x_14:
[----:B------:R-:W-:Y:S05]  /*14b0*/  BSYNC.RECONVERGENT B2 ;  /* 0x0000000000027941 */ /* 0x000fea0003800200 */
.L_x_13:
[----:B------:R-:W4:Y:S04]  /*14c0*/  LD.E.U8 R7, desc[UR36][R16.64] ;  /* 0x0000002410077980 */ /* 0x000f28000c101100 */
[----:B------:R-:W2:Y:S01]  /*14d0*/  LD.E.64 R4, desc[UR36][R16.64+0x8] ;  /* 0x0000082410047980 */ /* 0x000ea2000c101b00 */
[----:B----4-:R-:W-:-:S05]  /*14e0*/  PRMT R3, R7, 0x8880, RZ ;  /* 0x0000888007037816 */ /* 0x010fca00000000ff */
[----:B--2---:R-:W-:-:S06]  /*14f0*/  IMAD.WIDE R4, R3, 0x4, R4 ;  /* 0x0000000403047825 */ /* 0x004fcc00078e0204 */
[----:B------:R-:W2:Y:S02]  /*1500*/  LD.E R4, desc[UR36][R4.64+-0x4] ;  /* 0xfffffc2404047980 */ /* 0x000ea4000c101900 */
[----:B--2---:R-:W-:-:S13]  /*1510*/  ISETP.NE.AND P0, PT, R4, RZ, PT ;  /* 0x000000ff0400720c */ /* 0x004fda0003f05270 */
[----:B------:R-:W-:-:S05]  /*1520*/  @!P0 VIADD R3, R7, 0xffffffff ;  /* 0xffffffff07038836 */ /* 0x000fca0000000000 */
[----:B------:R2:W-:Y:S01]  /*1530*/  @!P0 ST.E.U8 desc[UR36][R16.64], R3 ;  /* 0x0000000310008985 */ /* 0x0005e2000c101124 */
[----:B------:R-:W-:-:S07]  /*1540*/  @!P0 PRMT R7, R3, 0x7610, R7 ;  /* 0x0000761003078816 */ /* 0x000fce0000000007 */
.L_x_7:
[----:B------:R-:W-:Y:S05]  /*1550*/  BSYNC.RECONVERGENT B1 ;  /* 0x0000000000017941 */ /* 0x000fea0003800200 */
.L_x_6:
[----:B------:R4:W-:Y:S01]  /*1560*/  STS.U8 [R2], R7 ;  /* 0x0000000702007388 */ /* 0x0009e20000000000 */
[----:B--2---:R-:W-:Y:S01]  /*1570*/  PRMT R3, R7, 0x8880, RZ ;  /* 0x0000888007037816 */ /* 0x004fe200000000ff */
[----:B------:R-:W-:Y:S03]  /*1580*/  BSSY.RECONVERGENT B1, `(.L_x_24) ;  /* 0x0000015000017945 */ /* 0x000fe60003800200 */
[----:B------:R-:W-:-:S13]  /*1590*/  ISETP.GE.AND P0, PT, R3, 0x1, PT ;  /* 0x000000010300780c */ /* 0x000fda0003f06270 */
[----:B----4-:R-:W-:Y:S05]  /*15a0*/  @!P0 BRA `(.L_x_25) ;  /* 0x0000000000488947 */ /* 0x010fea0003800000 */
[----:B------:R-:W-:Y:S01]  /*15b0*/  BSSY.RECONVERGENT B2, `(.L_x_26) ;  /* 0x0000010000027945 */ /* 0x000fe20003800200 */
[----:B------:R-:W-:-:S07]  /*15c0*/  PRMT R3, RZ, 0x7610, R3 ;  /* 0x00007610ff037816 */ /* 0x000fce0000000003 */
.L_x_27:
[----:B------:R-:W2:Y:S01]  /*15d0*/  LD.E.64 R4, desc[UR36][R16.64+0x8] ;  /* 0x0000082410047980 */ /* 0x000ea2000c101b00 */
[----:B------:R-:W-:-:S03]  /*15e0*/  LOP3.LUT R9, R3, 0xff, RZ, 0xc0, !PT ;  /* 0x000000ff03097812 */ /* 0x000fc600078ec0ff */
[----:B------:R-:W4:Y:S02]  /*15f0*/  LDS.64 R6, [R2+0x8] ;  /* 0x0000080002067984 */ /* 0x000f240000000a00 */
[----:B--2---:R-:W-:-:S06]  /*1600*/  IMAD.WIDE.U32 R4, R9, 0x4, R4 ;  /* 0x0000000409047825 */ /* 0x004fcc00078e0004 */
[----:B------:R-:W2:Y:S01]  /*1610*/  LD.E R5, desc[UR36][R4.64] ;  /* 0x0000002404057980 */ /* 0x000ea2000c101900 */
[----:B----4-:R-:W-:-:S04]  /*1620*/  IMAD.WIDE.U32 R6, R9, 0x4, R6 ;  /* 0x0000000409067825 */ /* 0x010fc800078e0006 */
[----:B------:R-:W-:-:S05]  /*1630*/  VIADD R3, R3, 0x1 ;  /* 0x0000000103037836 */ /* 0x000fca0000000000 */
[C---:B------:R-:W-:Y:S02]  /*1640*/  PRMT R9, R3.reuse, 0x8880, RZ ;  /* 0x0000888003097816 */ /* 0x040fe400000000ff */
[----:B------:R-:W-:-:S04]  /*1650*/  PRMT R3, R3, 0x8880, RZ ;  /* 0x0000888003037816 */ /* 0x000fc800000000ff */
[----:B------:R-:W-:Y:S01]  /*1660*/  PRMT R3, R3, 0x7710, RZ ;  /* 0x0000771003037816 */ /* 0x000fe200000000ff */
[----:B--2---:R-:W-:Y:S04]  /*1670*/  ST.E desc[UR36][R6.64], R5 ;  /* 0x0000000506007985 */ /* 0x004fe8000c101924 */
[----:B------:R-:W2:Y:S02]  /*1680*/  LDS.S8 R8, [R2] ;  /* 0x0000000002087984 */ /* 0x000ea40000000200 */
[----:B--2---:R-:W-:-:S13]  /*1690*/  ISETP.GE.AND P0, PT, R9, R8, PT ;  /* 0x000000080900720c */ /* 0x004fda0003f06270 */
[----:B------:R-:W-:Y:S05]  /*16a0*/  @!P0 BRA `(.L_x_27) ;  /* 0xfffffffc00c88947 */ /* 0x000fea000383ffff */
[----:B------:R-:W-:Y:S05]  /*16b0*/  BSYNC.RECONVERGENT B2 ;  /* 0x0000000000027941 */ /* 0x000fea0003800200 */
.L_x_26:
[----:B------:R-:W-:-:S07]  /*16c0*/  PRMT R7, R8, 0x7610, R7 ;  /* 0x0000761008077816 */ /* 0x000fce0000000007 */
.L_x_25:
[----:B------:R-:W-:Y:S05]  /*16d0*/  BSYNC.RECONVERGENT B1 ;  /* 0x0000000000017941 */ /* 0x000fea0003800200 */
.L_x_24:
[----:B------:R-:W2:Y:S01]  /*16e0*/  LD.E.S8 R3, desc[UR36][R16.64] ;  /* 0x0000002410037980 */ /* 0x000ea2000c101300 */
[----:B------:R-:W4:Y:S01]  /*16f0*/  S2UR UR5, SR_CgaCtaId ;  /* 0x00000000000579c3 */ /* 0x000f220000008800 */
[----:B------:R-:W-:Y:S01]  /*1700*/  UMOV UR4, 0x400 ;  /* 0x0000040000047882 */ /* 0x000fe20000000000 */
[----:B------:R-:W-:Y:S01]  /*1710*/  BSSY.RECONVERGENT B5, `(.L_x_28) ;  /* 0x00002b2000057945 */ /* 0x000fe20003800200 */
[----:B----4-:R-:W-:-:S09]  /*1720*/  ULEA UR4, UR5, UR4, 0x18 ;  /* 0x0000000405047291 */ /* 0x010fd2000f8ec0ff */
[----:B------:R-:W2:Y:S02]  /*1730*/  LDS.S8 R4, [UR4+0x2000] ;  /* 0x00200004ff047984 */ /* 0x000ea40008000200 */
[----:B--2---:R-:W-:-:S13]  /*1740*/  ISETP.GE.AND P0, PT, R3, R4, PT ;  /* 0x000000040300720c */ /* 0x004fda0003f06270 */
[----:B------:R-:W-:Y:S05]  /*1750*/  @!P0 BRA `(.L_x_29) ;  /* 0x0000002800b48947 */ /* 0x000fea0003800000 */
[----:B------:R-:W2:Y:S01]  /*1760*/  LDS.64 R8, [R2+0x8] ;  /* 0x0000080002087984 */ /* 0x000ea20000000a00 */
[----:B------:R-:W-:Y:S01]  /*1770*/  LOP3.LUT R7, R7, 0xffff, RZ, 0xc0, !PT ;  /* 0x0000ffff07077812 */ /* 0x000fe200078ec0ff */
[----:B------:R-:W-:Y:S01]  /*1780*/  IMAD.MOV R6, RZ, RZ, -R4 ;  /* 0x000000ffff067224 */ /* 0x000fe200078e0a04 */
[----:B------:R-:W-:Y:S01]  /*1790*/  ISETP.GE.AND P0, PT, R4, RZ, PT ;  /* 0x000000ff0400720c */ /* 0x000fe20003f06270 */
[----:B------:R-:W-:Y:S01]  /*17a0*/  BSSY.RECONVERGENT B4, `(.L_x_30) ;  /* 0x0000299000047945 */ /* 0x000fe20003800200 */
[----:B------:R-:W-:Y:S02]  /*17b0*/  PRMT R5, R7, 0x8880, RZ ;  /* 0x0000888007057816 */ /* 0x000fe400000000ff */
[----:B------:R-:W-:-:S04]  /*17c0*/  PRMT R6, R6, 0x7710, RZ ;  /* 0x0000771006067816 */ /* 0x000fc800000000ff */
[----:B------:R-:W-:-:S04]  /*17d0*/  IADD3 R6, PT, PT, R3, 0x1, R6 ;  /* 0x0000000103067810 */ /* 0x000fc80007ffe006 */
[----:B------:R-:W-:-:S04]  /*17e0*/  PRMT R7, R6, 0x8880, RZ ;  /* 0x0000888006077816 */ /* 0x000fc800000000ff */
[----:B------:R-:W-:Y:S01]  /*17f0*/  ISETP.LT.OR P0, PT, R7, 0x1, !P0 ;  /* 0x000000010700780c */ /* 0x000fe20004701670 */
[----:B--2---:R-:W-:-:S05]  /*1800*/  IMAD.WIDE R8, R5, 0x4, R8 ;  /* 0x0000000405087825 */ /* 0x004fca00078e0208 */
[----:B------:R-:W-:Y:S04]  /*1810*/  ST.E desc[UR36][R8.64], RZ ;  /* 0x000000ff08007985 */ /* 0x000fe8000c101924 */
[----:B------:R-:W2:Y:S02]  /*1820*/  LDS.U8 R5, [R2] ;  /* 0x0000000002057984 */ /* 0x000ea40000000000 */
[----:B--2---:R-:W-:-:S05]  /*1830*/  VIADD R5, R5, 0x1 ;  /* 0x0000000105057836 */ /* 0x004fca0000000000 */
[----:B------:R2:W-:Y:S01]  /*1840*/  STS.U8 [R2], R5 ;  /* 0x0000000502007388 */ /* 0x0005e20000000000 */
[----:B------:R-:W-:Y:S01]  /*1850*/  PRMT R7, R5, 0x7610, R7 ;  /* 0x0000761005077816 */ /* 0x000fe20000000007 */
[----:B------:R-:W-:Y:S06]  /*1860*/  @P0 BRA `(.L_x_31) ;  /* 0x0000002800300947 */ /* 0x000fec0003800000 */
[----:B--2---:R-:W-:Y:S01]  /*1870*/  VIADD R5, R4, 0x1 ;  /* 0x0000000104057836 */ /* 0x004fe20000000000 */
[----:B------:R-:W-:Y:S01]  /*1880*/  PRMT R6, R6, 0x8880, RZ ;  /* 0x0000888006067816 */ /* 0x000fe200000000ff */
[----:B------:R-:W-:Y:S03]  /*1890*/  BSSY.RECONVERGENT B3, `(.L_x_32) ;  /* 0x0000288000037945 */ /* 0x000fe60003800200 */
[----:B------:R-:W-:-:S05]  /*18a0*/  LOP3.LUT R5, R5, 0x7, RZ, 0xc0, !PT ;  /* 0x0000000705057812 */ /* 0x000fca00078ec0ff */
[----:B------:R-:W-:-:S05]  /*18b0*/  VIADD R5, R5, 0xffffffff ;  /* 0xffffffff05057836 */ /* 0x000fca0000000000 */
[----:B------:R-:W-:-:S04]  /*18c0*/  LOP3.LUT R5, R5, 0xffff, RZ, 0xc0, !PT ;  /* 0x0000ffff05057812 */ /* 0x000fc800078ec0ff */
[----:B------:R-:W-:Y:S02]  /*18d0*/  ISETP.GE.U32.AND P1, PT, R5, 0x3, PT ;  /* 0x000000030500780c */ /* 0x000fe40003f26070 */
[----:B------:R-:W-:-:S11]  /*18e0*/  PRMT R5, R6, 0x7710, RZ ;  /* 0x0000771006057816 */ /* 0x000fd600000000ff */
.L_x_52:
[C---:B------:R-:W-:Y:S01]  /*18f0*/  VIADD R8, R5.reuse, 0xffffffff ;  /* 0xffffffff05087836 */ /* 0x040fe20000000000 */
[----:B------:R-:W-:Y:S01]  /*1900*/  BSSY.RECONVERGENT B2, `(.L_x_33) ;  /* 0x000027d000027945 */ /* 0x000fe20003800200 */
[----:B------:R-:W-:Y:S01]  /*1910*/  PRMT R6, R5, 0x7610, R6 ;  /* 0x0000761005067816 */ /* 0x000fe20000000006 */
[----:B------:R-:W-:Y:S02]  /*1920*/  IMAD.MOV.U32 R7, RZ, RZ, 0x20 ;  /* 0x00000020ff077424 */ /* 0x000fe400078e00ff */
[----:B--23--:R-:W-:-:S07]  /*1930*/  PRMT R5, R8, 0x7610, R5 ;  /* 0x0000761008057816 */ /* 0x00cfce0000000005 */
.L_x_51:
[C---:B---3--:R-:W-:Y:S01]  /*1940*/  VIADD R14, R7.reuse, 0xffffffff ;  /* 0xffffffff070e7836 */ /* 0x048fe20000000000 */
[----:B------:R-:W-:Y:S01]  /*1950*/  BSSY.RECONVERGENT B1, `(.L_x_34) ;  /* 0x0000250000017945 */ /* 0x000fe20003800200 */
[C---:B------:R-:W-:Y:S02]  /*1960*/  ISETP.GT.U32.AND P2, PT, R7.reuse, 0x1, PT ;  /* 0x000000010700780c */ /* 0x040fe40003f44070 */
[----:B--2---:R-:W-:Y:S01]  /*1970*/  IADD3 R15, PT, PT, -R7, 0x21, RZ ;  /* 0x00000021070f7810 */ /* 0x004fe20007ffe1ff */
[----:B------:R-:W-:Y:S01]  /*1980*/  IMAD.MOV.U32 R7, RZ, RZ, R14 ;  /* 0x000000ffff077224 */ /* 0x000fe200078e000e */
[----:B------:R-:W-:-:S13]  /*1990*/  ISETP.NE.AND P0, PT, R14, RZ, PT ;  /* 0x000000ff0e00720c */ /* 0x000fda0003f05270 */
[----:B------:R-:W-:Y:S05]  /*19a0*/  @P0 BRA `(.L_x_35) ;  /* 0x0000001400a40947 */ /* 0x000fea0003800000 */
[----:B------:R-:W-:Y:S01]  /*19b0*/  LOP3.LUT R8, R4, 0xffff, RZ, 0xc0, !PT ;  /* 0x0000ffff04087812 */ /* 0x000fe200078ec0ff */
[----:B------:R-:W-:Y:S01]  /*19c0*/  IMAD.MOV.U32 R15, RZ, RZ, RZ ;  /* 0x000000ffff0f7224 */ /* 0x000fe200078e00ff */
[----:B------:R-:W-:Y:S02]  /*19d0*/  PLOP3.LUT P0, PT, PT, PT, PT, 0x8, 0x80 ;  /* 0x000000000080781c */ /* 0x000fe40003f0e170 */
[----:B------:R-:W-:Y:S02]  /*19e0*/  ISETP.GE.U32.AND P3, PT, R8, 0x7, PT ;  /* 0x000000070800780c */ /* 0x000fe40003f66070 */
[----:B------:R-:W-:-:S11]  /*19f0*/  PRMT R23, R5, 0x7610, R23 ;  /* 0x0000761005177816 */ /* 0x000fd60000000017 */
[----:B------:R-:W-:Y:S05]  /*1a00*/  @!P3 BRA `(.L_x_36) ;  /* 0x0000000800c4b947 */ /* 0x000fea0003800000 */
[----:B------:R-:W2:Y:S01]  /*1a10*/  S2R R21, SR_CgaCtaId ;  /* 0x0000000000157919 */ /* 0x000ea20000008800 */
[----:B------:R-:W-:Y:S01]  /*1a20*/  MOV R20, 0x400 ;  /* 0x0000040000147802 */ /* 0x000fe20000000f00 */
[----:B------:R-:W-:Y:S01]  /*1a30*/  BSSY.RECONVERGENT B6, `(.L_x_36) ;  /* 0x00000ae000067945 */ /* 0x000fe20003800200 */
[----:B------:R-:W-:Y:S01]  /*1a40*/  MOV R9, 0x400 ;  /* 0x0000040000097802 */ /* 0x000fe20000000f00 */
[----:B------:R-:W3:Y:S01]  /*1a50*/  S2R R12, SR_CgaCtaId ;  /* 0x00000000000c7919 */ /* 0x000ee20000008800 */
[----:B------:R-:W-:Y:S01]  /*1a60*/  PLOP3.LUT P0, PT, PT, PT, PT, 0x8, 0x80 ;  /* 0x000000000080781c */ /* 0x000fe20003f0e170 */
[----:B------:R-:W-:Y:S01]  /*1a70*/  VIADD R8, R20, 0x2014 ;  /* 0x0000201414087836 */ /* 0x000fe20000000000 */
[----:B------:R-:W-:Y:S02]  /*1a80*/  PRMT R23, R5, 0x7610, R23 ;  /* 0x0000761005177816 */ /* 0x000fe40000000017 */
[C---:B--2---:R-:W-:Y:S02]  /*1a90*/  LEA R20, R21.reuse, R20, 0x18 ;  /* 0x0000001415147211 */ /* 0x044fe400078ec0ff */
[----:B------:R-:W-:Y:S01]  /*1aa0*/  LEA R21, R21, R8, 0x18 ;  /* 0x0000000815157211 */ /* 0x000fe200078ec0ff */
[----:B------:R-:W-:Y:S01]  /*1ab0*/  IMAD.MOV.U32 R8, RZ, RZ, RZ ;  /* 0x000000ffff087224 */ /* 0x000fe200078e00ff */
[----:B---3--:R-:W-:-:S07]  /*1ac0*/  LEA R9, R12, R9, 0x18 ;  /* 0x000000090c097211 */ /* 0x008fce00078ec0ff */
.L_x_37:
[----:B--2---:R-:W2:Y:S01]  /*1ad0*/  LDS.64 R12, [R2+0x8] ;  /* 0x00000800020c7984 */ /* 0x004ea20000000a00 */
[----:B------:R-:W-:-:S03]  /*1ae0*/  LOP3.LUT R25, R23, 0xff, RZ, 0xc0, !PT ;  /* 0x000000ff17197812 */ /* 0x000fc600078ec0ff */
[----:B------:R-:W3:Y:S02]  /*1af0*/  LDS.U8 R15, [R20+0x2000] ;  /* 0x00200000140f7984 */ /* 0x000ee40000000000 */
[----:B--2---:R-:W-:-:S05]  /*1b00*/  IMAD.WIDE.U32 R12, R25, 0x4, R12 ;  /* 0x00000004190c7825 */ /* 0x004fca00078e000c */
[----:B------:R2:W4:Y:S01]  /*1b10*/  LD.E R14, desc[UR36][R12.64] ;  /* 0x000000240c0e7980 */ /* 0x000522000c101900 */
[C---:B---3--:R-:W-:Y:S01]  /*1b20*/  ISETP.NE.AND P3, PT, R8.reuse, R15, PT ;  /* 0x0000000f0800720c */ /* 0x048fe20003f65270 */
[----:B------:R-:W-:Y:S02]  /*1b30*/  IMAD.MOV.U32 R15, RZ, RZ, RZ ;  /* 0x000000ffff0f7224 */ /* 0x000fe400078e00ff */
[----:B------:R-:W-:Y:S02]  /*1b40*/  IMAD R24, R8, 0x4, R21 ;  /* 0x0000000408187824 */ /* 0x000fe400078e0215 */
[C---:B------:R-:W-:Y:S01]  /*1b50*/  IMAD.SHL.U32 R27, R25.reuse, 0x4, RZ ;  /* 0x00000004191b7824 */ /* 0x040fe200078e00ff */
[----:B------:R-:W-:-:S04]  /*1b60*/  SHF.L.U64.HI R25, R25, 0x2, RZ ;  /* 0x0000000219197819 */ /* 0x000fc800000102ff */
[----:B--2--5:R-:W-:-:S03]  /*1b70*/  IADD3 R12, P4, PT, R10, R27, RZ ;  /* 0x0000001b0a0c7210 */ /* 0x024fc60007f9e0ff */
[----:B------:R-:W4:Y:S02]  /*1b80*/  @P3 LDS R15, [R24+0x800] ;  /* 0x00080000180f3984 */ /* 0x000f240000000800 */
[----:B------:R-:W-:Y:S02]  /*1b90*/  IMAD.X R13, R11, 0x1, R25, P4 ;  /* 0x000000010b0d7824 */ /* 0x000fe400020e0619 */
[C---:B----4-:R-:W-:Y:S01]  /*1ba0*/  IMAD.IADD R26, R14.reuse, 0x1, -R15 ;  /* 0x000000010e1a7824 */ /* 0x050fe200078e0a0f */
[----:B------:R-:W-:-:S03]  /*1bb0*/  ISETP.GE.U32.AND P4, PT, R14, R15, PT ;  /* 0x0000000f0e00720c */ /* 0x000fc60003f86070 */
[----:B------:R-:W-:Y:S01]  /*1bc0*/  VIADD R29, R26, 0xffffffff ;  /* 0xffffffff1a1d7836 */ /* 0x000fe20000000000 */
[----:B------:R-:W-:-:S04]  /*1bd0*/  SEL R20, RZ, 0xffffffff, P4 ;  /* 0xffffffffff147807 */ /* 0x000fc80002000000 */
[----:B------:R-:W-:Y:S01]  /*1be0*/  ISETP.GE.U32.AND P3, PT, R29, R14, PT ;  /* 0x0000000e1d00720c */ /* 0x000fe20003f66070 */
[----:B------:R-:W-:-:S03]  /*1bf0*/  @!P0 IMAD.MOV R29, RZ, RZ, R26 ;  /* 0x000000ffff1d8224 */ /* 0x000fc600078e021a */
[----:B------:R-:W-:Y:S02]  /*1c00*/  @P0 SEL R20, RZ, 0xffffffff, !P3 ;  /* 0xffffffffff140807 */ /* 0x000fe40005800000 */
[----:B------:R-:W-:Y:S02]  /*1c10*/  ST.E desc[UR36][R12.64], R29 ;  /* 0x0000001d0c007985 */ /* 0x000fe4000c101924 */
[----:B------:R-:W-:Y:S02]  /*1c20*/  LOP3.LUT R20, R20, 0x1, RZ, 0xc0, !PT ;  /* 0x0000000114147812 */ /* 0x000fe400078ec0ff */
[----:B------:R-:W2:Y:S02]  /*1c30*/  LDS.64 R14, [R2+0x8] ;  /* 0x00000800020e7984 */ /* 0x000ea40000000a00 */
[----:B------:R-:W-:Y:S02]  /*1c40*/  ISETP.NE.U32.AND P4, PT, R20, 0x1, PT ;  /* 0x000000011400780c */ /* 0x000fe40003f85070 */
[----:B--2---:R-:W-:-:S05]  /*1c50*/  IADD3 R14, P0, PT, R14, R27, RZ ;  /* 0x0000001b0e0e7210 */ /* 0x004fca0007f1e0ff */
[----:B------:R-:W-:-:S05]  /*1c60*/  IMAD.X R15, R15, 0x1, R25, P0 ;  /* 0x000000010f0f7824 */ /* 0x000fca00000e0619 */
[----:B------:R-:W2:Y:S01]  /*1c70*/  LD.E R14, desc[UR36][R14.64+0x4] ;  /* 0x000004240e0e7980 */ /* 0x000ea2000c101900 */
[----:B------:R-:W-:Y:S02]  /*1c80*/  IMAD.MOV.U32 R20, RZ, RZ, R9 ;  /* 0x000000ffff147224 */ /* 0x000fe400078e0009 */
[----:B------:R-:W-:Y:S02]  /*1c90*/  VIADD R26, R8, 0x1 ;  /* 0x00000001081a7836 */ /* 0x000fe40000000000 */
[----:B------:R-:W-:Y:S01]  /*1ca0*/  IMAD.MOV.U32 R29, RZ, RZ, RZ ;  /* 0x000000ffff1d7224 */ /* 0x000fe200078e00ff */
[----:B------:R-:W3:Y:S02]  /*1cb0*/  LDS.U8 R28, [R20+0x2000] ;  /* 0x00200000141c7984 */ /* 0x000ee40000000000 */
[----:B---3--:R-:W-:-:S13]  /*1cc0*/  ISETP.NE.AND P0, PT, R26, R28, PT ;  /* 0x0000001c1a00720c */ /* 0x008fda0003f05270 */
[----:B------:R-:W2:Y:S02]  /*1cd0*/  @P0 LDS R29, [R24+0x804] ;  /* 0x00080400181d0984 */ /* 0x000ea40000000800 */
[C---:B--2---:R-:W-:Y:S01]  /*1ce0*/  IMAD.IADD R26, R14.reuse, 0x1, -R29 ;  /* 0x000000010e1a7824 */ /* 0x044fe200078e0a1d */
[----:B------:R-:W-:-:S03]  /*1cf0*/  ISETP.GE.U32.AND P3, PT, R14, R29, PT ;  /* 0x0000001d0e00720c */ /* 0x000fc60003f66070 */
[----:B------:R-:W-:-:S05]  /*1d00*/  VIADD R29, R26, 0xffffffff ;  /* 0xffffffff1a1d7836 */ /* 0x000fca0000000000 */
[----:B------:R-:W-:Y:S01]  /*1d10*/  ISETP.GE.U32.AND P0, PT, R29, R14, PT ;  /* 0x0000000e1d00720c */ /* 0x000fe20003f06070 */
[----:B------:R-:W-:Y:S01]  /*1d20*/  @P4 IMAD.MOV R29, RZ, RZ, R26 ;  /* 0x000000ffff1d4224 */ /* 0x000fe200078e021a */
[----:B------:R-:W-:Y:S02]  /*1d30*/  SEL R14, RZ, 0xffffffff, P3 ;  /* 0xffffffffff0e7807 */ /* 0x000fe40001800000 */
[----:B------:R-:W-:Y:S02]  /*1d40*/  @!P4 SEL R14, RZ, 0xffffffff, !P0 ;  /* 0xffffffffff0ec807 */ /* 0x000fe40004000000 */
[----:B------:R-:W-:Y:S02]  /*1d50*/  ST.E desc[UR36][R12.64+0x4], R29 ;  /* 0x0000041d0c007985 */ /* 0x000fe4000c101924 */
[----:B------:R-:W-:Y:S02]  /*1d60*/  LOP3.LUT R14, R14, 0x1, RZ, 0xc0, !PT ;  /* 0x000000010e0e7812 */ /* 0x000fe400078ec0ff */
[----:B------:R-:W-:Y:S02]  /*1d70*/  LDS.U8 R28, [R20+0x2000] ;  /* 0x00200000141c7984 */ /* 0x000fe40000000000 */
[----:B------:R-:W-:-:S02]  /*1d80*/  ISETP.NE.U32.AND P4, PT, R14, 0x1, PT ;  /* 0x000000010e00780c */ /* 0x000fc40003f85070 */
[----:B------:R-:W2:Y:S02]  /*1d90*/  LDS.64 R14, [R2+0x8] ;  /* 0x00000800020e7984 */ /* 0x000ea40000000a00 */
[----:B--2---:R-:W-:-:S05]  /*1da0*/  IADD3 R14, P0, PT, R14, R27, RZ ;  /* 0x0000001b0e0e7210 */ /* 0x004fca0007f1e0ff */
[----:B------:R-:W-:-:S05]  /*1db0*/  IMAD.X R15, R15, 0x1, R25, P0 ;  /* 0x000000010f0f7824 */ /* 0x000fca00000e0619 */
[----:B------:R-:W2:Y:S01]  /*1dc0*/  LD.E R14, desc[UR36][R14.64+0x8] ;  /* 0x000008240e0e7980 */ /* 0x000ea2000c101900 */
[----:B------:R-:W-:-:S05]  /*1dd0*/  VIADD R26, R8, 0x2 ;  /* 0x00000002081a7836 */ /* 0x000fca0000000000 */
[----:B------:R-:W-:Y:S01]  /*1de0*/  ISETP.NE.AND P0, PT, R26, R28, PT ;  /* 0x0000001c1a00720c */ /* 0x000fe20003f05270 */
[----:B------:R-:W-:-:S12]  /*1df0*/  IMAD.MOV.U32 R26, RZ, RZ, RZ ;  /* 0x000000ffff1a7224 */ /* 0x000fd800078e00ff */
        /* <DEDUP_REMOVED lines=91> */
[----:B------:R2:W3:Y:S01]  /*23b0*/  LD.E R14, desc[UR36][R14.64+0x1c] ;  /* 0x00001c240e0e7980 */ /* 0x0004e2000c101900 */
[C---:B------:R-:W-:Y:S02]  /*23c0*/  VIADD R25, R8.reuse, 0x7 ;  /* 0x0000000708197836 */ /* 0x040fe40000000000 */
[----:B------:R-:W-:Y:S02]  /*23d0*/  VIADD R8, R8, 0x8 ;  /* 0x0000000808087836 */ /* 0x000fe40000000000 */
[----:B------:R-:W-:Y:S01]  /*23e0*/  VIADD R23, R23, 0x8 ;  /* 0x0000000817177836 */ /* 0x000fe20000000000 */
[----:B------:R-:W-:Y:S01]  /*23f0*/  ISETP.NE.AND P0, PT, R25, R26, PT ;  /* 0x0000001a1900720c */ /* 0x000fe20003f05270 */
[----:B------:R-:W-:Y:S02]  /*2400*/  IMAD.MOV.U32 R25, RZ, RZ, RZ ;  /* 0x000000ffff197224 */ /* 0x000fe400078e00ff */
[----:B--2---:R-:W-:-:S05]  /*2410*/  VIADD R15, R4, 0x1 ;  /* 0x00000001040f7836 */ /* 0x004fca0000000000 */
[----:B------:R-:W-:-:S05]  /*2420*/  LOP3.LUT R15, R15, 0xffff, RZ, 0xc0, !PT ;  /* 0x0000ffff0f0f7812 */ /* 0x000fca00078ec0ff */
[----:B------:R-:W3:Y:S01]  /*2430*/  @P0 LDS R25, [R24+0x81c] ;  /* 0x00081c0018190984 */ /* 0x000ee20000000800 */
[----:B------:R-:W-:Y:S01]  /*2440*/  LOP3.LUT R15, R15, 0xf8, RZ, 0xc0, !PT ;  /* 0x000000f80f0f7812 */ /* 0x000fe200078ec0ff */
[C---:B---3--:R-:W-:Y:S01]  /*2450*/  IMAD.IADD R26, R14.reuse, 0x1, -R25 ;  /* 0x000000010e1a7824 */ /* 0x048fe200078e0a19 */
[----:B------:R-:W-:-:S03]  /*2460*/  ISETP.GE.U32.AND P3, PT, R14, R25, PT ;  /* 0x000000190e00720c */ /* 0x000fc60003f66070 */
[----:B------:R-:W-:-:S05]  /*2470*/  VIADD R27, R26, 0xffffffff ;  /* 0xffffffff1a1b7836 */ /* 0x000fca0000000000 */
[----:B------:R-:W-:Y:S01]  /*2480*/  ISETP.GE.U32.AND P0, PT, R27, R14, PT ;  /* 0x0000000e1b00720c */ /* 0x000fe20003f06070 */
[----:B------:R-:W-:Y:S01]  /*2490*/  @P4 IMAD.MOV R27, RZ, RZ, R26 ;  /* 0x000000ffff1b4224 */ /* 0x000fe200078e021a */
[----:B------:R-:W-:Y:S02]  /*24a0*/  SEL R14, RZ, 0xffffffff, P3 ;  /* 0xffffffffff0e7807 */ /* 0x000fe40001800000 */
[----:B------:R-:W-:Y:S02]  /*24b0*/  ISETP.NE.AND P3, PT, R8, R15, PT ;  /* 0x0000000f0800720c */ /* 0x000fe40003f65270 */
[----:B------:R2:W-:Y:S01]  /*24c0*/  ST.E desc[UR36][R12.64+0x1c], R27 ;  /* 0x00001c1b0c007985 */ /* 0x0005e2000c101924 */
[----:B------:R-:W-:-:S04]  /*24d0*/  @!P4 SEL R14, RZ, 0xffffffff, !P0 ;  /* 0xffffffffff0ec807 */ /* 0x000fc80004000000 */
[----:B------:R-:W-:-:S04]  /*24e0*/  LOP3.LUT R14, R14, 0x1, RZ, 0xc0, !PT ;  /* 0x000000010e0e7812 */ /* 0x000fc800078ec0ff */
[----:B------:R-:W-:Y:S02]  /*24f0*/  ISETP.EQ.U32.AND P0, PT, R14, 0x1, PT ;  /* 0x000000010e00780c */ /* 0x000fe40003f02070 */
[----:B------:R-:W-:Y:S11]  /*2500*/  @P3 BRA `(.L_x_37) ;  /* 0xfffffff400703947 */ /* 0x000ff6000383ffff */
[----:B------:R-:W-:Y:S05]  /*2510*/  BSYNC.RECONVERGENT B6 ;  /* 0x0000000000067941 */ /* 0x000fea0003800200 */
.L_x_36:
[----:B------:R-:W-:-:S05]  /*2520*/  VIADD R14, R4, 0x1 ;  /* 0x00000001040e7836 */ /* 0x000fca0000000000 */
[----:B------:R-:W-:-:S04]  /*2530*/  LOP3.LUT R8, R14, 0xffff, RZ, 0xc0, !PT ;  /* 0x0000ffff0e087812 */ /* 0x000fc800078ec0ff */
[----:B------:R-:W-:-:S13]  /*2540*/  LOP3.LUT P3, RZ, R8, 0x7, RZ, 0xc0, !PT ;  /* 0x0000000708ff7812 */ /* 0x000fda000786c0ff */
[----:B------:R-:W-:Y:S05]  /*2550*/  @!P3 BRA `(.L_x_38) ;  /* 0x00000018003cb947 */ /* 0x000fea0003800000 */
[----:B------:R-:W-:-:S04]  /*2560*/  LOP3.LUT R14, R14, 0x3, RZ, 0xc0, !PT ;  /* 0x000000030e0e7812 */ /* 0x000fc800078ec0ff */
[----:B------:R-:W-:Y:S01]  /*2570*/  ISETP.NE.AND P3, PT, R14, RZ, PT ;  /* 0x000000ff0e00720c */ /* 0x000fe20003f65270 */
[----:B------:R-:W-:-:S12]  /*2580*/  @!P1 BRA `(.L_x_39) ;  /* 0x00000004005c9947 */ /* 0x000fd80003800000 */
[----:B------:R-:W3:Y:S01]  /*2590*/  LDS.64 R8, [R2+0x8] ;  /* 0x0000080002087984 */ /* 0x000ee20000000a00 */
[----:B------:R-:W-:-:S05]  /*25a0*/  LOP3.LUT R25, R23, 0xff, RZ, 0xc0, !PT ;  /* 0x000000ff17197812 */ /* 0x000fca00078ec0ff */
[----:B---3--:R-:W-:-:S05]  /*25b0*/  IMAD.WIDE.U32 R8, R25, 0x4, R8 ;  /* 0x0000000419087825 */ /* 0x008fca00078e0008 */
[----:B------:R3:W4:Y:S01]  /*25c0*/  LD.E R24, desc[UR36][R8.64] ;  /* 0x0000002408187980 */ /* 0x000722000c101900 */
[----:B------:R-:W0:Y:S01]  /*25d0*/  S2UR UR5, SR_CgaCtaId ;  /* 0x00000000000579c3 */ /* 0x000e220000008800 */
[----:B------:R-:W-:Y:S01]  /*25e0*/  UMOV UR4, 0x400 ;  /* 0x0000040000047882 */ /* 0x000fe20000000000 */
[----:B--2---:R-:W-:Y:S02]  /*25f0*/  IMAD.MOV.U32 R27, RZ, RZ, RZ ;  /* 0x000000ffff1b7224 */ /* 0x004fe400078e00ff */
[C---:B------:R-:W-:Y:S01]  /*2600*/  IMAD.SHL.U32 R21, R25.reuse, 0x4, RZ ;  /* 0x0000000419157824 */ /* 0x040fe200078e00ff */
[----:B------:R-:W-:-:S04]  /*2610*/  SHF.L.U64.HI R25, R25, 0x2, RZ ;  /* 0x0000000219197819 */ /* 0x000fc800000102ff */
[----:B---3-5:R-:W-:Y:S01]  /*2620*/  IADD3 R8, P5, PT, R10, R21, RZ ;  /* 0x000000150a087210 */ /* 0x028fe20007fbe0ff */
[----:B0-----:R-:W-:Y:S02]  /*2630*/  ULEA UR6, UR5, UR4, 0x18 ;  /* 0x0000000405067291 */ /* 0x001fe4000f8ec0ff */
[----:B------:R-:W-:-:S04]  /*2640*/  UIADD3 UR4, UPT, UPT, UR4, 0x2014, URZ ;  /* 0x0000201404047890 */ /* 0x000fc8000fffe0ff */
[----:B------:R-:W-:-:S03]  /*2650*/  ULEA UR4, UR5, UR4, 0x18 ;  /* 0x0000000405047291 */ /* 0x000fc6000f8ec0ff */
[----:B------:R-:W0:Y:S03]  /*2660*/  LDS.U8 R12, [UR6+0x2000] ;  /* 0x00200006ff0c7984 */ /* 0x000e260008000000 */
[C---:B------:R-:W-:Y:S02]  /*2670*/  LEA R20, R15.reuse, UR4, 0x2 ;  /* 0x000000040f147c11 */ /* 0x040fe4000f8e10ff */
[----:B0-----:R-:W-:-:S13]  /*2680*/  ISETP.NE.AND P4, PT, R15, R12, PT ;  /* 0x0000000c0f00720c */ /* 0x001fda0003f85270 */
[----:B------:R-:W4:Y:S02]  /*2690*/  @P4 LDS R27, [R20+0x800] ;  /* 0x00080000141b4984 */ /* 0x000f240000000800 */
[----:B----4-:R-:W-:-:S04]  /*26a0*/  IMAD.IADD R9, R24, 0x1, -R27 ;  /* 0x0000000118097824 */ /* 0x010fc800078e0a1b */
[----:B------:R-:W-:-:S05]  /*26b0*/  VIADD R29, R9, 0xffffffff ;  /* 0xffffffff091d7836 */ /* 0x000fca0000000000 */
[----:B------:R-:W-:Y:S01]  /*26c0*/  ISETP.GE.U32.AND P4, PT, R29, R24, PT ;  /* 0x000000181d00720c */ /* 0x000fe20003f86070 */
[----:B------:R-:W-:Y:S02]  /*26d0*/  @!P0 IMAD.MOV R29, RZ, RZ, R9 ;  /* 0x000000ffff1d8224 */ /* 0x000fe400078e0209 */
[----:B------:R-:W-:Y:S01]  /*26e0*/  IMAD.X R9, R11, 0x1, R25, P5 ;  /* 0x000000010b097824 */ /* 0x000fe200028e0619 */
[----:B------:R-:W-:-:S04]  /*26f0*/  ISETP.GE.U32.AND P5, PT, R24, R27, PT ;  /* 0x0000001b1800720c */ /* 0x000fc80003fa6070 */
[----:B------:R-:W-:Y:S04]  /*2700*/  ST.E desc[UR36][R8.64], R29 ;  /* 0x0000001d08007985 */ /* 0x000fe8000c101924 */
[----:B------:R-:W0:Y:S04]  /*2710*/  LDS.64 R12, [R2+0x8] ;  /* 0x00000800020c7984 */ /* 0x000e280000000a00 */
[----:B------:R-:W2:Y:S01]  /*2720*/  LDS.U8 R27, [UR6+0x2000] ;  /* 0x00200006ff1b7984 */ /* 0x000ea20008000000 */
[----:B0-----:R-:W-:-:S05]  /*2730*/  IADD3 R12, P6, PT, R12, R21, RZ ;  /* 0x000000150c0c7210 */ /* 0x001fca0007fde0ff */
[----:B------:R-:W-:-:S05]  /*2740*/  IMAD.X R13, R13, 0x1, R25, P6 ;  /* 0x000000010d0d7824 */ /* 0x000fca00030e0619 */
[----:B------:R-:W3:Y:S01]  /*2750*/  LD.E R24, desc[UR36][R12.64+0x4] ;  /* 0x000004240c187980 */ /* 0x000ee2000c101900 */
[----:B------:R-:W-:-:S05]  /*2760*/  VIADD R26, R15, 0x1 ;  /* 0x000000010f1a7836 */ /* 0x000fca0000000000 */
[----:B--2---:R-:W-:Y:S01]  /*2770*/  ISETP.NE.AND P6, PT, R26, R27, PT ;  /* 0x0000001b1a00720c */ /* 0x004fe20003fc5270 */
[----:B------:R-:W-:Y:S01]  /*2780*/  IMAD.MOV.U32 R27, RZ, RZ, RZ ;  /* 0x000000ffff1b7224 */ /* 0x000fe200078e00ff */
[----:B------:R-:W-:Y:S02]  /*2790*/  SEL R26, RZ, 0xffffffff, P5 ;  /* 0xffffffffff1a7807 */ /* 0x000fe40002800000 */
[----:B------:R-:W-:-:S04]  /*27a0*/  @P0 SEL R26, RZ, 0xffffffff, !P4 ;  /* 0xffffffffff1a0807 */ /* 0x000fc80006000000 */
[----:B------:R-:W-:-:S04]  /*27b0*/  LOP3.LUT R26, R26, 0x1, RZ, 0xc0, !PT ;  /* 0x000000011a1a7812 */ /* 0x000fc800078ec0ff */
[----:B------:R-:W-:Y:S01]  /*27c0*/  ISETP.NE.U32.AND P4, PT, R26, 0x1, PT ;  /* 0x000000011a00780c */ /* 0x000fe20003f85070 */
[----:B------:R-:W3:Y:S02]  /*27d0*/  @P6 LDS R27, [R20+0x804] ;  /* 0x00080400141b6984 */ /* 0x000ee40000000800 */
[C---:B---3--:R-:W-:Y:S01]  /*27e0*/  IMAD.IADD R26, R24.reuse, 0x1, -R27 ;  /* 0x00000001181a7824 */ /* 0x048fe200078e0a1b */
[----:B------:R-:W-:-:S03]  /*27f0*/  ISETP.GE.U32.AND P5, PT, R24, R27, PT ;  /* 0x0000001b1800720c */ /* 0x000fc60003fa6070 */
[----:B------:R-:W-:-:S05]  /*2800*/  VIADD R29, R26, 0xffffffff ;  /* 0xffffffff1a1d7836 */ /* 0x000fca0000000000 */
[----:B------:R-:W-:Y:S01]  /*2810*/  ISETP.GE.U32.AND P0, PT, R29, R24, PT ;  /* 0x000000181d00720c */ /* 0x000fe20003f06070 */
[----:B------:R-:W-:-:S05]  /*2820*/  @P4 IMAD.MOV R29, RZ, RZ, R26 ;  /* 0x000000ffff1d4224 */ /* 0x000fca00078e021a */
        /* <DEDUP_REMOVED lines=10> */
[----:B------:R-:W-:-:S04]  /*28d0*/  @!P4 SEL R26, RZ, 0xffffffff, !P0 ;  /* 0xffffffffff1ac807 */ /* 0x000fc80004000000 */
[----:B------:R-:W-:-:S04]  /*28e0*/  LOP3.LUT R26, R26, 0x1, RZ, 0xc0, !PT ;  /* 0x000000011a1a7812 */ /* 0x000fc800078ec0ff */
[----:B------:R-:W-:Y:S01]  /*28f0*/  ISETP.NE.U32.AND P4, PT, R26, 0x1, PT ;  /* 0x000000011a00780c */ /* 0x000fe20003f85070 */
[----:B------:R-:W3:Y:S02]  /*2900*/  @P6 LDS R24, [R20+0x808] ;  /* 0x0008080014186984 */ /* 0x000ee40000000800 */
[----:B---3--:R-:W-:-:S04]  /*2910*/  IMAD.IADD R26, R27, 0x1, -R24 ;  /* 0x000000011b1a7824 */ /* 0x008fc800078e0a18 */
        /* <DEDUP_REMOVED lines=9> */
[----:B------:R-:W-:Y:S02]  /*29b0*/  VIADD R21, R15, 0x3 ;  /* 0x000000030f157836 */ /* 0x000fe40000000000 */
[----:B------:R-:W-:Y:S02]  /*29c0*/  IMAD.MOV.U32 R25, RZ, RZ, RZ ;  /* 0x000000ffff197224 */ /* 0x000fe400078e00ff */
[----:B------:R-:W-:Y:S01]  /*29d0*/  VIADD R23, R23, 0x4 ;  /* 0x0000000417177836 */ /* 0x000fe20000000000 */
[----:B--2---:R-:W-:Y:S01]  /*29e0*/  ISETP.NE.AND P5, PT, R21, R26, PT ;  /* 0x0000001a1500720c */ /* 0x004fe20003fa5270 */
[----:B------:R-:W-:-:S12]  /*29f0*/  VIADD R15, R15, 0x4 ;  /* 0x000000040f0f7836 */ /* 0x000fd80000000000 */
[----:B------:R-:W3:Y:S01]  /*2a00*/  @P5 LDS R25, [R20+0x80c] ;  /* 0x00080c0014195984 */ /* 0x000ee20000000800 */
[----:B------:R-:W-:-:S04]  /*2a10*/  ISETP.GE.U32.AND P5, PT, R27, R24, PT ;  /* 0x000000181b00720c */ /* 0x000fc80003fa6070 */
[----:B------:R-:W-:Y:S02]  /*2a20*/  SEL R21, RZ, 0xffffffff, P5 ;  /* 0xffffffffff157807 */ /* 0x000fe40002800000 */
[----:B------:R-:W-:-:S04]  /*2a30*/  @!P4 SEL R21, RZ, 0xffffffff, !P0 ;  /* 0xffffffffff15c807 */ /* 0x000fc80004000000 */
[----:B------:R-:W-:-:S04]  /*2a40*/  LOP3.LUT R21, R21, 0x1, RZ, 0xc0, !PT ;  /* 0x0000000115157812 */ /* 0x000fc800078ec0ff */
[----:B------:R-:W-:Y:S01]  /*2a50*/  ISETP.NE.U32.AND P5, PT, R21, 0x1, PT ;  /* 0x000000011500780c */ /* 0x000fe20003fa5070 */
[C---:B---3--:R-:W-:Y:S01]  /*2a60*/  IMAD.IADD R13, R12.reuse, 0x1, -R25 ;  /* 0x000000010c0d7824 */ /* 0x048fe200078e0a19 */
[----:B------:R-:W-:-:S03]  /*2a70*/  ISETP.GE.U32.AND P4, PT, R12, R25, PT ;  /* 0x000000190c00720c */ /* 0x000fc60003f86070 */
[----:B------:R-:W-:-:S05]  /*2a80*/  VIADD R21, R13, 0xffffffff ;  /* 0xffffffff0d157836 */ /* 0x000fca0000000000 */
[----:B------:R-:W-:-:S03]  /*2a90*/  ISETP.GE.U32.AND P0, PT, R21, R12, PT ;  /* 0x0000000c1500720c */ /* 0x000fc60003f06070 */
[----:B------:R-:W-:Y:S01]  /*2aa0*/  @P5 IMAD.MOV R21, RZ, RZ, R13 ;  /* 0x000000ffff155224 */ /* 0x000fe200078e020d */
[----:B------:R-:W-:Y:S02]  /*2ab0*/  SEL R12, RZ, 0xffffffff, P4 ;  /* 0xffffffffff0c7807 */ /* 0x000fe40002000000 */
[----:B------:R-:W-:Y:S02]  /*2ac0*/  @!P5 SEL R12, RZ, 0xffffffff, !P0 ;  /* 0xffffffffff0cd807 */ /* 0x000fe40004000000 */
[----:B------:R3:W-:Y:S02]  /*2ad0*/  ST.E desc[UR36][R8.64+0xc], R21 ;  /* 0x00000c1508007985 */ /* 0x0007e4000c101924 */
[----:B------:R-:W-:-:S04]  /*2ae0*/  LOP3.LUT R12, R12, 0x1, RZ, 0xc0, !PT ;  /* 0x000000010c0c7812 */ /* 0x000fc800078ec0ff */
[----:B------:R-:W-:-:S13]  /*2af0*/  ISETP.EQ.U32.AND P0, PT, R12, 0x1, PT ;  /* 0x000000010c00780c */ /* 0x000fda0003f02070 */
.L_x_39:
[----:B------:R-:W-:Y:S05]  /*2b00*/  @!P3 BRA `(.L_x_38) ;  /* 0x0000001000d0b947 */ /* 0x000fea0003800000 */
[C---:B---3--:R-:W-:Y:S01]  /*2b10*/  VIADD R8, R14.reuse, 0xffffffff ;  /* 0xffffffff0e087836 */ /* 0x048fe20000000000 */
[----:B------:R-:W-:-:S04]  /*2b20*/  LOP3.LUT R14, R14, 0x1, RZ, 0xc0, !PT ;  /* 0x000000010e0e7812 */ /* 0x000fc800078ec0ff */
[----:B------:R-:W-:Y:S02]  /*2b30*/  ISETP.NE.AND P4, PT, R8, RZ, PT ;  /* 0x000000ff0800720c */ /* 0x000fe40003f85270 */
[----:B------:R-:W-:-:S11]  /*2b40*/  ISETP.NE.AND P3, PT, R14, RZ, PT ;  /* 0x000000ff0e00720c */ /* 0x000fd60003f65270 */
[----:B------:R-:W-:Y:S05]  /*2b50*/  @!P4 BRA `(.L_x_40) ;  /* 0x0000000000c4c947 */ /* 0x000fea0003800000 */
[----:B------:R-:W3:Y:S01]  /*2b60*/  LDS.64 R8, [R2+0x8] ;  /* 0x0000080002087984 */ /* 0x000ee20000000a00 */
[----:B------:R-:W-:-:S05]  /*2b70*/  LOP3.LUT R25, R23, 0xff, RZ, 0xc0, !PT ;  /* 0x000000ff17197812 */ /* 0x000fca00078ec0ff */
[----:B---3--:R-:W-:-:S05]  /*2b80*/  IMAD.WIDE.U32 R8, R25, 0x4, R8 ;  /* 0x0000000419087825 */ /* 0x008fca00078e0008 */
[----:B------:R3:W4:Y:S01]  /*2b90*/  LD.E R14, desc[UR36][R8.64] ;  /* 0x00000024080e7980 */ /* 0x000722000c101900 */
[----:B------:R-:W0:Y:S01]  /*2ba0*/  S2UR UR5, SR_CgaCtaId ;  /* 0x00000000000579c3 */ /* 0x000e220000008800 */
[----:B------:R-:W-:Y:S01]  /*2bb0*/  UMOV UR4, 0x400 ;  /* 0x0000040000047882 */ /* 0x000fe20000000000 */
[----:B------:R-:W-:Y:S02]  /*2bc0*/  IMAD.MOV.U32 R21, RZ, RZ, RZ ;  /* 0x000000ffff157224 */ /* 0x000fe400078e00ff */
[C---:B--2---:R-:W-:Y:S01]  /*2bd0*/  IMAD.SHL.U32 R27, R25.reuse, 0x4, RZ ;  /* 0x00000004191b7824 */ /* 0x044fe200078e00ff */
[----:B------:R-:W-:Y:S01]  /*2be0*/  SHF.L.U64.HI R25, R25, 0x2, RZ ;  /* 0x0000000219197819 */ /* 0x000fe200000102ff */
[----:B------:R-:W-:-:S03]  /*2bf0*/  VIADD R13, R15, 0x1 ;  /* 0x000000010f0d7836 */ /* 0x000fc60000000000 */
        /* <DEDUP_REMOVED lines=12> */
[----:B------:R-:W-:-:S05]  /*2cc0*/  IMAD.X R9, R11, 0x1, R25, P5 ;  /* 0x000000010b097824 */ /* 0x000fca00028e0619 */
[----:B------:R-:W-:Y:S04]  /*2cd0*/  ST.E desc[UR36][R8.64], R29 ;  /* 0x0000001d08007985 */ /* 0x000fe8000c101924 */
[----:B------:R-:W0:Y:S02]  /*2ce0*/  LDS.U8 R12, [UR6+0x2000] ;  /* 0x00200006ff0c7984 */ /* 0x000e240008000000 */
[----:B0-----:R-:W-:Y:S02]  /*2cf0*/  ISETP.NE.AND P5, PT, R13, R12, PT ;  /* 0x0000000c0d00720c */ /* 0x001fe40003fa5270 */
[----:B------:R-:W0:Y:S02]  /*2d00*/  LDS.64 R12, [R2+0x8] ;  /* 0x00000800020c7984 */ /* 0x000e240000000a00 */
[----:B0-----:R-:W-:-:S05]  /*2d10*/  IADD3 R12, P6, PT, R12, R27, RZ ;  /* 0x0000001b0c0c7210 */ /* 0x001fca0007fde0ff */
[----:B------:R-:W-:-:S06]  /*2d20*/  IMAD.X R13, R13, 0x1, R25, P6 ;  /* 0x000000010d0d7824 */ /* 0x000fcc00030e0619 */
[----:B------:R-:W2:Y:S01]  /*2d30*/  LD.E R13, desc[UR36][R12.64+0x4] ;  /* 0x000004240c0d7980 */ /* 0x000ea2000c101900 */
[----:B------:R-:W-:Y:S02]  /*2d40*/  IMAD.MOV.U32 R24, RZ, RZ, RZ ;  /* 0x000000ffff187224 */ /* 0x000fe400078e00ff */
[----:B------:R-:W-:Y:S02]  /*2d50*/  VIADD R23, R23, 0x2 ;  /* 0x0000000217177836 */ /* 0x000fe40000000000 */
[----:B------:R-:W-:Y:S02]  /*2d60*/  VIADD R15, R15, 0x2 ;  /* 0x000000020f0f7836 */ /* 0x000fe40000000000 */
[----:B------:R-:W2:Y:S01]  /*2d70*/  @P5 LDS R24, [R20+0x804] ;  /* 0x0008040014185984 */ /* 0x000ea20000000800 */
[----:B------:R-:W-:-:S04]  /*2d80*/  ISETP.GE.U32.AND P5, PT, R14, R21, PT ;  /* 0x000000150e00720c */ /* 0x000fc80003fa6070 */
[----:B------:R-:W-:Y:S02]  /*2d90*/  SEL R14, RZ, 0xffffffff, P5 ;  /* 0xffffffffff0e7807 */ /* 0x000fe40002800000 */
[----:B------:R-:W-:-:S04]  /*2da0*/  @P0 SEL R14, RZ, 0xffffffff, !P4 ;  /* 0xffffffffff0e0807 */ /* 0x000fc80006000000 */
[----:B------:R-:W-:-:S04]  /*2db0*/  LOP3.LUT R14, R14, 0x1, RZ, 0xc0, !PT ;  /* 0x000000010e0e7812 */ /* 0x000fc800078ec0ff */
[----:B------:R-:W-:Y:S01]  /*2dc0*/  ISETP.NE.U32.AND P5, PT, R14, 0x1, PT ;  /* 0x000000010e00780c */ /* 0x000fe20003fa5070 */
[C---:B--2---:R-:W-:Y:S01]  /*2dd0*/  IMAD.IADD R14, R13.reuse, 0x1, -R24 ;  /* 0x000000010d0e7824 */ /* 0x044fe200078e0a18 */
[----:B------:R-:W-:-:S03]  /*2de0*/  ISETP.GE.U32.AND P4, PT, R13, R24, PT ;  /* 0x000000180d00720c */ /* 0x000fc60003f86070 */
[----:B------:R-:W-:Y:S01]  /*2df0*/  VIADD R21, R14, 0xffffffff ;  /* 0xffffffff0e157836 */ /* 0x000fe20000000000 */
[----:B------:R-:W-:-:S04]  /*2e00*/  SEL R12, RZ, 0xffffffff, P4 ;  /* 0xffffffffff0c7807 */ /* 0x000fc80002000000 */
[----:B------:R-:W-:-:S03]  /*2e10*/  ISETP.GE.U32.AND P0, PT, R21, R13, PT ;  /* 0x0000000d1500720c */ /* 0x000fc60003f06070 */
[----:B------:R-:W-:Y:S01]  /*2e20*/  @P5 IMAD.MOV R21, RZ, RZ, R14 ;  /* 0x000000ffff155224 */ /* 0x000fe200078e020e */
[----:B------:R-:W-:-:S04]  /*2e30*/  @!P5 SEL R12, RZ, 0xffffffff, !P0 ;  /* 0xffffffffff0cd807 */ /* 0x000fc80004000000 */
[----:B------:R3:W-:Y:S01]  /*2e40*/  ST.E desc[UR36][R8.64+0x4], R21 ;  /* 0x0000041508007985 */ /* 0x0007e2000c101924 */
[----:B------:R-:W-:-:S04]  /*2e50*/  LOP3.LUT R12, R12, 0x1, RZ, 0xc0, !PT ;  /* 0x000000010c0c7812 */ /* 0x000fc800078ec0ff */
[----:B------:R-:W-:-:S13]  /*2e60*/  ISETP.EQ.U32.AND P0, PT, R12, 0x1, PT ;  /* 0x000000010c00780c */ /* 0x000fda0003f02070 */
.L_x_40:
[----:B------:R-:W-:Y:S05]  /*2e70*/  @!P3 BRA `(.L_x_38) ;  /* 0x0000000c00f4b947 */ /* 0x000fea0003800000 */
[----:B---3--:R-:W3:Y:S01]  /*2e80*/  LDS.64 R8, [R2+0x8] ;  /* 0x0000080002087984 */ /* 0x008ee20000000a00 */
[----:B--2---:R-:W-:-:S05]  /*2e90*/  LOP3.LUT R13, R23, 0xff, RZ, 0xc0, !PT ;  /* 0x000000ff170d7812 */ /* 0x004fca00078ec0ff */
[----:B---3--:R-:W-:-:S05]  /*2ea0*/  IMAD.WIDE.U32 R8, R13, 0x4, R8 ;  /* 0x000000040d087825 */ /* 0x008fca00078e0008 */
[----:B------:R2:W3:Y:S01]  /*2eb0*/  LD.E R12, desc[UR36][R8.64] ;  /* 0x00000024080c7980 */ /* 0x0004e2000c101900 */
[----:B------:R-:W-:Y:S01]  /*2ec0*/  MOV R20, 0x400 ;  /* 0x0000040000147802 */ /* 0x000fe20000000f00 */
[----:B------:R-:W-:Y:S01]  /*2ed0*/  VIADD R23, R23, 0x1 ;  /* 0x0000000117177836 */ /* 0x000fe20000000000 */
[----:B------:R-:W4:Y:S02]  /*2ee0*/  S2R R21, SR_CgaCtaId ;  /* 0x0000000000157919 */ /* 0x000f240000008800 */
[----:B----4-:R-:W-:-:S05]  /*2ef0*/  LEA R24, R21, R20, 0x18 ;  /* 0x0000001415187211 */ /* 0x010fca00078ec0ff */
[----:B------:R-:W4:Y:S02]  /*2f00*/  LDS.U8 R14, [R24+0x2000] ;  /* 0x00200000180e7984 */ /* 0x000f240000000000 */
[----:B----4-:R-:W-:-:S13]  /*2f10*/  ISETP.NE.AND P3, PT, R15, R14, PT ;  /* 0x0000000e0f00720c */ /* 0x010fda0003f65270 */
[----:B------:R-:W-:-:S05]  /*2f20*/  @P3 VIADD R20, R20, 0x2014 ;  /* 0x0000201414143836 */ /* 0x000fca0000000000 */
[----:B------:R-:W-:Y:S01]  /*2f30*/  @P3 LEA R20, R21, R20, 0x18 ;  /* 0x0000001415143211 */ /* 0x000fe200078ec0ff */
[----:B------:R-:W-:-:S04]  /*2f40*/  IMAD.MOV.U32 R21, RZ, RZ, RZ ;  /* 0x000000ffff157224 */ /* 0x000fc800078e00ff */
[----:B------:R-:W-:-:S05]  /*2f50*/  @P3 IMAD R15, R15, 0x4, R20 ;  /* 0x000000040f0f3824 */ /* 0x000fca00078e0214 */
[----:B------:R-:W3:Y:S01]  /*2f60*/  @P3 LDS R21, [R15+0x800] ;  /* 0x000800000f153984 */ /* 0x000ee20000000800 */
[----:B--2--5:R-:W-:-:S04]  /*2f70*/  LEA R8, P3, R13, R10, 0x2 ;  /* 0x0000000a0d087211 */ /* 0x024fc800078610ff */
[----:B------:R-:W-:Y:S01]  /*2f80*/  LEA.HI.X R9, R13, R11, RZ, 0x2, P3 ;  /* 0x0000000b0d097211 */ /* 0x000fe200018f14ff */
[C---:B---3--:R-:W-:Y:S01]  /*2f90*/  IMAD.IADD R14, R12.reuse, 0x1, -R21 ;  /* 0x000000010c0e7824 */ /* 0x048fe200078e0a15 */
[----:B------:R-:W-:-:S03]  /*2fa0*/  ISETP.GE.U32.AND P4, PT, R12, R21, PT ;  /* 0x000000150c00720c */ /* 0x000fc60003f86070 */
[----:B------:R-:W-:-:S05]  /*2fb0*/  VIADD R25, R14, 0xffffffff ;  /* 0xffffffff0e197836 */ /* 0x000fca0000000000 */
[----:B------:R-:W-:Y:S01]  /*2fc0*/  ISETP.GE.U32.AND P3, PT, R25, R12, PT ;  /* 0x0000000c1900720c */ /* 0x000fe20003f66070 */
[----:B------:R-:W-:Y:S01]  /*2fd0*/  @!P0 IMAD.MOV R25, RZ, RZ, R14 ;  /* 0x000000ffff198224 */ /* 0x000fe200078e020e */
[----:B------:R-:W-:Y:S02]  /*2fe0*/  SEL R12, RZ, 0xffffffff, P4 ;  /* 0xffffffffff0c7807 */ /* 0x000fe40002000000 */
[----:B------:R-:W-:Y:S02]  /*2ff0*/  @P0 SEL R12, RZ, 0xffffffff, !P3 ;  /* 0xffffffffff0c0807 */ /* 0x000fe40005800000 */
[----:B------:R4:W-:Y:S02]  /*3000*/  ST.E desc[UR36][R8.64], R25 ;  /* 0x0000001908007985 */ /* 0x0009e4000c101924 */
[----:B------:R-:W-:-:S04]  /*3010*/  LOP3.LUT R12, R12, 0x1, RZ, 0xc0, !PT ;  /* 0x000000010c0c7812 */ /* 0x000fc800078ec0ff */
[----:B------:R-:W-:Y:S01]  /*3020*/  ISETP.EQ.U32.AND P0, PT, R12, 0x1, PT ;  /* 0x000000010c00780c */ /* 0x000fe20003f02070 */
[----:B------:R-:W-:-:S12]  /*3030*/  BRA `(.L_x_38) ;  /* 0x0000000c00847947 */ /* 0x000fd80003800000 */
.L_x_35:
        /* <DEDUP_REMOVED lines=9> */
[----:B------:R-:W-:Y:S01]  /*30d0*/  PLOP3.LUT P0, PT, PT, PT, PT, 0x8, 0x80 ;  /* 0x000000000080781c */ /* 0x000fe20003f0e170 */
[----:B------:R-:W-:Y:S01]  /*30e0*/  IMAD.MOV.U32 R20, RZ, RZ, RZ ;  /* 0x000000ffff147224 */ /* 0x000fe200078e00ff */
[----:B------:R-:W-:Y:S01]  /*30f0*/  PRMT R23, R5, 0x7610, R23 ;  /* 0x0000761005177816 */ /* 0x000fe20000000017 */
[----:B------:R-:W-:-:S05]  /*3100*/  VIADD R8, R8, 0x2014 ;  /* 0x0000201408087836 */ /* 0x000fca0000000000 */
[----:B--2---:R-:W-:-:S07]  /*3110*/  LEA R21, R21, R8, 0x18 ;  /* 0x0000000815157211 */ /* 0x004fce00078ec0ff */
.L_x_43:
[----:B------:R-:W2:Y:S01]  /*3120*/  LDS.64 R8, [R2+0x8] ;  /* 0x0000080002087984 */ /* 0x000ea20000000a00 */
[----:B------:R-:W-:-:S05]  /*3130*/  LOP3.LUT R25, R23, 0xff, RZ, 0xc0, !PT ;  /* 0x000000ff17197812 */ /* 0x000fca00078ec0ff */
[----:B--2---:R-:W-:-:S06]  /*3140*/  IMAD.WIDE.U32 R8, R25, 0x4, R8 ;  /* 0x0000000419087825 */ /* 0x004fcc00078e0008 */
[----:B------:R2:W3:Y:S01]  /*3150*/  LD.E R8, desc[UR36][R8.64] ;  /* 0x0000002408087980 */ /* 0x0004e2000c101900 */
[----:B------:R-:W4:Y:S01]  /*3160*/  S2UR UR5, SR_CgaCtaId ;  /* 0x00000000000579c3 */ /* 0x000f220000008800 */
[----:B------:R-:W-:Y:S01]  /*3170*/  UMOV UR4, 0x400 ;  /* 0x0000040000047882 */ /* 0x000fe20000000000 */
[C---:B------:R-:W-:Y:S01]  /*3180*/  ISETP.NE.AND P3, PT, R20.reuse, RZ, PT ;  /* 0x000000ff1400720c */ /* 0x040fe20003f65270 */
[----:B------:R-:W-:Y:S02]  /*3190*/  IMAD R24, R20, 0x4, R21 ;  /* 0x0000000414187824 */ /* 0x000fe400078e0215 */
[----:B------:R-:W-:Y:S02]  /*31a0*/  IMAD.MOV.U32 R12, RZ, RZ, RZ ;  /* 0x000000ffff0c7224 */ /* 0x000fe400078e00ff */
[C---:B------:R-:W-:Y:S01]  /*31b0*/  IMAD.SHL.U32 R27, R25.reuse, 0x4, RZ ;  /* 0x00000004191b7824 */ /* 0x040fe200078e00ff */
[----:B------:R-:W-:Y:S01]  /*31c0*/  SHF.L.U64.HI R25, R25, 0x2, RZ ;  /* 0x0000000219197819 */ /* 0x000fe200000102ff */
[----:B--2---:R-:W-:-:S06]  /*31d0*/  IMAD.MOV.U32 R9, RZ, RZ, RZ ;  /* 0x000000ffff097224 */ /* 0x004fcc00078e00ff */
[----:B------:R-:W2:Y:S01]  /*31e0*/  @P3 LDS R26, [R24+0x7fc] ;  /* 0x0007fc00181a3984 */ /* 0x000ea20000000800 */
[----:B----4-:R-:W-:-:S09]  /*31f0*/  ULEA UR4, UR5, UR4, 0x18 ;  /* 0x0000000405047291 */ /* 0x010fd2000f8ec0ff */
[----:B------:R-:W4:Y:S01]  /*3200*/  LDS.U8 R13, [UR4+0x2000] ;  /* 0x00200004ff0d7984 */ /* 0x000f220008000000 */
[----:B--2---:R-:W-:Y:S01]  /*3210*/  @P3 SHF.R.U32.HI R12, RZ, R15, R26 ;  /* 0x0000000fff0c3219 */ /* 0x004fe2000001161a */
[----:B------:R-:W-:Y:S01]  /*3220*/  IMAD.MOV.U32 R26, RZ, RZ, RZ ;  /* 0x000000ffff1a7224 */ /* 0x000fe200078e00ff */
[----:B----4-:R-:W-:-:S13]  /*3230*/  ISETP.NE.AND P4, PT, R20, R13, PT ;  /* 0x0000000d1400720c */ /* 0x010fda0003f85270 */
[----:B------:R-:W2:Y:S02]  /*3240*/  @P4 LDS R13, [R24+0x800] ;  /* 0x00080000180d4984 */ /* 0x000ea40000000800 */
[----:B--2---:R-:W-:-:S04]  /*3250*/  @P4 SHF.L.U32 R9, R13, R14, RZ ;  /* 0x0000000e0d094219 */ /* 0x004fc800000006ff */
[----:B------:R-:W-:-:S05]  /*3260*/  LOP3.LUT R9, R9, R12, RZ, 0xfc, !PT ;  /* 0x0000000c09097212 */ /* 0x000fca00078efcff */
[C---:B---3--:R-:W-:Y:S01]  /*3270*/  IMAD.IADD R12, R8.reuse, 0x1, -R9 ;  /* 0x00000001080c7824 */ /* 0x048fe200078e0a09 */
[----:B------:R-:W-:-:S03]  /*3280*/  ISETP.GE.U32.AND P4, PT, R8, R9, PT ;  /* 0x000000090800720c */ /* 0x000fc60003f86070 */
[----:B------:R-:W-:-:S05]  /*3290*/  VIADD R13, R12, 0xffffffff ;  /* 0xffffffff0c0d7836 */ /* 0x000fca0000000000 */
[----:B------:R-:W-:Y:S01]  /*32a0*/  ISETP.GE.U32.AND P3, PT, R13, R8, PT ;  /* 0x000000080d00720c */ /* 0x000fe20003f66070 */
[----:B------:R-:W-:Y:S01]  /*32b0*/  @!P0 IMAD.MOV R13, RZ, RZ, R12 ;  /* 0x000000ffff0d8224 */ /* 0x000fe200078e020c */
[----:B-----5:R-:W-:Y:S02]  /*32c0*/  IADD3 R8, P5, PT, R10, R27, RZ ;  /* 0x0000001b0a087210 */ /* 0x020fe40007fbe0ff */
[----:B------:R-:W-:Y:S02]  /*32d0*/  SEL R12, RZ, 0xffffffff, P4 ;  /* 0xffffffffff0c7807 */ /* 0x000fe40002000000 */
[----:B------:R-:W-:Y:S01]  /*32e0*/  @P0 SEL R12, RZ, 0xffffffff, !P3 ;  /* 0xffffffffff0c0807 */ /* 0x000fe20005800000 */
[----:B------:R-:W-:-:S03]  /*32f0*/  IMAD.X R9, R11, 0x1, R25, P5 ;  /* 0x000000010b097824 */ /* 0x000fc600028e0619 */
[----:B------:R-:W-:Y:S02]  /*3300*/  LOP3.LUT R12, R12, 0x1, RZ, 0xc0, !PT ;  /* 0x000000010c0c7812 */ /* 0x000fe400078ec0ff */
[----:B------:R-:W-:Y:S02]  /*3310*/  ST.E desc[UR36][R8.64], R13 ;  /* 0x0000000d08007985 */ /* 0x000fe4000c101924 */
[----:B------:R-:W-:Y:S01]  /*3320*/  ISETP.NE.U32.AND P4, PT, R12, 0x1, PT ;  /* 0x000000010c00780c */ /* 0x000fe20003f85070 */
[----:B------:R-:W-:Y:S01]  /*3330*/  VIADD R12, R20, 0x1 ;  /* 0x00000001140c7836 */ /* 0x000fe20000000000 */
[----:B------:R-:W2:Y:S04]  /*3340*/  LDS.U8 R29, [UR4+0x2000] ;  /* 0x00200004ff1d7984 */ /* 0x000ea80008000000 */
[----:B------:R-:W-:Y:S01]  /*3350*/  LDS R28, [R24+0x800] ;  /* 0x00080000181c7984 */ /* 0x000fe20000000800 */
[----:B--2---:R-:W-:-:S03]  /*3360*/  ISETP.NE.AND P0, PT, R12, R29, PT ;  /* 0x0000001d0c00720c */ /* 0x004fc60003f05270 */
[----:B------:R-:W-:Y:S10]  /*3370*/  LDS.64 R12, [R2+0x8] ;  /* 0x00000800020c7984 */ /* 0x000ff40000000a00 */
[----:B------:R-:W2:Y:S02]  /*3380*/  @P0 LDS R29, [R24+0x804] ;  /* 0x00080400181d0984 */ /* 0x000ea40000000800 */
[----:B--2---:R-:W-:-:S02]  /*3390*/  @P0 SHF.L.U32 R26, R29, R14, RZ ;  /* 0x0000000e1d1a0219 */ /* 0x004fc400000006ff */
[----:B------:R-:W-:-:S05]  /*33a0*/  IADD3 R12, P0, PT, R12, R27, RZ ;  /* 0x0000001b0c0c7210 */ /* 0x000fca0007f1e0ff */
[----:B------:R-:W-:-:S05]  /*33b0*/  IMAD.X R13, R13, 0x1, R25, P0 ;  /* 0x000000010d0d7824 */ /* 0x000fca00000e0619 */
[----:B------:R-:W2:Y:S01]  /*33c0*/  LD.E R12, desc[UR36][R12.64+0x4] ;  /* 0x000004240c0c7980 */ /* 0x000ea2000c101900 */
[----:B------:R-:W-:-:S04]  /*33d0*/  SHF.R.U32.HI R29, RZ, R15, R28 ;  /* 0x0000000fff1d7219 */ /* 0x000fc8000001161c */
[----:B------:R-:W-:-:S05]  /*33e0*/  LOP3.LUT R29, R26, R29, RZ, 0xfc, !PT ;  /* 0x0000001d1a1d7212 */ /* 0x000fca00078efcff */
        /* <DEDUP_REMOVED lines=9> */
[----:B------:R-:W2:Y:S02]  /*3480*/  LDS.U8 R26, [UR4+0x2000] ;  /* 0x00200004ff1a7984 */ /* 0x000ea40008000000 */
[----:B------:R-:W-:Y:S01]  /*3490*/  ISETP.NE.U32.AND P4, PT, R12, 0x1, PT ;  /* 0x000000010c00780c */ /* 0x000fe20003f85070 */
[----:B------:R-:W-:Y:S01]  /*34a0*/  VIADD R12, R20, 0x2 ;  /* 0x00000002140c7836 */ /* 0x000fe20000000000 */
[----:B------:R-:W-:Y:S04]  /*34b0*/  LDS R28, [R24+0x804] ;  /* 0x00080400181c7984 */ /* 0x000fe80000000800 */
[----:B--2---:R-:W-:Y:S01]  /*34c0*/  ISETP.NE.AND P0, PT, R12, R26, PT ;  /* 0x0000001a0c00720c */ /* 0x004fe20003f05270 */
[----:B------:R-:W-:-:S12]  /*34d0*/  IMAD.MOV.U32 R26, RZ, RZ, RZ ;  /* 0x000000ffff1a7224 */ /* 0x000fd800078e00ff */
[----:B------:R-:W2:Y:S02]  /*34e0*/  @P0 LDS R13, [R24+0x808] ;  /* 0x00080800180d0984 */ /* 0x000ea40000000800 */
[----:B--2---:R-:W-:Y:S02]  /*34f0*/  @P0 SHF.L.U32 R26, R13, R14, RZ ;  /* 0x0000000e0d1a0219 */ /* 0x004fe400000006ff */
[----:B------:R-:W2:Y:S02]  /*3500*/  LDS.64 R12, [R2+0x8] ;  /* 0x00000800020c7984 */ /* 0x000ea40000000a00 */
[----:B--2---:R-:W-:-:S05]  /*3510*/  IADD3 R12, P0, PT, R12, R27, RZ ;  /* 0x0000001b0c0c7210 */ /* 0x004fca0007f1e0ff */
        /* <DEDUP_REMOVED lines=13> */
[----:B------:R-:W2:Y:S02]  /*35f0*/  LDS.64 R12, [R2+0x8] ;  /* 0x00000800020c7984 */ /* 0x000ea40000000a00 */
[----:B------:R-:W-:-:S02]  /*3600*/  ISETP.NE.U32.AND P4, PT, R26, 0x1, PT ;  /* 0x000000011a00780c */ /* 0x000fc40003f85070 */
[----:B------:R-:W3:Y:S01]  /*3610*/  LDS.U8 R26, [UR4+0x2000] ;  /* 0x00200004ff1a7984 */ /* 0x000ee20008000000 */
[----:B--2---:R-:W-:-:S05]  /*3620*/  IADD3 R12, P0, PT, R12, R27, RZ ;  /* 0x0000001b0c0c7210 */ /* 0x004fca0007f1e0ff */
[----:B------:R-:W-:-:S05]  /*3630*/  IMAD.X R13, R13, 0x1, R25, P0 ;  /* 0x000000010d0d7824 */ /* 0x000fca00000e0619 */
[----:B------:R-:W2:Y:S01]  /*3640*/  LD.E R12, desc[UR36][R12.64+0xc] ;  /* 0x00000c240c0c7980 */ /* 0x000ea2000c101900 */
[C---:B------:R-:W-:Y:S02]  /*3650*/  VIADD R25, R20.reuse, 0x3 ;  /* 0x0000000314197836 */ /* 0x040fe40000000000 */
[----:B------:R-:W-:Y:S02]  /*3660*/  VIADD R20, R20, 0x4 ;  /* 0x0000000414147836 */ /* 0x000fe40000000000 */
[----:B------:R-:W-:Y:S01]  /*3670*/  VIADD R23, R23, 0x4 ;  /* 0x0000000417177836 */ /* 0x000fe20000000000 */
[----:B---3--:R-:W-:Y:S01]  /*3680*/  ISETP.NE.AND P0, PT, R25, R26, PT ;  /* 0x0000001a1900720c */ /* 0x008fe20003f05270 */
[----:B------:R-:W-:Y:S01]  /*3690*/  IMAD.MOV.U32 R25, RZ, RZ, RZ ;  /* 0x000000ffff197224 */ /* 0x000fe200078e00ff */
[----:B------:R-:W3:Y:S11]  /*36a0*/  LDS R26, [R24+0x808] ;  /* 0x00080800181a7984 */ /* 0x000ef60000000800 */
[----:B------:R-:W4:Y:S01]  /*36b0*/  @P0 LDS R27, [R24+0x80c] ;  /* 0x00080c00181b0984 */ /* 0x000f220000000800 */
[----:B---3--:R-:W-:-:S02]  /*36c0*/  SHF.R.U32.HI R26, RZ, R15, R26 ;  /* 0x0000000fff1a7219 */ /* 0x008fc4000001161a */
[----:B----4-:R-:W-:-:S04]  /*36d0*/  @P0 SHF.L.U32 R25, R27, R14, RZ ;  /* 0x0000000e1b190219 */ /* 0x010fc800000006ff */
[----:B------:R-:W-:-:S05]  /*36e0*/  LOP3.LUT R25, R25, R26, RZ, 0xfc, !PT ;  /* 0x0000001a19197212 */ /* 0x000fca00078efcff */
[C---:B--2---:R-:W-:Y:S01]  /*36f0*/  IMAD.IADD R26, R12.reuse, 0x1, -R25 ;  /* 0x000000010c1a7824 */ /* 0x044fe200078e0a19 */
[----:B------:R-:W-:Y:S01]  /*3700*/  ISETP.GE.U32.AND P3, PT, R12, R25, PT ;  /* 0x000000190c00720c */ /* 0x000fe20003f66070 */
[----:B------:R-:W-:Y:S02]  /*3710*/  VIADD R25, R4, 0x1 ;  /* 0x0000000104197836 */ /* 0x000fe40000000000 */
[----:B------:R-:W-:-:S03]  /*3720*/  VIADD R13, R26, 0xffffffff ;  /* 0xffffffff1a0d7836 */ /* 0x000fc60000000000 */
[----:B------:R-:W-:Y:S02]  /*3730*/  LOP3.LUT R25, R25, 0xffff, RZ, 0xc0, !PT ;  /* 0x0000ffff19197812 */ /* 0x000fe400078ec0ff */
[----:B------:R-:W-:Y:S01]  /*3740*/  ISETP.GE.U32.AND P0, PT, R13, R12, PT ;  /* 0x0000000c0d00720c */ /* 0x000fe20003f06070 */
[----:B------:R-:W-:Y:S01]  /*3750*/  @P4 IMAD.MOV R13, RZ, RZ, R26 ;  /* 0x000000ffff0d4224 */ /* 0x000fe200078e021a */
[----:B------:R-:W-:Y:S02]  /*3760*/  LOP3.LUT R25, R25, 0xfc, RZ, 0xc0, !PT ;  /* 0x000000fc19197812 */ /* 0x000fe400078ec0ff */
[----:B------:R-:W-:Y:S02]  /*3770*/  SEL R12, RZ, 0xffffffff, P3 ;  /* 0xffffffffff0c7807 */ /* 0x000fe40001800000 */
[----:B------:R2:W-:Y:S01]  /*3780*/  ST.E desc[UR36][R8.64+0xc], R13 ;  /* 0x00000c0d08007985 */ /* 0x0005e2000c101924 */
[----:B------:R-:W-:Y:S02]  /*3790*/  ISETP.NE.AND P3, PT, R20, R25, PT ;  /* 0x000000191400720c */ /* 0x000fe40003f65270 */
[----:B------:R-:W-:-:S04]  /*37a0*/  @!P4 SEL R12, RZ, 0xffffffff, !P0 ;  /* 0xffffffffff0cc807 */ /* 0x000fc80004000000 */
[----:B------:R-:W-:-:S04]  /*37b0*/  LOP3.LUT R12, R12, 0x1, RZ, 0xc0, !PT ;  /* 0x000000010c0c7812 */ /* 0x000fc800078ec0ff */
[----:B------:R-:W-:-:S03]  /*37c0*/  ISETP.EQ.U32.AND P0, PT, R12, 0x1, PT ;  /* 0x000000010c00780c */ /* 0x000fc60003f02070 */
[----:B--2---:R-:W-:Y:S10]  /*37d0*/  @P3 BRA `(.L_x_43) ;  /* 0xfffffff800503947 */ /* 0x004ff4000383ffff */
[----:B------:R-:W-:Y:S05]  /*37e0*/  BSYNC.RECONVERGENT B6 ;  /* 0x0000000000067941 */ /* 0x000fea0003800200 */
.L_x_42:
[----:B------:R-:W-:-:S07]  /*37f0*/  IMAD.MOV.U32 R20, RZ, RZ, R25 ;  /* 0x000000ffff147224 */ /* 0x000fce00078e0019 */
.L_x_41:
[----:B------:R-:W-:-:S05]  /*3800*/  VIADD R8, R4, 0x1 ;  /* 0x0000000104087836 */ /* 0x000fca0000000000 */
[----:B------:R-:W-:-:S04]  /*3810*/  LOP3.LUT R9, R8, 0xffff, RZ, 0xc0, !PT ;  /* 0x0000ffff08097812 */ /* 0x000fc800078ec0ff */
[----:B------:R-:W-:-:S13]  /*3820*/  LOP3.LUT P3, RZ, R9, 0x3, RZ, 0xc0, !PT ;  /* 0x0000000309ff7812 */ /* 0x000fda000786c0ff */
[----:B------:R-:W-:Y:S05]  /*3830*/  @!P3 BRA `(.L_x_38) ;  /* 0x000000040084b947 */ /* 0x000fea0003800000 */
[----:B------:R-:W-:-:S05]  /*3840*/  LOP3.LUT R8, R8, 0x3, RZ, 0xc0, !PT ;  /* 0x0000000308087812 */ /* 0x000fca00078ec0ff */
[C---:B------:R-:W-:Y:S01]  /*3850*/  VIADD R9, R8.reuse, 0xffffffff ;  /* 0xffffffff08097836 */ /* 0x040fe20000000000 */
[----:B------:R-:W-:-:S04]  /*3860*/  LOP3.LUT R8, R8, 0x1, RZ, 0xc0, !PT ;  /* 0x0000000108087812 */ /* 0x000fc800078ec0ff */
[----:B------:R-:W-:Y:S02]  /*3870*/  ISETP.NE.AND P4, PT, R9, RZ, PT ;  /* 0x000000ff0900720c */ /* 0x000fe40003f85270 */
[----:B------:R-:W-:-:S11]  /*3880*/  ISETP.NE.AND P3, PT, R8, RZ, PT ;  /* 0x000000ff0800720c */ /* 0x000fd60003f65270 */
[----:B------:R-:W-:Y:S05]  /*3890*/  @!P4 BRA `(.L_x_44) ;  /* 0x0000000000e8c947 */ /* 0x000fea0003800000 */
[----:B------:R-:W2:Y:S01]  /*38a0*/  LDS.64 R8, [R2+0x8] ;  /* 0x0000080002087984 */ /* 0x000ea20000000a00 */
[----:B------:R-:W-:-:S05]  /*38b0*/  LOP3.LUT R13, R23, 0xff, RZ, 0xc0, !PT ;  /* 0x000000ff170d7812 */ /* 0x000fca00078ec0ff */
[----:B--2---:R-:W-:-:S05]  /*38c0*/  IMAD.WIDE.U32 R8, R13, 0x4, R8 ;  /* 0x000000040d087825 */ /* 0x004fca00078e0008 */
[----:B------:R2:W3:Y:S01]  /*38d0*/  LD.E R12, desc[UR36][R8.64] ;  /* 0x00000024080c7980 */ /* 0x0004e2000c101900 */
[----:B------:R-:W4:Y:S01]  /*38e0*/  S2UR UR5, SR_CgaCtaId ;  /* 0x00000000000579c3 */ /* 0x000f220000008800 */
[----:B------:R-:W-:Y:S01]  /*38f0*/  UMOV UR4, 0x400 ;  /* 0x0000040000047882 */ /* 0x000fe20000000000 */
[----:B------:R-:W-:Y:S01]  /*3900*/  ISETP.NE.AND P4, PT, R20, RZ, PT ;  /* 0x000000ff1400720c */ /* 0x000fe20003f85270 */
[----:B------:R-:W-:Y:S01]  /*3910*/  IMAD.SHL.U32 R27, R13, 0x4, RZ ;  /* 0x000000040d1b7824 */ /* 0x000fe200078e00ff */
[----:B--2---:R-:W-:Y:S01]  /*3920*/  CS2R R8, SRZ ;  /* 0x0000000000087805 */ /* 0x004fe2000001ff00 */
[----:B----4-:R-:W-:Y:S02]  /*3930*/  ULEA UR6, UR5, UR4, 0x18 ;  /* 0x0000000405067291 */ /* 0x010fe4000f8ec0ff */
[----:B------:R-:W-:-:S04]  /*3940*/  UIADD3 UR4, UPT, UPT, UR4, 0x2014, URZ ;  /* 0x0000201404047890 */ /* 0x000fc8000fffe0ff */
[----:B------:R-:W-:-:S03]  /*3950*/  ULEA UR4, UR5, UR4, 0x18 ;  /* 0x0000000405047291 */ /* 0x000fc6000f8ec0ff */
[----:B------:R-:W2:Y:S02]  /*3960*/  LDS.U8 R21, [UR6+0x2000] ;  /* 0x00200006ff157984 */ /* 0x000ea40008000000 */
[C---:B--2---:R-:W-:Y:S02]  /*3970*/  ISETP.NE.AND P5, PT, R20.reuse, R21, PT ;  /* 0x000000151400720c */ /* 0x044fe40003fa5270 */
[----:B------:R-:W-:-:S05]  /*3980*/  LEA R21, R20, UR4, 0x2 ;  /* 0x0000000414157c11 */ /* 0x000fca000f8e10ff */
[----:B------:R-:W2:Y:S06]  /*3990*/  @P4 LDS R24, [R21+0x7fc] ;  /* 0x0007fc0015184984 */ /* 0x000eac0000000800 */
[----:B------:R-:W4:Y:S01]  /*39a0*/  @P5 LDS R25, [R21+0x800] ;  /* 0x0008000015195984 */ /* 0x000f220000000800 */
[----:B--2---:R-:W-:Y:S01]  /*39b0*/  @P4 SHF.R.U32.HI R8, RZ, R15, R24 ;  /* 0x0000000fff084219 */ /* 0x004fe20000011618 */
[----:B------:R-:W-:Y:S01]  /*39c0*/  IMAD.MOV.U32 R24, RZ, RZ, RZ ;  /* 0x000000ffff187224 */ /* 0x000fe200078e00ff */
[----:B----4-:R-:W-:Y:S02]  /*39d0*/  @P5 SHF.L.U32 R9, R25, R14, RZ ;  /* 0x0000000e19095219 */ /* 0x010fe400000006ff */
[----:B------:R-:W-:-:S02]  /*39e0*/  SHF.L.U64.HI R25, R13, 0x2, RZ ;  /* 0x000000020d197819 */ /* 0x000fc400000102ff */
[----:B------:R-:W-:-:S05]  /*39f0*/  LOP3.LUT R29, R9, R8, RZ, 0xfc, !PT ;  /* 0x00000008091d7212 */ /* 0x000fca00078efcff */
[C---:B---3--:R-:W-:Y:S01]  /*3a00*/  IMAD.IADD R8, R12.reuse, 0x1, -R29 ;  /* 0x000000010c087824 */ /* 0x048fe200078e0a1d */
[----:B------:R-:W-:-:S03]  /*3a10*/  ISETP.GE.U32.AND P6, PT, R12, R29, PT ;  /* 0x0000001d0c00720c */ /* 0x000fc60003fc6070 */
[----:B------:R-:W-:-:S05]  /*3a20*/  VIADD R26, R8, 0xffffffff ;  /* 0xffffffff081a7836 */ /* 0x000fca0000000000 */
[----:B------:R-:W-:Y:S01]  /*3a30*/  ISETP.GE.U32.AND P5, PT, R26, R12, PT ;  /* 0x0000000c1a00720c */ /* 0x000fe20003fa6070 */
[----:B------:R-:W-:Y:S01]  /*3a40*/  @!P0 IMAD.MOV R26, RZ, RZ, R8 ;  /* 0x000000ffff1a8224 */ /* 0x000fe200078e0208 */
[----:B-----5:R-:W-:Y:S01]  /*3a50*/  IADD3 R8, P4, PT, R10, R27, RZ ;  /* 0x0000001b0a087210 */ /* 0x020fe20007f9e0ff */
[----:B------:R-:W-:-:S04]  /*3a60*/  VIADD R12, R20, 0x1 ;  /* 0x00000001140c7836 */ /* 0x000fc80000000000 */
[----:B------:R-:W-:-:S05]  /*3a70*/  IMAD.X R9, R11, 0x1, R25, P4 ;  /* 0x000000010b097824 */ /* 0x000fca00020e0619 */
[----:B------:R-:W-:Y:S04]  /*3a80*/  ST.E desc[UR36][R8.64], R26 ;  /* 0x0000001a08007985 */ /* 0x000fe8000c101924 */
[----:B------:R-:W2:Y:S04]  /*3a90*/  LDS.U8 R13, [UR6+0x2000] ;  /* 0x00200006ff0d7984 */ /* 0x000ea80008000000 */
[----:B------:R-:W-:Y:S01]  /*3aa0*/  LDS R26, [R21+0x800] ;  /* 0x00080000151a7984 */ /* 0x000fe20000000800 */
[----:B--2---:R-:W-:Y:S02]  /*3ab0*/  ISETP.NE.AND P4, PT, R12, R13, PT ;  /* 0x0000000d0c00720c */ /* 0x004fe40003f85270 */
[----:B------:R-:W-:-:S02]  /*3ac0*/  SEL R12, RZ, 0xffffffff, P6 ;  /* 0xffffffffff0c7807 */ /* 0x000fc40003000000 */
[----:B------:R-:W-:-:S04]  /*3ad0*/  @P0 SEL R12, RZ, 0xffffffff, !P5 ;  /* 0xffffffffff0c0807 */ /* 0x000fc80006800000 */
[----:B------:R-:W-:-:S04]  /*3ae0*/  LOP3.LUT R12, R12, 0x1, RZ, 0xc0, !PT ;  /* 0x000000010c0c7812 */ /* 0x000fc800078ec0ff */
[----:B------:R-:W-:Y:S01]  /*3af0*/  ISETP.NE.U32.AND P0, PT, R12, 0x1, PT ;  /* 0x000000010c00780c */ /* 0x000fe20003f05070 */
[----:B------:R-:W2:Y:S02]  /*3b00*/  @P4 LDS R13, [R21+0x804] ;  /* 0x00080400150d4984 */ /* 0x000ea40000000800 */
[----:B--2---:R-:W-:Y:S02]  /*3b10*/  @P4 SHF.L.U32 R24, R13, R14, RZ ;  /* 0x0000000e0d184219 */ /* 0x004fe400000006ff */
[----:B------:R-:W2:Y:S02]  /*3b20*/  LDS.64 R12, [R2+0x8] ;  /* 0x00000800020c7984 */ /* 0x000ea40000000a00 */
[----:B--2---:R-:W-:-:S05]  /*3b30*/  IADD3 R12, P4, PT, R12, R27, RZ ;  /* 0x0000001b0c0c7210 */ /* 0x004fca0007f9e0ff */
[----:B------:R-:W-:-:S06]  /*3b40*/  IMAD.X R13, R13, 0x1, R25, P4 ;  /* 0x000000010d0d7824 */ /* 0x000fcc00020e0619 */
[----:B------:R-:W2:Y:S01]  /*3b50*/  LD.E R13, desc[UR36][R12.64+0x4] ;  /* 0x000004240c0d7980 */ /* 0x000ea2000c101900 */
[----:B------:R-:W-:Y:S01]  /*3b60*/  SHF.R.U32.HI R25, RZ, R15, R26 ;  /* 0x0000000fff197219 */ /* 0x000fe2000001161a */
[----:B------:R-:W-:Y:S02]  /*3b70*/  VIADD R23, R23, 0x2 ;  /* 0x0000000217177836 */ /* 0x000fe40000000000 */
[----:B------:R-:W-:Y:S01]  /*3b80*/  VIADD R20, R20, 0x2 ;  /* 0x0000000214147836 */ /* 0x000fe20000000000 */
[----:B------:R-:W-:-:S05]  /*3b90*/  LOP3.LUT R24, R24, R25, RZ, 0xfc, !PT ;  /* 0x0000001918187212 */ /* 0x000fca00078efcff */
[C---:B--2---:R-:W-:Y:S01]  /*3ba0*/  IMAD.IADD R25, R13.reuse, 0x1, -R24 ;  /* 0x000000010d197824 */ /* 0x044fe200078e0a18 */
[----:B------:R-:W-:-:S03]  /*3bb0*/  ISETP.GE.U32.AND P5, PT, R13, R24, PT ;  /* 0x000000180d00720c */ /* 0x000fc60003fa6070 */
[----:B------:R-:W-:Y:S01]  /*3bc0*/  VIADD R27, R25, 0xffffffff ;  /* 0xffffffff191b7836 */ /* 0x000fe20000000000 */
[----:B------:R-:W-:-:S04]  /*3bd0*/  SEL R24, RZ, 0xffffffff, P5 ;  /* 0xffffffffff187807 */ /* 0x000fc80002800000 */
[----:B------:R-:W-:Y:S01]  /*3be0*/  ISETP.GE.U32.AND P4, PT, R27, R13, PT ;  /* 0x0000000d1b00720c */ /* 0x000fe20003f86070 */
[----:B------:R-:W-:-:S03]  /*3bf0*/  @P0 IMAD.MOV R27, RZ, RZ, R25 ;  /* 0x000000ffff1b0224 */ /* 0x000fc600078e0219 */
[----:B------:R-:W-:Y:S02]  /*3c00*/  @!P0 SEL R24, RZ, 0xffffffff, !P4 ;  /* 0xffffffffff188807 */ /* 0x000fe40006000000 */
[----:B------:R2:W-:Y:S02]  /*3c10*/  ST.E desc[UR36][R8.64+0x4], R27 ;  /* 0x0000041b08007985 */ /* 0x0005e4000c101924 */
[----:B------:R-:W-:-:S04]  /*3c20*/  LOP3.LUT R24, R24, 0x1, RZ, 0xc0, !PT ;  /* 0x0000000118187812 */ /* 0x000fc800078ec0ff */
[----:B------:R-:W-:-:S13]  /*3c30*/  ISETP.EQ.U32.AND P0, PT, R24, 0x1, PT ;  /* 0x000000011800780c */ /* 0x000fda0003f02070 */
.L_x_44:
[----:B------:R-:W-:Y:S05]  /*3c40*/  @!P3 BRA `(.L_x_38) ;  /* 0x000000000080b947 */ /* 0x000fea0003800000 */
[----:B--2---:R-:W2:Y:S01]  /*3c50*/  LDS.64 R8, [R2+0x8] ;  /* 0x0000080002087984 */ /* 0x004ea20000000a00 */
[----:B------:R-:W-:-:S05]  /*3c60*/  LOP3.LUT R13, R23, 0xff, RZ, 0xc0, !PT ;  /* 0x000000ff170d7812 */ /* 0x000fca00078ec0ff */
[----:B--2---:R-:W-:-:S05]  /*3c70*/  IMAD.WIDE.U32 R8, R13, 0x4, R8 ;  /* 0x000000040d087825 */ /* 0x004fca00078e0008 */
[----:B------:R2:W3:Y:S01]  /*3c80*/  LD.E R12, desc[UR36][R8.64] ;  /* 0x00000024080c7980 */ /* 0x0004e2000c101900 */
[----:B------:R-:W4:Y:S01]  /*3c90*/  S2UR UR5, SR_CgaCtaId ;  /* 0x00000000000579c3 */ /* 0x000f220000008800 */
[----:B------:R-:W-:Y:S01]  /*3ca0*/  UMOV UR4, 0x400 ;  /* 0x0000040000047882 */ /* 0x000fe20000000000 */
[----:B------:R-:W-:Y:S01]  /*3cb0*/  ISETP.NE.AND P3, PT, R20, RZ, PT ;  /* 0x000000ff1400720c */ /* 0x000fe20003f65270 */
[----:B------:R-:W-:Y:S01]  /*3cc0*/  VIADD R23, R23, 0x1 ;  /* 0x0000000117177836 */ /* 0x000fe20000000000 */
[----:B--2---:R-:W-:Y:S01]  /*3cd0*/  CS2R R8, SRZ ;  /* 0x0000000000087805 */ /* 0x004fe2000001ff00 */
[----:B----4-:R-:W-:Y:S02]  /*3ce0*/  ULEA UR6, UR5, UR4, 0x18 ;  /* 0x0000000405067291 */ /* 0x010fe4000f8ec0ff */
[----:B------:R-:W-:-:S04]  /*3cf0*/  UIADD3 UR4, UPT, UPT, UR4, 0x2014, URZ ;  /* 0x0000201404047890 */ /* 0x000fc8000fffe0ff */
[----:B------:R-:W-:-:S03]  /*3d00*/  ULEA UR4, UR5, UR4, 0x18 ;  /* 0x0000000405047291 */ /* 0x000fc6000f8ec0ff */
[----:B------:R-:W2:Y:S03]  /*3d10*/  LDS.U8 R21, [UR6+0x2000] ;  /* 0x00200006ff157984 */ /* 0x000ea60008000000 */
[C---:B------:R-:W-:Y:S02]  /*3d20*/  LEA R24, R20.reuse, UR4, 0x2 ;  /* 0x0000000414187c11 */ /* 0x040fe4000f8e10ff */
[----:B--2---:R-:W-:-:S03]  /*3d30*/  ISETP.NE.AND P4, PT, R20, R21, PT ;  /* 0x000000151400720c */ /* 0x004fc60003f85270 */
[----:B------:R-:W2:Y:S10]  /*3d40*/  @P3 LDS R20, [R24+0x7fc] ;  /* 0x0007fc0018143984 */ /* 0x000eb40000000800 */
[----:B------:R-:W4:Y:S01]  /*3d50*/  @P4 LDS R21, [R24+0x800] ;  /* 0x0008000018154984 */ /* 0x000f220000000800 */
[----:B--2---:R-:W-:-:S02]  /*3d60*/  @P3 SHF.R.U32.HI R8, RZ, R15, R20 ;  /* 0x0000000fff083219 */ /* 0x004fc40000011614 */
[----:B----4-:R-:W-:-:S04]  /*3d70*/  @P4 SHF.L.U32 R9, R21, R14, RZ ;  /* 0x0000000e15094219 */ /* 0x010fc800000006ff */
[----:B------:R-:W-:Y:S02]  /*3d80*/  LOP3.LUT R15, R9, R8, RZ, 0xfc, !PT ;  /* 0x00000008090f7212 */ /* 0x000fe400078efcff */
[----:B-----5:R-:W-:-:S04]  /*3d90*/  LEA R8, P3, R13, R10, 0x2 ;  /* 0x0000000a0d087211 */ /* 0x020fc800078610ff */
        /* <DEDUP_REMOVED lines=10> */
[----:B------:R-:W-:-:S13]  /*3e40*/  ISETP.EQ.U32.AND P0, PT, R12, 0x1, PT ;  /* 0x000000010c00780c */ /* 0x000fda0003f02070 */
.L_x_38:
[----:B------:R-:W-:Y:S05]  /*3e50*/  BSYNC.RECONVERGENT B1 ;  /* 0x0000000000017941 */ /* 0x000fea0003800200 */
.L_x_34:
[----:B--234-:R-:W-:Y:S01]  /*3e60*/  PRMT R8, R23, 0x8880, RZ ;  /* 0x0000888017087816 */ /* 0x01cfe200000000ff */
[----:B------:R-:W-:Y:S01]  /*3e70*/  BSSY.RECONVERGENT B1, `(.L_x_45) ;  /* 0x0000013000017945 */ /* 0x000fe20003800200 */
[----:B------:R-:W-:Y:S02]  /*3e80*/  PRMT R14, R6, 0x8880, RZ ;  /* 0x00008880060e7816 */ /* 0x000fe400000000ff */
[----:B------:R-:W-:-:S13]  /*3e90*/  ISETP.GE.OR P3, PT, R8, R3, !P0 ;  /* 0x000000030800720c */ /* 0x000fda0004766670 */
[----:B------:R-:W-:Y:S05]  /*3ea0*/  @P3 BRA `(.L_x_46) ;  /* 0x00000000003c3947 */ /* 0x000fea0003800000 */
.L_x_47:
[----:B--2---:R-:W2:Y:S01]  /*3eb0*/  LDS.64 R8, [R2+0x8] ;  /* 0x0000080002087984 */ /* 0x004ea20000000a00 */
[----:B------:R-:W-:-:S05]  /*3ec0*/  LOP3.LUT R13, R23, 0xff, RZ, 0xc0, !PT ;  /* 0x000000ff170d7812 */ /* 0x000fca00078ec0ff */
[----:B--2---:R-:W-:-:S06]  /*3ed0*/  IMAD.WIDE.U32 R8, R13, 0x4, R8 ;  /* 0x000000040d087825 */ /* 0x004fcc00078e0008 */
[----:B------:R-:W2:Y:S01]  /*3ee0*/  LD.E R8, desc[UR36][R8.64] ;  /* 0x0000002408087980 */ /* 0x000ea2000c101900 */
[----:B-----5:R-:W-:-:S04]  /*3ef0*/  IMAD.WIDE.U32 R12, R13, 0x4, R10 ;  /* 0x000000040d0c7825 */ /* 0x020fc800078e000a */
[----:B------:R-:W-:-:S05]  /*3f00*/  VIADD R23, R23, 0x1 ;  /* 0x0000000117177836 */ /* 0x000fca0000000000 */
[C---:B------:R-:W-:Y:S02]  /*3f10*/  PRMT R20, R23.reuse, 0x8880, RZ ;  /* 0x0000888017147816 */ /* 0x040fe400000000ff */
[----:B------:R-:W-:Y:S02]  /*3f20*/  PRMT R23, R23, 0x8880, RZ ;  /* 0x0000888017177816 */ /* 0x000fe400000000ff */
[----:B------:R-:W-:Y:S02]  /*3f30*/  ISETP.LT.AND P4, PT, R20, R3, PT ;  /* 0x000000031400720c */ /* 0x000fe40003f81270 */
[----:B------:R-:W-:Y:S01]  /*3f40*/  PRMT R23, R23, 0x7710, RZ ;  /* 0x0000771017177816 */ /* 0x000fe200000000ff */
[C---:B--2---:R-:W-:Y:S01]  /*3f50*/  VIADD R15, R8.reuse, 0xffffffff ;  /* 0xffffffff080f7836 */ /* 0x044fe20000000000 */
[----:B------:R-:W-:-:S04]  /*3f60*/  ISETP.NE.AND P3, PT, R8, RZ, PT ;  /* 0x000000ff0800720c */ /* 0x000fc80003f65270 */
[----:B------:R2:W-:Y:S01]  /*3f70*/  ST.E desc[UR36][R12.64], R15 ;  /* 0x0000000f0c007985 */ /* 0x0005e2000c101924 */
[----:B------:R-:W-:-:S08]  /*3f80*/  PLOP3.LUT P0, PT, P3, PT, PT, 0x8, 0x80 ;  /* 0x000000000080781c */ /* 0x000fd00001f0e170 */
[----:B------:R-:W-:Y:S05]  /*3f90*/  @!P3 BRA P4, `(.L_x_47) ;  /* 0xfffffffc00c4b947 */ /* 0x000fea000203ffff */
.L_x_46:
[----:B------:R-:W-:Y:S05]  /*3fa0*/  BSYNC.RECONVERGENT B1 ;  /* 0x0000000000017941 */ /* 0x000fea0003800200 */
.L_x_45:
[----:B------:R-:W-:Y:S01]  /*3fb0*/  IMAD.MOV.U32 R20, RZ, RZ, R14 ;  /* 0x000000ffff147224 */ /* 0x000fe200078e000e */
[----:B------:R-:W-:Y:S01]  /*3fc0*/  PRMT R9, R23, 0x8880, RZ ;  /* 0x0000888017097816 */ /* 0x000fe200000000ff */
[----:B------:R-:W-:Y:S03]  /*3fd0*/  BSSY.RECONVERGENT B1, `(.L_x_48) ;  /* 0x000000e000017945 */ /* 0x000fe60003800200 */
[----:B------:R-:W-:-:S13]  /*3fe0*/  ISETP.LT.OR P0, PT, R9, R20, P0 ;  /* 0x000000140900720c */ /* 0x000fda0000701670 */
[----:B------:R-:W-:Y:S05]  /*3ff0*/  @P0 BRA `(.L_x_49) ;  /* 0x00000000002c0947 */ /* 0x000fea0003800000 */
.L_x_50:
[----:B------:R-:W-:Y:S01]  /*4000*/  VIADD R14, R23, 0xffffffff ;  /* 0xffffffff170e7836 */ /* 0x000fe20000000000 */
[----:B--23--:R-:W2:Y:S04]  /*4010*/  LDS.64 R12, [R2+0x8] ;  /* 0x00000800020c7984 */ /* 0x00cea80000000a00 */
[----:B------:R-:W-:-:S05]  /*4020*/  LOP3.LUT R15, R14, 0xff, RZ, 0xc0, !PT ;  /* 0x000000ff0e0f7812 */ /* 0x000fca00078ec0ff */
[----:B-----5:R-:W-:-:S06]  /*4030*/  IMAD.WIDE.U32 R8, R15, 0x4, R10 ;  /* 0x000000040f087825 */ /* 0x020fcc00078e000a */
[----:B------:R-:W3:Y:S01]  /*4040*/  LD.E R9, desc[UR36][R8.64] ;  /* 0x0000002408097980 */ /* 0x000ee2000c101900 */
[----:B--2---:R-:W-:Y:S01]  /*4050*/  IMAD.WIDE.U32 R12, R15, 0x4, R12 ;  /* 0x000000040f0c7825 */ /* 0x004fe200078e000c */
[----:B------:R-:W-:Y:S02]  /*4060*/  PRMT R15, R23, 0x8880, RZ ;  /* 0x00008880170f7816 */ /* 0x000fe400000000ff */
[----:B------:R-:W-:Y:S02]  /*4070*/  PRMT R23, R14, 0x7610, R23 ;  /* 0x000076100e177816 */ /* 0x000fe40000000017 */
[----:B------:R-:W-:Y:S01]  /*4080*/  ISETP.GT.AND P0, PT, R15, R20, PT ;  /* 0x000000140f00720c */ /* 0x000fe20003f04270 */
[----:B---3--:R3:W-:-:S12]  /*4090*/  ST.E desc[UR36][R12.64], R9 ;  /* 0x000000090c007985 */ /* 0x0087d8000c101924 */
[----:B------:R-:W-:Y:S05]  /*40a0*/  @P0 BRA `(.L_x_50) ;  /* 0xfffffffc00d40947 */ /* 0x000fea000383ffff */
.L_x_49:
[----:B------:R-:W-:Y:S05]  /*40b0*/  BSYNC.RECONVERGENT B1 ;  /* 0x0000000000017941 */ /* 0x000fea0003800200 */
.L_x_48:
[----:B------:R-:W-:Y:S05]  /*40c0*/  @P2 BRA `(.L_x_51) ;  /* 0xffffffd8001c2947 */ /* 0x000fea000383ffff */
[----:B------:R-:W-:Y:S05]  /*40d0*/  BSYNC.RECONVERGENT B2 ;  /* 0x0000000000027941 */ /* 0x000fea0003800200 */
.L_x_33:
[----:B------:R-:W-:-:S04]  /*40e0*/  PRMT R6, R6, 0x8880, RZ ;  /* 0x0000888006067816 */ /* 0x000fc800000000ff */
[----:B------:R-:W-:-:S13]  /*40f0*/  ISETP.GT.AND P0, PT, R6, 0x1, PT ;  /* 0x000000010600780c */ /* 0x000fda0003f04270 */
[----:B------:R-:W-:Y:S05]  /*4100*/  @P0 BRA `(.L_x_52) ;  /* 0xffffffd400f80947 */ /* 0x000fea000383ffff */
[----:B------:R-:W-:Y:S05]  /*4110*/  BSYNC.RECONVERGENT B3 ;  /* 0x0000000000037941 */ /* 0x000fea0003800200 */
.L_x_32:
[----:B------:R4:W0:Y:S02]  /*4120*/  LDS.U8 R7, [R2] ;  /* 0x0000000002077984 */ /* 0x0008240000000000 */
.L_x_31:
[----:B------:R-:W-:Y:S05]  /*4130*/  BSYNC.RECONVERGENT B4 ;  /* 0x0000000000047941 */ /* 0x000fea0003800200 */
.L_x_30:
[----:B0-----:R-:W-:-:S04]  /*4140*/  PRMT R3, R7, 0x8880, RZ ;  /* 0x0000888007037816 */ /* 0x001fc800000000ff */
[----:B------:R-:W-:-:S13]  /*4150*/  ISETP.GE.AND P0, PT, R3, 0x1, PT ;  /* 0x000000010300780c */ /* 0x000fda0003f06270 */
[----:B------:R-:W-:Y:S05]  /*4160*/  @!P0 BRA `(.L_x_29) ;  /* 0x0000000000308947 */ /* 0x000fea0003800000 */
[----:B--2---:R0:W2:Y:S02]  /*4170*/  LDS.64 R4, [R2+0x8] ;  /* 0x0000080002047984 */ /* 0x0040a40000000a00 */
.L_x_53:
[----:B---3--:R-:W-:-:S05]  /*4180*/  LOP3.LUT R9, R7, 0xff, RZ, 0xc0, !PT ;  /* 0x000000ff07097812 */ /* 0x008fca00078ec0ff */
[----:B--2---:R-:W-:-:S06]  /*4190*/  IMAD.WIDE.U32 R8, R9, 0x4, R4 ;  /* 0x0000000409087825 */ /* 0x004fcc00078e0004 */
[----:B------:R-:W2:Y:S02]  /*41a0*/  LD.E R8, desc[UR36][R8.64+-0x4] ;  /* 0xfffffc2408087980 */ /* 0x000ea4000c101900 */
[----:B--2---:R-:W-:-:S13]  /*41b0*/  ISETP.NE.AND P0, PT, R8, RZ, PT ;  /* 0x000000ff0800720c */ /* 0x004fda0003f05270 */
[----:B------:R-:W-:Y:S05]  /*41c0*/  @P0 BRA `(.L_x_29) ;  /* 0x0000000000180947 */ /* 0x000fea0003800000 */
[C---:B------:R-:W-:Y:S01]  /*41d0*/  VIADD R3, R7.reuse, 0xffffffff ;  /* 0xffffffff07037836 */ /* 0x040fe20000000000 */
[----:B------:R-:W-:-:S04]  /*41e0*/  PRMT R6, R7, 0x8880, RZ ;  /* 0x0000888007067816 */ /* 0x000fc800000000ff */
[----:B------:R2:W-:Y:S01]  /*41f0*/  STS.U8 [R2], R3 ;  /* 0x0000000302007388 */ /* 0x0005e20000000000 */
[----:B------:R-:W-:Y:S02]  /*4200*/  ISETP.GT.AND P0, PT, R6, 0x1, PT ;  /* 0x000000010600780c */ /* 0x000fe40003f04270 */
[----:B------:R-:W-:-:S11]  /*4210*/  PRMT R7, R3, 0x7610, R7 ;  /* 0x0000761003077816 */ /* 0x000fd60000000007 */
[----:B--2---:R-:W-:Y:S05]  /*4220*/  @P0 BRA `(.L_x_53) ;  /* 0xfffffffc00d40947 */ /* 0x004fea000383ffff */
.L_x_29:
[----:B------:R-:W-:Y:S05]  /*4230*/  BSYNC.RECONVERGENT B5 ;  /* 0x0000000000057941 */ /* 0x000fea0003800200 */
.L_x_28:
[----:B------:R-:W0:Y:S01]  /*4240*/  S2R R3, SR_TID.X ;  /* 0x0000000000037919 */ /* 0x000e220000002100 */
[----:B------:R-:W1:Y:S01]  /*4250*/  S2UR UR5, SR_CgaCtaId ;  /* 0x00000000000579c3 */ /* 0x000e620000008800 */
[----:B------:R-:W-:Y:S02]  /*4260*/  UMOV UR4, 0x400 ;  /* 0x0000040000047882 */ /* 0x000fe40000000000 */
[----:B------:R-:W-:-:S04]  /*4270*/  UIADD3 UR4, UPT, UPT, UR4, 0x800, URZ ;  /* 0x0000080004047890 */ /* 0x000fc8000fffe0ff */
[----:B-1----:R-:W-:-:S06]  /*4280*/  ULEA UR4, UR5, UR4, 0x18 ;  /* 0x0000000405047291 */ /* 0x002fcc000f8ec0ff */
[----:B0-----:R-:W-:Y:S01]  /*4290*/  LEA R8, R3, UR4, 0x4 ;  /* 0x0000000403087c11 */ /* 0x001fe2000f8e20ff */
[----:B------:R-:W-:-:S04]  /*42a0*/  VIADD R3, R0, 0xffffffff ;  /* 0xffffffff00037836 */ /* 0x000fc80000000000 */
[----:B--2---:R-:W0:Y:S01]  /*42b0*/  LDS.64 R4, [R8+0x8] ;  /* 0x0000080008047984 */ /* 0x004e220000000a00 */
[----:B------:R-:W-:-:S04]  /*42c0*/  LOP3.LUT R6, R3, 0xffff, RZ, 0xc0, !PT ;  /* 0x0000ffff03067812 */ /* 0x000fc800078ec0ff */
[----:B------:R-:W-:-:S04]  /*42d0*/  SHF.R.U32.HI R6, RZ, 0x5, R6 ;  /* 0x00000005ff067819 */ /* 0x000fc80000011606 */
[----:B---3--:R-:W-:-:S05]  /*42e0*/  LOP3.LUT R9, R6, 0xffff, RZ, 0xc0, !PT ;  /* 0x0000ffff06097812 */ /* 0x008fca00078ec0ff */
[----:B0-----:R-:W-:-:S06]  /*42f0*/  IMAD.WIDE.U32 R4, R9, 0x4, R4 ;  /* 0x0000000409047825 */ /* 0x001fcc00078e0004 */
[----:B------:R-:W2:Y:S01]  /*4300*/  LD.E R4, desc[UR36][R4.64] ;  /* 0x0000002404047980 */ /* 0x000ea2000c101900 */
[----:B------:R-:W-:Y:S01]  /*4310*/  BSSY.RECONVERGENT B1, `(.L_x_54) ;  /* 0x000047c000017945 */ /* 0x000fe20003800200 */
[----:B--2---:R-:W-:-:S04]  /*4320*/  SHF.R.W.U32.HI R3, RZ, R3, R4 ;  /* 0x00000003ff037219 */ /* 0x004fc80000011e04 */
[----:B------:R-:W-:-:S04]  /*4330*/  LOP3.LUT R3, R3, 0x1, RZ, 0xc0, !PT ;  /* 0x0000000103037812 */ /* 0x000fc800078ec0ff */
[----:B------:R-:W-:-:S13]  /*4340*/  ISETP.NE.U32.AND P0, PT, R3, 0x1, PT ;  /* 0x000000010300780c */ /* 0x000fda0003f05070 */
[----:B------:R-:W-:Y:S05]  /*4350*/  @P0 BRA `(.L_x_55) ;  /* 0x0000004400dc0947 */ /* 0x000fea0003800000 */
[----:B------:R-:W0:Y:S01]  /*4360*/  S2UR UR5, SR_CgaCtaId ;  /* 0x00000000000579c3 */ /* 0x000e220000008800 */
[----:B------:R-:W-:Y:S01]  /*4370*/  UMOV UR4, 0x400 ;  /* 0x0000040000047882 */ /* 0x000fe20000000000 */
[----:B------:R-:W-:Y:S01]  /*4380*/  LOP3.LUT P0, R6, R7, 0xff, RZ, 0xc0, !PT ;  /* 0x000000ff07067812 */ /* 0x000fe2000780c0ff */
[----:B------:R-:W-:Y:S01]  /*4390*/  BSSY.RECONVERGENT B2, `(.L_x_56) ;  /* 0x00001a4000027945 */ /* 0x000fe20003800200 */
[----:B0-----:R-:W-:-:S09]  /*43a0*/  ULEA UR4, UR5, UR4, 0x18 ;  /* 0x0000000405047291 */ /* 0x001fd2000f8ec0ff */
[----:B------:R-:W0:Y:S02]  /*43b0*/  LDS.U8 R3, [UR4+0x2008] ;  /* 0x00200804ff037984 */ /* 0x000e240008000000 */
[----:B0-----:R-:W-:-:S13]  /*43c0*/  ISETP.NE.AND P0, PT, R3, RZ, P0 ;  /* 0x000000ff0300720c */ /* 0x001fda0000705270 */
[----:B------:R0:W-:Y:S01]  /*43d0*/  @!P0 ST.E.U8 desc[UR36][R16.64], RZ ;  /* 0x000000ff10008985 */ /* 0x0001e2000c101124 */
[----:B------:R-:W-:Y:S01]  /*43e0*/  @!P0 PRMT R7, RZ, 0x7610, R7 ;  /* 0x00007610ff078816 */ /* 0x000fe20000000007 */
[----:B------:R-:W-:Y:S06]  /*43f0*/  @!P0 BRA `(.L_x_57) ;  /* 0x0000001800748947 */ /* 0x000fec0003800000 */
[----:B------:R-:W-:Y:S01]  /*4400*/  IMAD.IADD R9, R7, 0x1, R3 ;  /* 0x0000000107097824 */ /* 0x000fe200078e0203 */
[----:B------:R-:W-:Y:S04]  /*4410*/  BSSY.RECONVERGENT B3, `(.L_x_58) ;  /* 0x0000034000037945 */ /* 0x000fe80003800200 */
[----:B------:R1:W-:Y:S01]  /*4420*/  ST.E.U8 desc[UR36][R16.64], R9 ;  /* 0x0000000910007985 */ /* 0x0003e2000c101124 */
[----:B------:R-:W-:-:S04]  /*4430*/  PRMT R4, R9, 0x8880, RZ ;  /* 0x0000888009047816 */ /* 0x000fc800000000ff */
[----:B------:R-:W-:-:S13]  /*4440*/  ISETP.GE.AND P0, PT, R4, 0x1, PT ;  /* 0x000000010400780c */ /* 0x000fda0003f06270 */
[----:B-1----:R-:W-:Y:S05]  /*4450*/  @!P0 BRA `(.L_x_59) ;  /* 0x0000000000bc8947 */ /* 0x002fea0003800000 */
[C---:B------:R-:W-:Y:S01]  /*4460*/  LOP3.LUT R5, R9.reuse, 0xff, RZ, 0xc0, !PT ;  /* 0x000000ff09057812 */ /* 0x040fe200078ec0ff */
[----:B------:R-:W-:Y:S01]  /*4470*/  BSSY.RECONVERGENT B4, `(.L_x_60) ;  /* 0x000001a000047945 */ /* 0x000fe20003800200 */
[----:B------:R-:W-:Y:S02]  /*4480*/  LOP3.LUT R4, R9, 0x3, RZ, 0xc0, !PT ;  /* 0x0000000309047812 */ /* 0x000fe400078ec0ff */
[----:B------:R-:W-:Y:S02]  /*4490*/  ISETP.GE.U32.AND P0, PT, R5, 0x4, PT ;  /* 0x000000040500780c */ /* 0x000fe40003f06070 */
[----:B------:R-:W-:Y:S02]  /*44a0*/  ISETP.NE.AND P1, PT, R4, RZ, PT ;  /* 0x000000ff0400720c */ /* 0x000fe40003f25270 */
[----:B------:R-:W-:-:S09]  /*44b0*/  PRMT R5, RZ, 0x7610, R5 ;  /* 0x00007610ff057816 */ /* 0x000fd20000000005 */
[----:B------:R-:W-:Y:S05]  /*44c0*/  @!P0 BRA `(.L_x_61) ;  /* 0x0000000000508947 */ /* 0x000fea0003800000 */
[----:B------:R-:W-:Y:S02]  /*44d0*/  LOP3.LUT R8, R9, 0x7c, RZ, 0xc0, !PT ;  /* 0x0000007c09087812 */ /* 0x000fe400078ec0ff */
[----:B------:R-:W-:Y:S02]  /*44e0*/  PRMT R9, RZ, 0x7610, R9 ;  /* 0x00007610ff097816 */ /* 0x000fe40000000009 */
[----:B------:R-:W-:-:S07]  /*44f0*/  PRMT R5, R8, 0x7610, R5 ;  /* 0x0000761008057816 */ /* 0x000fce0000000005 */
.L_x_62:
[----:B--2---:R-:W2:Y:S01]  /*4500*/  LD.E.64 R12, desc[UR36][R16.64+0x8] ;  /* 0x00000824100c7980 */ /* 0x004ea2000c101b00 */
[----:B------:R-:W-:-:S05]  /*4510*/  LOP3.LUT R23, R9, 0xff, RZ, 0xc0, !PT ;  /* 0x000000ff09177812 */ /* 0x000fca00078ec0ff */
[----:B--2---:R-:W-:-:S05]  /*4520*/  IMAD.WIDE.U32 R12, R23, 0x4, R12 ;  /* 0x00000004170c7825 */ /* 0x004fca00078e000c */
[----:B------:R1:W-:Y:S04]  /*4530*/  ST.E desc[UR36][R12.64], RZ ;  /* 0x000000ff0c007985 */ /* 0x0003e8000c101924 */
[----:B------:R-:W2:Y:S02]  /*4540*/  LD.E.64 R14, desc[UR36][R16.64+0x8] ;  /* 0x00000824100e7980 */ /* 0x000ea4000c101b00 */
[----:B--2---:R-:W-:-:S05]  /*4550*/  IMAD.WIDE.U32 R14, R23, 0x4, R14 ;  /* 0x00000004170e7825 */ /* 0x004fca00078e000e */
[----:B------:R2:W-:Y:S04]  /*4560*/  ST.E desc[UR36][R14.64+0x4], RZ ;  /* 0x000004ff0e007985 */ /* 0x0005e8000c101924 */
[----:B------:R-:W3:Y:S02]  /*4570*/  LD.E.64 R20, desc[UR36][R16.64+0x8] ;  /* 0x0000082410147980 */ /* 0x000ee4000c101b00 */
[----:B---3--:R-:W-:-:S05]  /*4580*/  IMAD.WIDE.U32 R20, R23, 0x4, R20 ;  /* 0x0000000417147825 */ /* 0x008fca00078e0014 */
[----:B------:R2:W-:Y:S04]  /*4590*/  ST.E desc[UR36][R20.64+0x8], RZ ;  /* 0x000008ff14007985 */ /* 0x0005e8000c101924 */
[----:B------:R-:W3:Y:S01]  /*45a0*/  LD.E.64 R24, desc[UR36][R16.64+0x8] ;  /* 0x0000082410187980 */ /* 0x000ee2000c101b00 */
[----:B------:R-:W-:-:S05]  /*45b0*/  VIADD R9, R9, 0x4 ;  /* 0x0000000409097836 */ /* 0x000fca0000000000 */
[----:B-1----:R-:W-:-:S04]  /*45c0*/  LOP3.LUT R13, R9, 0xff, RZ, 0xc0, !PT ;  /* 0x000000ff090d7812 */ /* 0x002fc800078ec0ff */
[----:B------:R-:W-:Y:S01]  /*45d0*/  ISETP.NE.AND P0, PT, R13, R8, PT ;  /* 0x000000080d00720c */ /* 0x000fe20003f05270 */
[----:B---3--:R-:W-:-:S05]  /*45e0*/  IMAD.WIDE.U32 R24, R23, 0x4, R24 ;  /* 0x0000000417187825 */ /* 0x008fca00078e0018 */
[----:B------:R2:W-:Y:S07]  /*45f0*/  ST.E desc[UR36][R24.64+0xc], RZ ;  /* 0x00000cff18007985 */ /* 0x0005ee000c101924 */
[----:B------:R-:W-:Y:S05]  /*4600*/  @P0 BRA `(.L_x_62) ;  /* 0xfffffffc00bc0947 */ /* 0x000fea000383ffff */
.L_x_61:
[----:B------:R-:W-:Y:S05]  /*4610*/  BSYNC.RECONVERGENT B4 ;  /* 0x0000000000047941 */ /* 0x000fea0003800200 */
.L_x_60:
[----:B------:R-:W-:Y:S05]  /*4620*/  @!P1 BRA `(.L_x_59) ;  /* 0x0000000000489947 */ /* 0x000fea0003800000 */
[----:B------:R-:W3:Y:S01]  /*4630*/  LD.E.64 R8, desc[UR36][R16.64+0x8] ;  /* 0x0000082410087980 */ /* 0x000ee2000c101b00 */
[----:B------:R-:W-:Y:S02]  /*4640*/  LOP3.LUT R5, R5, 0xffff, RZ, 0xc0, !PT ;  /* 0x0000ffff05057812 */ /* 0x000fe400078ec0ff */
[----:B------:R-:W-:-:S03]  /*4650*/  ISETP.NE.AND P0, PT, R4, 0x1, PT ;  /* 0x000000010400780c */ /* 0x000fc60003f05270 */
[----:B---3--:R-:W-:-:S05]  /*4660*/  IMAD.WIDE.U32 R8, R5, 0x4, R8 ;  /* 0x0000000405087825 */ /* 0x008fca00078e0008 */
[----:B------:R1:W-:Y:S05]  /*4670*/  ST.E desc[UR36][R8.64], RZ ;  /* 0x000000ff08007985 */ /* 0x0003ea000c101924 */
[----:B------:R-:W-:Y:S05]  /*4680*/  @!P0 BRA `(.L_x_59) ;  /* 0x0000000000308947 */ /* 0x000fea0003800000 */
[----:B-1----:R-:W3:Y:S01]  /*4690*/  LD.E.64 R8, desc[UR36][R16.64+0x8] ;  /* 0x0000082410087980 */ /* 0x002ee2000c101b00 */
[----:B------:R-:W-:Y:S01]  /*46a0*/  IMAD.SHL.U32 R13, R5, 0x4, RZ ;  /* 0x00000004050d7824 */ /* 0x000fe200078e00ff */
[----:B--2---:R-:W-:-:S04]  /*46b0*/  SHF.R.U32.HI R15, RZ, 0x1e, R5 ;  /* 0x0000001eff0f7819 */ /* 0x004fc80000011605 */
[----:B---3--:R-:W-:-:S05]  /*46c0*/  IADD3 R8, P0, PT, R8, R13, RZ ;  /* 0x0000000d08087210 */ /* 0x008fca0007f1e0ff */
[----:B------:R-:W-:Y:S01]  /*46d0*/  IMAD.X R9, R9, 0x1, R15, P0 ;  /* 0x0000000109097824 */ /* 0x000fe200000e060f */
[----:B------:R-:W-:-:S04]  /*46e0*/  ISETP.NE.AND P0, PT, R4, 0x2, PT ;  /* 0x000000020400780c */ /* 0x000fc80003f05270 */
[----:B------:R3:W-:Y:S09]  /*46f0*/  ST.E desc[UR36][R8.64+0x4], RZ ;  /* 0x000004ff08007985 */ /* 0x0007f2000c101924 */
[----:B------:R-:W-:Y:S05]  /*4700*/  @!P0 BRA `(.L_x_59) ;  /* 0x0000000000108947 */ /* 0x000fea0003800000 */
[----:B------:R-:W2:Y:S02]  /*4710*/  LD.E.64 R4, desc[UR36][R16.64+0x8] ;  /* 0x0000082410047980 */ /* 0x000ea4000c101b00 */
[----:B--2---:R-:W-:-:S05]  /*4720*/  IADD3 R4, P0, PT, R4, R13, RZ ;  /* 0x0000000d04047210 */ /* 0x004fca0007f1e0ff */
[----:B------:R-:W-:-:S05]  /*4730*/  IMAD.X R5, R5, 0x1, R15, P0 ;  /* 0x0000000105057824 */ /* 0x000fca00000e060f */
[----:B------:R1:W-:Y:S03]  /*4740*/  ST.E desc[UR36][R4.64+0x8], RZ ;  /* 0x000008ff04007985 */ /* 0x0003e6000c101924 */
.L_x_59:
[----:B------:R-:W-:Y:S05]  /*4750*/  BSYNC.RECONVERGENT B3 ;  /* 0x0000000000037941 */ /* 0x000fea0003800200 */
.L_x_58:
[----:B-1----:R-:W-:Y:S01]  /*4760*/  PRMT R4, R7, 0x8880, RZ ;  /* 0x0000888007047816 */ /* 0x002fe200000000ff */
[----:B------:R-:W-:Y:S03]  /*4770*/  BSSY.RECONVERGENT B3, `(.L_x_63) ;  /* 0x000015c000037945 */ /* 0x000fe60003800200 */
[----:B------:R-:W-:-:S13]  /*4780*/  ISETP.GE.AND P0, PT, R4, 0x1, PT ;  /* 0x000000010400780c */ /* 0x000fda0003f06270 */
[----:B------:R-:W-:Y:S05]  /*4790*/  @!P0 BRA `(.L_x_64) ;  /* 0x0000001400648947 */ /* 0x000fea0003800000 */
[C---:B------:R-:W-:Y:S02]  /*47a0*/  PRMT R4, R3.reuse, 0x8880, RZ ;  /* 0x0000888003047816 */ /* 0x040fe400000000ff */
[----:B------:R-:W-:Y:S02]  /*47b0*/  PRMT R5, R3, 0x8880, RZ ;  /* 0x0000888003057816 */ /* 0x000fe400000000ff */
[----:B------:R-:W-:-:S03]  /*47c0*/  ISETP.GE.AND P0, PT, R4, 0x1, PT ;  /* 0x000000010400780c */ /* 0x000fc60003f06270 */
[----:B------:R-:W-:-:S05]  /*47d0*/  IMAD.MOV.U32 R4, RZ, RZ, R5 ;  /* 0x000000ffff047224 */ /* 0x000fca00078e0005 */
[----:B------:R-:W-:-:S05]  /*47e0*/  SHF.R.S32.HI R5, RZ, 0x1f, R4 ;  /* 0x0000001fff057819 */ /* 0x000fca0000011404 */
[----:B------:R-:W-:Y:S05]  /*47f0*/  @!P0 BRA `(.L_x_65) ;  /* 0x0000000c00a48947 */ /* 0x000fea0003800000 */
[C---:B------:R-:W-:Y:S01]  /*4800*/  LOP3.LUT R6, R3.reuse, 0x7, RZ, 0xc0, !PT ;  /* 0x0000000703067812 */ /* 0x040fe200078ec0ff */
[----:B------:R-:W-:Y:S01]  /*4810*/  BSSY.RECONVERGENT B4, `(.L_x_66) ;  /* 0x00000e6000047945 */ /* 0x000fe20003800200 */
[----:B---3--:R-:W-:Y:S01]  /*4820*/  LOP3.LUT R8, R3, 0x78, RZ, 0xc0, !PT ;  /* 0x0000007803087812 */ /* 0x008fe200078ec0ff */
[----:B------:R-:W-:Y:S02]  /*4830*/  IMAD.MOV.U32 R9, RZ, RZ, RZ ;  /* 0x000000ffff097224 */ /* 0x000fe400078e00ff */
[----:B------:R-:W-:-:S05]  /*4840*/  VIADD R6, R6, 0xffffffff ;  /* 0xffffffff06067836 */ /* 0x000fca0000000000 */
[----:B------:R-:W-:-:S04]  /*4850*/  LOP3.LUT R6, R6, 0xffff, RZ, 0xc0, !PT ;  /* 0x0000ffff06067812 */ /* 0x000fc800078ec0ff */
[----:B------:R-:W-:Y:S02]  /*4860*/  ISETP.GE.U32.AND P0, PT, R6, 0x3, PT ;  /* 0x000000030600780c */ /* 0x000fe40003f06070 */
[----:B------:R-:W-:Y:S02]  /*4870*/  LOP3.LUT R6, R7, 0xff, RZ, 0xc0, !PT ;  /* 0x000000ff07067812 */ /* 0x000fe400078ec0ff */
[----:B------:R-:W-:-:S09]  /*4880*/  LOP3.LUT R7, R3, 0x3, RZ, 0xc0, !PT ;  /* 0x0000000303077812 */ /* 0x000fd200078ec0ff */
.L_x_75:
[----:B-1----:R-:W1:Y:S02]  /*4890*/  LDS.64 R12, [R2+0x8] ;  /* 0x00000800020c7984 */ /* 0x002e640000000a00 */
[----:B-1----:R-:W-:-:S05]  /*48a0*/  IMAD.WIDE.U32 R12, R9, 0x4, R12 ;  /* 0x00000004090c7825 */ /* 0x002fca00078e000c */
[----:B--2---:R-:W2:Y:S01]  /*48b0*/  LD.E R20, desc[UR36][R12.64] ;  /* 0x000000240c147980 */ /* 0x004ea2000c101900 */
[----:B------:R-:W-:Y:S01]  /*48c0*/  BSSY.RECONVERGENT B5, `(.L_x_67) ;  /* 0x00000d7000057945 */ /* 0x000fe20003800200 */
[----:B--2---:R-:W-:-:S13]  /*48d0*/  ISETP.NE.AND P1, PT, R20, RZ, PT ;  /* 0x000000ff1400720c */ /* 0x004fda0003f25270 */
[----:B------:R-:W-:Y:S05]  /*48e0*/  @!P1 BRA `(.L_x_68) ;  /* 0x0000000c00509947 */ /* 0x000fea0003800000 */
[----:B------:R-:W-:Y:S01]  /*48f0*/  ISETP.GE.U32.AND P1, PT, R3, 0x8, PT ;  /* 0x000000080300780c */ /* 0x000fe20003f26070 */
[----:B------:R-:W-:Y:S02]  /*4900*/  IMAD.MOV.U32 R24, RZ, RZ, RZ ;  /* 0x000000ffff187224 */ /* 0x000fe400078e00ff */
[----:B------:R-:W-:-:S10]  /*4910*/  IMAD.MOV.U32 R26, RZ, RZ, RZ ;  /* 0x000000ffff1a7224 */ /* 0x000fd400078e00ff */
[----:B------:R-:W-:Y:S05]  /*4920*/  @!P1 BRA `(.L_x_69) ;  /* 0x0000000400789947 */ /* 0x000fea0003800000 */
[----:B------:R-:W1:Y:S01]  /*4930*/  S2R R21, SR_CgaCtaId ;  /* 0x0000000000157919 */ /* 0x000e620000008800 */
[----:B------:R-:W-:Y:S01]  /*4940*/  MOV R12, 0x400 ;  /* 0x00000400000c7802 */ /* 0x000fe20000000f00 */
[----:B------:R-:W-:Y:S01]  /*4950*/  BSSY.RECONVERGENT B6, `(.L_x_70) ;  /* 0x000005a000067945 */ /* 0x000fe20003800200 */
[----:B------:R-:W-:Y:S02]  /*4960*/  IMAD.MOV.U32 R24, RZ, RZ, RZ ;  /* 0x000000ffff187224 */ /* 0x000fe400078e00ff */
[----:B------:R-:W-:Y:S02]  /*4970*/  IMAD.MOV.U32 R26, RZ, RZ, RZ ;  /* 0x000000ffff1a7224 */ /* 0x000fe400078e00ff */
[----:B------:R-:W-:-:S05]  /*4980*/  VIADD R12, R12, 0x2014 ;  /* 0x000020140c0c7836 */ /* 0x000fca0000000000 */
[----:B-1----:R-:W-:-:S07]  /*4990*/  LEA R21, R21, R12, 0x18 ;  /* 0x0000000c15157211 */ /* 0x002fce00078ec0ff */
.L_x_71:
[----:B------:R-:W2:Y:S01]  /*49a0*/  LD.E.64 R14, desc[UR36][R16.64+0x8] ;  /* 0x00000824100e7980 */ /* 0x000ea2000c101b00 */
[C---:B-1----:R-:W-:Y:S02]  /*49b0*/  IMAD.IADD R25, R24.reuse, 0x1, R9 ;  /* 0x0000000118197824 */ /* 0x042fe400078e0209 */
[----:B------:R-:W-:-:S05]  /*49c0*/  IMAD R23, R24, 0x4, R21 ;  /* 0x0000000418177824 */ /* 0x000fca00078e0215 */
[----:B------:R-:W1:Y:S01]  /*49d0*/  LDS R13, [R23+0x804] ;  /* 0x00080400170d7984 */ /* 0x000e620000000800 */
[----:B--2---:R-:W-:-:S05]  /*49e0*/  IMAD.WIDE.U32 R14, R25, 0x4, R14 ;  /* 0x00000004190e7825 */ /* 0x004fca00078e000e */
[----:B------:R-:W1:Y:S02]  /*49f0*/  LD.E R12, desc[UR36][R14.64] ;  /* 0x000000240e0c7980 */ /* 0x000e64000c101900 */
[----:B-1----:R-:W-:-:S04]  /*4a00*/  IMAD R13, R20, R13, R12 ;  /* 0x0000000d140d7224 */ /* 0x002fc800078e020c */
[----:B------:R-:W-:-:S05]  /*4a10*/  IMAD.IADD R13, R13, 0x1, R26 ;  /* 0x000000010d0d7824 */ /* 0x000fca00078e021a */
[----:B------:R-:W-:-:S04]  /*4a20*/  ISETP.NE.AND P1, PT, R13, -0x1, PT ;  /* 0xffffffff0d00780c */ /* 0x000fc80003f25270 */
[----:B------:R-:W-:-:S05]  /*4a30*/  SEL R27, R13, RZ, P1 ;  /* 0x000000ff0d1b7207 */ /* 0x000fca0000800000 */
[----:B------:R-:W-:Y:S04]  /*4a40*/  ST.E desc[UR36][R14.64], R27 ;  /* 0x0000001b0e007985 */ /* 0x000fe8000c101924 */
[----:B------:R-:W2:Y:S04]  /*4a50*/  LD.E.64 R12, desc[UR36][R16.64+0x8] ;  /* 0x00000824100c7980 */ /* 0x000ea8000c101b00 */
[----:B------:R-:W1:Y:S01]  /*4a60*/  LDS R29, [R23+0x808] ;  /* 0x00080800171d7984 */ /* 0x000e620000000800 */
[----:B--2---:R-:W-:-:S05]  /*4a70*/  IMAD.WIDE.U32 R12, R25, 0x4, R12 ;  /* 0x00000004190c7825 */ /* 0x004fca00078e000c */
[----:B------:R-:W1:Y:S02]  /*4a80*/  LD.E R26, desc[UR36][R12.64+0x4] ;  /* 0x000004240c1a7980 */ /* 0x000e64000c101900 */
[----:B-1----:R-:W-:-:S04]  /*4a90*/  IMAD R26, R20, R29, R26 ;  /* 0x0000001d141a7224 */ /* 0x002fc800078e021a */
[----:B------:R-:W-:Y:S02]  /*4aa0*/  VIADD R28, R26, 0x1 ;  /* 0x000000011a1c7836 */ /* 0x000fe40000000000 */
[----:B------:R-:W-:-:S05]  /*4ab0*/  @P1 IMAD.MOV R28, RZ, RZ, R26 ;  /* 0x000000ffff1c1224 */ /* 0x000fca00078e021a */
        /* <DEDUP_REMOVED lines=53> */
[----:B------:R-:W2:Y:S02]  /*4e10*/  LD.E.64 R12, desc[UR36][R16.64+0x8] ;  /* 0x00000824100c7980 */ /* 0x000ea4000c101b00 */
[----:B--2---:R-:W-:Y:S02]  /*4e20*/  IMAD.WIDE.U32 R12, R25, 0x4, R12 ;  /* 0x00000004190c7825 */ /* 0x004fe400078e000c */
[----:B------:R-:W1:Y:S04]  /*4e30*/  LDS R25, [R23+0x820] ;  /* 0x0008200017197984 */ /* 0x000e680000000800 */
[----:B------:R-:W1:Y:S01]  /*4e40*/  LD.E R26, desc[UR36][R12.64+0x1c] ;  /* 0x00001c240c1a7980 */ /* 0x000e62000c101900 */
[----:B------:R-:W-:-:S05]  /*4e50*/  VIADD R24, R24, 0x8 ;  /* 0x0000000818187836 */ /* 0x000fca0000000000 */
[----:B------:R-:W-:Y:S01]  /*4e60*/  ISETP.NE.AND P2, PT, R24, R8, PT ;  /* 0x000000081800720c */ /* 0x000fe20003f45270 */
[----:B-1----:R-:W-:-:S04]  /*4e70*/  IMAD R25, R20, R25, R26 ;  /* 0x0000001914197224 */ /* 0x002fc800078e021a */
[----:B------:R-:W-:Y:S02]  /*4e80*/  VIADD R26, R25, 0x1 ;  /* 0x00000001191a7836 */ /* 0x000fe40000000000 */
[----:B------:R-:W-:-:S05]  /*4e90*/  @P1 IMAD.MOV R26, RZ, RZ, R25 ;  /* 0x000000ffff1a1224 */ /* 0x000fca00078e0219 */
[----:B------:R-:W-:-:S04]  /*4ea0*/  ISETP.NE.AND P1, PT, R26, -0x1, PT ;  /* 0xffffffff1a00780c */ /* 0x000fc80003f25270 */
[----:B------:R-:W-:Y:S02]  /*4eb0*/  SEL R25, R26, RZ, P1 ;  /* 0x000000ff1a197207 */ /* 0x000fe40000800000 */
[----:B------:R-:W-:-:S03]  /*4ec0*/  SEL R26, RZ, 0x1, P1 ;  /* 0x00000001ff1a7807 */ /* 0x000fc60000800000 */
[----:B------:R1:W-:Y:S01]  /*4ed0*/  ST.E desc[UR36][R12.64+0x1c], R25 ;  /* 0x00001c190c007985 */ /* 0x0003e2000c101924 */
[----:B------:R-:W-:Y:S05]  /*4ee0*/  @P2 BRA `(.L_x_71) ;  /* 0xfffffff800ac2947 */ /* 0x000fea000383ffff */
[----:B------:R-:W-:Y:S05]  /*4ef0*/  BSYNC.RECONVERGENT B6 ;  /* 0x0000000000067941 */ /* 0x000fea0003800200 */
.L_x_70:
[----:B------:R-:W-:-:S07]  /*4f00*/  IMAD.MOV.U32 R24, RZ, RZ, R8 ;  /* 0x000000ffff187224 */ /* 0x000fce00078e0008 */
.L_x_69:
[----:B------:R-:W-:-:S13]  /*4f10*/  LOP3.LUT P1, RZ, R3, 0x7, RZ, 0xc0, !PT ;  /* 0x0000000703ff7812 */ /* 0x000fda000782c0ff */
[----:B------:R-:W-:Y:S05]  /*4f20*/  @!P1 BRA `(.L_x_72) ;  /* 0x0000000400a89947 */ /* 0x000fea0003800000 */
[----:B------:R-:W-:Y:S01]  /*4f30*/  ISETP.NE.AND P1, PT, R7, RZ, PT ;  /* 0x000000ff0700720c */ /* 0x000fe20003f25270 */
[----:B------:R-:W-:-:S12]  /*4f40*/  @!P0 BRA `(.L_x_73) ;  /* 0x0000000000d88947 */ /* 0x000fd80003800000 */
[----:B------:R-:W2:Y:S01]  /*4f50*/  LD.E.64 R14, desc[UR36][R16.64+0x8] ;  /* 0x00000824100e7980 */ /* 0x000ea2000c101b00 */
[----:B-1----:R-:W-:Y:S01]  /*4f60*/  IMAD.IADD R13, R24, 0x1, R9 ;  /* 0x00000001180d7824 */ /* 0x002fe200078e0209 */
[----:B------:R-:W1:Y:S01]  /*4f70*/  S2UR UR5, SR_CgaCtaId ;  /* 0x00000000000579c3 */ /* 0x000e620000008800 */
[----:B------:R-:W-:Y:S02]  /*4f80*/  UMOV UR4, 0x400 ;  /* 0x0000040000047882 */ /* 0x000fe40000000000 */
[----:B------:R-:W-:-:S04]  /*4f90*/  UIADD3 UR4, UPT, UPT, UR4, 0x2014, URZ ;  /* 0x0000201404047890 */ /* 0x000fc8000fffe0ff */
[----:B-1----:R-:W-:-:S06]  /*4fa0*/  ULEA UR4, UR5, UR4, 0x18 ;  /* 0x0000000405047291 */ /* 0x002fcc000f8ec0ff */
[----:B------:R-:W-:Y:S01]  /*4fb0*/  LEA R21, R24, UR4, 0x2 ;  /* 0x0000000418157c11 */ /* 0x000fe2000f8e10ff */
[----:B--2---:R-:W-:-:S04]  /*4fc0*/  IMAD.WIDE.U32 R14, R13, 0x4, R14 ;  /* 0x000000040d0e7825 */ /* 0x004fc800078e000e */
[----:B------:R-:W1:Y:S04]  /*4fd0*/  LDS R13, [R21+0x804] ;  /* 0x00080400150d7984 */ /* 0x000e680000000800 */
[----:B------:R-:W1:Y:S02]  /*4fe0*/  LD.E R12, desc[UR36][R14.64] ;  /* 0x000000240e0c7980 */ /* 0x000e64000c101900 */
[----:B-1----:R-:W-:-:S04]  /*4ff0*/  IMAD R13, R20, R13, R12 ;  /* 0x0000000d140d7224 */ /* 0x002fc800078e020c */
[----:B------:R-:W-:-:S05]  /*5000*/  IMAD.IADD R13, R26, 0x1, R13 ;  /* 0x000000011a0d7824 */ /* 0x000fca00078e020d */
[----:B------:R-:W-:-:S04]  /*5010*/  ISETP.NE.AND P2, PT, R13, -0x1, PT ;  /* 0xffffffff0d00780c */ /* 0x000fc80003f45270 */
[----:B------:R-:W-:-:S05]  /*5020*/  SEL R27, R13, RZ, P2 ;  /* 0x000000ff0d1b7207 */ /* 0x000fca0001000000 */
[----:B------:R-:W-:Y:S04]  /*5030*/  ST.E desc[UR36][R14.64], R27 ;  /* 0x0000001b0e007985 */ /* 0x000fe8000c101924 */
[----:B------:R-:W2:Y:S01]  /*5040*/  LD.E.64 R12, desc[UR36][R16.64+0x8] ;  /* 0x00000824100c7980 */ /* 0x000ea2000c101b00 */
[----:B------:R-:W-:-:S03]  /*5050*/  IADD3 R25, P3, PT, R24, R9, RZ ;  /* 0x0000000918197210 */ /* 0x000fc60007f7e0ff */
[----:B------:R-:W1:Y:S02]  /*5060*/  LDS R29, [R21+0x808] ;  /* 0x00080800151d7984 */ /* 0x000e640000000800 */
[----:B------:R-:W-:Y:S02]  /*5070*/  IMAD.X R26, RZ, RZ, RZ, P3 ;  /* 0x000000ffff1a7224 */ /* 0x000fe400018e06ff */
[----:B------:R-:W-:-:S03]  /*5080*/  IMAD.SHL.U32 R23, R25, 0x4, RZ ;  /* 0x0000000419177824 */ /* 0x000fc600078e00ff */
[----:B------:R-:W-:Y:S02]  /*5090*/  SHF.L.U64.HI R25, R25, 0x2, R26 ;  /* 0x0000000219197819 */ /* 0x000fe4000001021a */
[----:B--2---:R-:W-:-:S05]  /*50a0*/  IADD3 R12, P3, PT, R12, R23, RZ ;  /* 0x000000170c0c7210 */ /* 0x004fca0007f7e0ff */
[----:B------:R-:W-:-:S05]  /*50b0*/  IMAD.X R13, R13, 0x1, R25, P3 ;  /* 0x000000010d0d7824 */ /* 0x000fca00018e0619 */
        /* <DEDUP_REMOVED lines=22> */
[----:B------:R-:W1:Y:S01]  /*5220*/  LD.E R23, desc[UR36][R12.64+0xc] ;  /* 0x00000c240c177980 */ /* 0x000e62000c101900 */
[----:B------:R-:W-:Y:S02]  /*5230*/  VIADD R24, R24, 0x4 ;  /* 0x0000000418187836 */ /* 0x000fe40000000000 */
[----:B-1----:R-:W-:-:S04]  /*5240*/  IMAD R23, R20, R21, R23 ;  /* 0x0000001514177224 */ /* 0x002fc800078e0217 */
[----:B------:R-:W-:Y:S02]  /*5250*/  VIADD R25, R23, 0x1 ;  /* 0x0000000117197836 */ /* 0x000fe40000000000 */
[----:B------:R-:W-:-:S05]  /*5260*/  @P2 IMAD.MOV R25, RZ, RZ, R23 ;  /* 0x000000ffff192224 */ /* 0x000fca00078e0217 */
[----:B------:R-:W-:-:S04]  /*5270*/  ISETP.NE.AND P2, PT, R25, -0x1, PT ;  /* 0xffffffff1900780c */ /* 0x000fc80003f45270 */
[----:B------:R-:W-:Y:S02]  /*5280*/  SEL R25, R25, RZ, P2 ;  /* 0x000000ff19197207 */ /* 0x000fe40001000000 */
[----:B------:R-:W-:-:S03]  /*5290*/  SEL R26, RZ, 0x1, P2 ;  /* 0x00000001ff1a7807 */ /* 0x000fc60001000000 */
[----:B------:R2:W-:Y:S04]  /*52a0*/  ST.E desc[UR36][R12.64+0xc], R25 ;  /* 0x00000c190c007985 */ /* 0x0005e8000c101924 */
.L_x_73:
[----:B------:R-:W-:Y:S05]  /*52b0*/  @!P1 BRA `(.L_x_72) ;  /* 0x0000000000c49947 */ /* 0x000fea0003800000 */
[----:B------:R-:W-:Y:S02]  /*52c0*/  ISETP.NE.AND P1, PT, R7, 0x1, PT ;  /* 0x000000010700780c */ /* 0x000fe40003f25270 */
[----:B------:R-:W-:-:S11]  /*52d0*/  LOP3.LUT P2, RZ, R3, 0x1, RZ, 0xc0, !PT ;  /* 0x0000000103ff7812 */ /* 0x000fd6000784c0ff */
[----:B------:R-:W-:Y:S05]  /*52e0*/  @!P1 BRA `(.L_x_74) ;  /* 0x0000000000789947 */ /* 0x000fea0003800000 */
[----:B-12---:R-:W2:Y:S01]  /*52f0*/  LD.E.64 R12, desc[UR36][R16.64+0x8] ;  /* 0x00000824100c7980 */ /* 0x006ea2000c101b00 */
[----:B------:R-:W-:Y:S01]  /*5300*/  IMAD.IADD R15, R24, 0x1, R9 ;  /* 0x00000001180f7824 */ /* 0x000fe200078e0209 */
        /* <DEDUP_REMOVED lines=16> */
[----:B------:R-:W-:Y:S01]  /*5410*/  IMAD.X R26, RZ, RZ, RZ, P3 ;  /* 0x000000ffff1a7224 */ /* 0x000fe200018e06ff */
[----:B--2---:R-:W-:-:S04]  /*5420*/  LEA R14, P3, R25, R14, 0x2 ;  /* 0x0000000e190e7211 */ /* 0x004fc800078610ff */
[----:B------:R-:W-:-:S05]  /*5430*/  LEA.HI.X R15, R25, R15, R26, 0x2, P3 ;  /* 0x0000000f190f7211 */ /* 0x000fca00018f141a */
        /* <DEDUP_REMOVED lines=9> */
.L_x_74:
[----:B------:R-:W-:Y:S05]  /*54d0*/  @!P2 BRA `(.L_x_72) ;  /* 0x00000000003ca947 */ /* 0x000fea0003800000 */
[----:B-123--:R-:W2:Y:S01]  /*54e0*/  LD.E.64 R12, desc[UR36][R16.64+0x8] ;  /* 0x00000824100c7980 */ /* 0x00eea2000c101b00 */
        /* <DEDUP_REMOVED lines=13> */
[----:B------:R1:W-:Y:S04]  /*55c0*/  ST.E desc[UR36][R12.64], R15 ;  /* 0x0000000f0c007985 */ /* 0x0003e8000c101924 */
.L_x_72:
[----:B-123--:R-:W2:Y:S01]  /*55d0*/  LD.E.64 R12, desc[UR36][R16.64+0x8] ;  /* 0x00000824100c7980 */ /* 0x00eea2000c101b00 */
[----:B------:R-:W-:-:S05]  /*55e0*/  IADD3 R15, P1, PT, R9, R4, RZ ;  /* 0x00000004090f7210 */ /* 0x000fca0007f3e0ff */
[----:B------:R-:W-:Y:S01]  /*55f0*/  IMAD.X R14, RZ, RZ, R5, P1 ;  /* 0x000000ffff0e7224 */ /* 0x000fe200008e0605 */
[----:B--2---:R-:W-:-:S04]  /*5600*/  LEA R12, P1, R15, R12, 0x2 ;  /* 0x0000000c0f0c7211 */ /* 0x004fc800078210ff */
[----:B------:R-:W-:-:S05]  /*5610*/  LEA.HI.X R13, R15, R13, R14, 0x2, P1 ;  /* 0x0000000d0f0d7211 */ /* 0x000fca00008f140e */
[----:B------:R1:W-:Y:S04]  /*5620*/  ST.E desc[UR36][R12.64], RZ ;  /* 0x000000ff0c007985 */ /* 0x0003e8000c101924 */
.L_x_68:
[----:B------:R-:W-:Y:S05]  /*5630*/  BSYNC.RECONVERGENT B5 ;  /* 0x0000000000057941 */ /* 0x000fea0003800200 */
.L_x_67:
[----:B------:R-:W-:-:S05]  /*5640*/  VIADD R9, R9, 0x1 ;  /* 0x0000000109097836 */ /* 0x000fca0000000000 */
[----:B------:R-:W-:-:S13]  /*5650*/  ISETP.NE.AND P1, PT, R9, R6, PT ;  /* 0x000000060900720c */ /* 0x000fda0003f25270 */
[----:B------:R-:W-:Y:S05]  /*5660*/  @P1 BRA `(.L_x_75) ;  /* 0xfffffff000881947 */ /* 0x000fea000383ffff */
[----:B------:R-:W-:Y:S05]  /*5670*/  BSYNC.RECONVERGENT B4 ;  /* 0x0000000000047941 */ /* 0x000fea0003800200 */
.L_x_66:
[----:B------:R-:W-:Y:S05]  /*5680*/  BRA `(.L_x_64) ;  /* 0x0000000400a87947 */ /* 0x000fea0003800000 */
.L_x_65:
[----:B------:R-:W-:Y:S01]  /*5690*/  ISETP.GE.U32.AND P1, PT, R6, 0x4, PT ;  /* 0x000000040600780c */ /* 0x000fe20003f26070 */
[----:B------:R-:W-:Y:S01]  /*56a0*/  BSSY.RECONVERGENT B4, `(.L_x_76) ;  /* 0x000003a000047945 */ /* 0x000fe20003800200 */
[----:B------:R-:W-:Y:S02]  /*56b0*/  LOP3.LUT R3, R7, 0x3, RZ, 0xc0, !PT ;  /* 0x0000000307037812 */ /* 0x000fe400078ec0ff */
[----:B------:R-:W-:Y:S02]  /*56c0*/  PRMT R6, RZ, 0x7610, R6 ;  /* 0x00007610ff067816 */ /* 0x000fe40000000006 */
[----:B------:R-:W-:-:S07]  /*56d0*/  ISETP.NE.AND P0, PT, R3, RZ, PT ;  /* 0x000000ff0300720c */ /* 0x000fce0003f05270 */
[----:B------:R-:W-:Y:S06]  /*56e0*/  @!P1 BRA `(.L_x_77) ;  /* 0x0000000000d49947 */ /* 0x000fec0003800000 */
[----:B------:R-:W-:Y:S02]  /*56f0*/  LOP3.LUT R6, R7, 0x7c, RZ, 0xc0, !PT ;  /* 0x0000007c07067812 */ /* 0x000fe400078ec0ff */
[----:B------:R-:W-:-:S07]  /*5700*/  PRMT R7, RZ, 0x7610, R7 ;  /* 0x00007610ff077816 */ /* 0x000fce0000000007 */
.L_x_78:
[----:B------:R-:W2:Y:S01]  /*5710*/  LDS.64 R12, [R2+0x8] ;  /* 0x00000800020c7984 */ /* 0x000ea20000000a00 */
[----:B---3--:R-:W-:-:S05]  /*5720*/  LOP3.LUT R9, R7, 0xff, RZ, 0xc0, !PT ;  /* 0x000000ff07097812 */ /* 0x008fca00078ec0ff */
[----:B--2---:R-:W-:-:S06]  /*5730*/  IMAD.WIDE.U32 R20, R9, 0x4, R12 ;  /* 0x0000000409147825 */ /* 0x004fcc00078e000c */
[----:B------:R-:W2:Y:S02]  /*5740*/  LD.E R20, desc[UR36][R20.64] ;  /* 0x0000002414147980 */ /* 0x000ea4000c101900 */
[----:B--2---:R-:W-:-:S13]  /*5750*/  ISETP.NE.AND P1, PT, R20, RZ, PT ;  /* 0x000000ff1400720c */ /* 0x004fda0003f25270 */
[----:B------:R-:W2:Y:S01]  /*5760*/  @P1 LD.E.64 R14, desc[UR36][R16.64+0x8] ;  /* 0x00000824100e1980 */ /* 0x000ea2000c101b00 */
[----:B------:R-:W-:Y:S01]  /*5770*/  @P1 IADD3 R23, P2, PT, R4, R9, RZ ;  /* 0x0000000904171210 */ /* 0x000fe20007f5e0ff */
[----:B------:R-:W-:-:S04]  /*5780*/  IMAD.SHL.U32 R27, R9, 0x4, RZ ;  /* 0x00000004091b7824 */ /* 0x000fc800078e00ff */
[----:B------:R-:W-:Y:S01]  /*5790*/  @P1 IMAD.X R8, RZ, RZ, R5, P2 ;  /* 0x000000ffff081224 */ /* 0x000fe200010e0605 */
[----:B--2---:R-:W-:-:S04]  /*57a0*/  @P1 LEA R24, P2, R23, R14, 0x2 ;  /* 0x0000000e17181211 */ /* 0x004fc800078410ff */
[----:B------:R-:W-:Y:S02]  /*57b0*/  @P1 LEA.HI.X R25, R23, R15, R8, 0x2, P2 ;  /* 0x0000000f17191211 */ /* 0x000fe400010f1408 */
[----:B------:R-:W-:-:S03]  /*57c0*/  SHF.L.U64.HI R23, R9, 0x2, RZ ;  /* 0x0000000209177819 */ /* 0x000fc600000102ff */
[----:B------:R-:W-:Y:S04]  /*57d0*/  @P1 ST.E desc[UR36][R24.64], RZ ;  /* 0x000000ff18001985 */ /* 0x000fe8000c101924 */
[----:B------:R-:W1:Y:S02]  /*57e0*/  @P1 LDS.64 R12, [R2+0x8] ;  /* 0x00000800020c1984 */ /* 0x000e640000000a00 */
[----:B-1----:R-:W-:-:S05]  /*57f0*/  IADD3 R14, P1, PT, R12, R27, RZ ;  /* 0x0000001b0c0e7210 */ /* 0x002fca0007f3e0ff */
[----:B------:R-:W-:-:S05]  /*5800*/  IMAD.X R15, R13, 0x1, R23, P1 ;  /* 0x000000010d0f7824 */ /* 0x000fca00008e0617 */
[----:B------:R-:W2:Y:S02]  /*5810*/  LD.E R14, desc[UR36][R14.64+0x4] ;  /* 0x000004240e0e7980 */ /* 0x000ea4000c101900 */
[----:B--2---:R-:W-:-:S13]  /*5820*/  ISETP.NE.AND P1, PT, R14, RZ, PT ;  /* 0x000000ff0e00720c */ /* 0x004fda0003f25270 */
[----:B------:R-:W2:Y:S01]  /*5830*/  @P1 LD.E.64 R20, desc[UR36][R16.64+0x8] ;  /* 0x0000082410141980 */ /* 0x000ea2000c101b00 */
[----:B------:R-:W-:-:S05]  /*5840*/  @P1 IADD3 R29, P2, PT, R4, R9, RZ ;  /* 0x00000009041d1210 */ /* 0x000fca0007f5e0ff */
[----:B------:R-:W-:Y:S01]  /*5850*/  @P1 IMAD.X R8, RZ, RZ, R5, P2 ;  /* 0x000000ffff081224 */ /* 0x000fe200010e0605 */
[----:B--2---:R-:W-:-:S04]  /*5860*/  @P1 LEA R20, P2, R29, R20, 0x2 ;  /* 0x000000141d141211 */ /* 0x004fc800078410ff */
[----:B------:R-:W-:-:S05]  /*5870*/  @P1 LEA.HI.X R21, R29, R21, R8, 0x2, P2 ;  /* 0x000000151d151211 */ /* 0x000fca00010f1408 */
        /* <DEDUP_REMOVED lines=18> */
[----:B------:R-:W-:Y:S01]  /*59a0*/  @P1 IADD3 R9, P2, PT, R4, R9, RZ ;  /* 0x0000000904091210 */ /* 0x000fe20007f5e0ff */
[----:B------:R-:W-:-:S04]  /*59b0*/  VIADD R7, R7, 0x4 ;  /* 0x0000000407077836 */ /* 0x000fc80000000000 */
[----:B------:R-:W-:Y:S01]  /*59c0*/  @P1 IMAD.X R23, RZ, RZ, R5, P2 ;  /* 0x000000ffff171224 */ /* 0x000fe200010e0605 */
[----:B--2---:R-:W-:Y:S02]  /*59d0*/  @P1 LEA R8, P2, R9, R12, 0x2 ;  /* 0x0000000c09081211 */ /* 0x004fe400078410ff */
[----:B------:R-:W-:Y:S02]  /*59e0*/  LOP3.LUT R12, R7, 0xff, RZ, 0xc0, !PT ;  /* 0x000000ff070c7812 */ /* 0x000fe400078ec0ff */
[----:B------:R-:W-:Y:S02]  /*59f0*/  @P1 LEA.HI.X R9, R9, R13, R23, 0x2, P2 ;  /* 0x0000000d09091211 */ /* 0x000fe400010f1417 */
[----:B------:R-:W-:-:S03]  /*5a00*/  PRMT R13, R6, 0x9910, RZ ;  /* 0x00009910060d7816 */ /* 0x000fc600000000ff */
[----:B------:R1:W-:Y:S01]  /*5a10*/  @P1 ST.E desc[UR36][R8.64+0xc], RZ ;  /* 0x00000cff08001985 */ /* 0x0003e2000c101924 */
[----:B------:R-:W-:-:S13]  /*5a20*/  ISETP.NE.AND P1, PT, R12, R13, PT ;  /* 0x0000000d0c00720c */ /* 0x000fda0003f25270 */
[----:B-1----:R-:W-:Y:S05]  /*5a30*/  @P1 BRA `(.L_x_78) ;  /* 0xfffffffc00341947 */ /* 0x002fea000383ffff */
.L_x_77:
[----:B------:R-:W-:Y:S05]  /*5a40*/  BSYNC.RECONVERGENT B4 ;  /* 0x0000000000047941 */ /* 0x000fea0003800200 */
.L_x_76:
[----:B------:R-:W-:Y:S05]  /*5a50*/  @!P0 BRA `(.L_x_64) ;  /* 0x0000000000b48947 */ /* 0x000fea0003800000 */
[----:B---3--:R-:W1:Y:S01]  /*5a60*/  LDS.64 R8, [R2+0x8] ;  /* 0x0000080002087984 */ /* 0x008e620000000a00 */
[----:B------:R-:W-:-:S05]  /*5a70*/  LOP3.LUT R7, R6, 0xffff, RZ, 0xc0, !PT ;  /* 0x0000ffff06077812 */ /* 0x000fca00078ec0ff */
[----:B-1----:R-:W-:-:S06]  /*5a80*/  IMAD.WIDE.U32 R8, R7, 0x4, R8 ;  /* 0x0000000407087825 */ /* 0x002fcc00078e0008 */
[----:B------:R-:W3:Y:S01]  /*5a90*/  LD.E R8, desc[UR36][R8.64] ;  /* 0x0000002408087980 */ /* 0x000ee2000c101900 */
[----:B------:R-:W-:Y:S01]  /*5aa0*/  BSSY.RECONVERGENT B4, `(.L_x_79) ;  /* 0x000000a000047945 */ /* 0x000fe20003800200 */
[----:B------:R-:W-:Y:S02]  /*5ab0*/  ISETP.NE.AND P1, PT, R3, 0x1, PT ;  /* 0x000000010300780c */ /* 0x000fe40003f25270 */
[----:B---3--:R-:W-:-:S13]  /*5ac0*/  ISETP.NE.AND P0, PT, R8, RZ, PT ;  /* 0x000000ff0800720c */ /* 0x008fda0003f05270 */
[----:B------:R-:W-:Y:S05]  /*5ad0*/  @!P0 BRA `(.L_x_80) ;  /* 0x0000000000188947 */ /* 0x000fea0003800000 */
[----:B------:R-:W3:Y:S01]  /*5ae0*/  LD.E.64 R8, desc[UR36][R16.64+0x8] ;  /* 0x0000082410087980 */ /* 0x000ee2000c101b00 */
[----:B------:R-:W-:-:S05]  /*5af0*/  IADD3 R13, P0, PT, R4, R7, RZ ;  /* 0x00000007040d7210 */ /* 0x000fca0007f1e0ff */
[----:B------:R-:W-:Y:S01]  /*5b00*/  IMAD.X R6, RZ, RZ, R5, P0 ;  /* 0x000000ffff067224 */ /* 0x000fe200000e0605 */
[----:B---3--:R-:W-:-:S04]  /*5b10*/  LEA R8, P0, R13, R8, 0x2 ;  /* 0x000000080d087211 */ /* 0x008fc800078010ff */
[----:B------:R-:W-:-:S05]  /*5b20*/  LEA.HI.X R9, R13, R9, R6, 0x2, P0 ;  /* 0x000000090d097211 */ /* 0x000fca00000f1406 */
[----:B------:R1:W-:Y:S04]  /*5b30*/  ST.E desc[UR36][R8.64], RZ ;  /* 0x000000ff08007985 */ /* 0x0003e8000c101924 */
.L_x_80:
[----:B------:R-:W-:Y:S05]  /*5b40*/  BSYNC.RECONVERGENT B4 ;  /* 0x0000000000047941 */ /* 0x000fea0003800200 */
.L_x_79:
[----:B------:R-:W-:Y:S05]  /*5b50*/  @!P1 BRA `(.L_x_64) ;  /* 0x0000000000749947 */ /* 0x000fea0003800000 */
[----:B-1----:R-:W1:Y:S01]  /*5b60*/  LDS.64 R8, [R2+0x8] ;  /* 0x0000080002087984 */ /* 0x002e620000000a00 */
[----:B------:R-:W-:Y:S01]  /*5b70*/  IMAD.SHL.U32 R13, R7, 0x4, RZ ;  /* 0x00000004070d7824 */ /* 0x000fe200078e00ff */
[----:B------:R-:W-:-:S04]  /*5b80*/  SHF.R.U32.HI R6, RZ, 0x1e, R7 ;  /* 0x0000001eff067819 */ /* 0x000fc80000011607 */
[----:B-1----:R-:W-:-:S05]  /*5b90*/  IADD3 R8, P0, PT, R8, R13, RZ ;  /* 0x0000000d08087210 */ /* 0x002fca0007f1e0ff */
[----:B------:R-:W-:-:S05]  /*5ba0*/  IMAD.X R9, R9, 0x1, R6, P0 ;  /* 0x0000000109097824 */ /* 0x000fca00000e0606 */
        /* <DEDUP_REMOVED lines=11> */
.L_x_82:
[----:B------:R-:W-:Y:S05]  /*5c60*/  BSYNC.RECONVERGENT B4 ;  /* 0x0000000000047941 */ /* 0x000fea0003800200 */
.L_x_81:
[----:B------:R-:W-:Y:S05]  /*5c70*/  @!P1 BRA `(.L_x_64) ;  /* 0x00000000002c9947 */ /* 0x000fea0003800000 */
[----:B-1----:R-:W1:Y:S02]  /*5c80*/  LDS.64 R8, [R2+0x8] ;  /* 0x0000080002087984 */ /* 0x002e640000000a00 */
[----:B-1----:R-:W-:-:S05]  /*5c90*/  IADD3 R12, P0, PT, R8, R13, RZ ;  /* 0x0000000d080c7210 */ /* 0x002fca0007f1e0ff */
[----:B------:R-:W-:-:S05]  /*5ca0*/  IMAD.X R13, R9, 0x1, R6, P0 ;  /* 0x00000001090d7824 */ /* 0x000fca00000e0606 */
[----:B------:R-:W3:Y:S02]  /*5cb0*/  LD.E R12, desc[UR36][R12.64+0x8] ;  /* 0x000008240c0c7980 */ /* 0x000ee4000c101900 */
[----:B---3--:R-:W-:-:S13]  /*5cc0*/  ISETP.NE.AND P0, PT, R12, RZ, PT ;  /* 0x000000ff0c00720c */ /* 0x008fda0003f05270 */
[----:B------:R-:W3:Y:S01]  /*5cd0*/  @P0 LD.E.64 R8, desc[UR36][R16.64+0x8] ;  /* 0x0000082410080980 */ /* 0x000ee2000c101b00 */
[----:B------:R-:W-:-:S05]  /*5ce0*/  @P0 IADD3 R7, P1, PT, R4, R7, RZ ;  /* 0x0000000704070210 */ /* 0x000fca0007f3e0ff */
[----:B------:R-:W-:Y:S01]  /*5cf0*/  @P0 IMAD.X R5, RZ, RZ, R5, P1 ;  /* 0x000000ffff050224 */ /* 0x000fe200008e0605 */
[----:B---3--:R-:W-:-:S04]  /*5d00*/  @P0 LEA R4, P1, R7, R8, 0x2 ;  /* 0x0000000807040211 */ /* 0x008fc800078210ff */
[----:B------:R-:W-:-:S05]  /*5d10*/  @P0 LEA.HI.X R5, R7, R9, R5, 0x2, P1 ;  /* 0x0000000907050211 */ /* 0x000fca00008f1405 */
[----:B------:R1:W-:Y:S04]  /*5d20*/  @P0 ST.E desc[UR36][R4.64+0x8], RZ ;  /* 0x000008ff04000985 */ /* 0x0003e8000c101924 */
.L_x_64:
[----:B------:R-:W-:Y:S05]  /*5d30*/  BSYNC.RECONVERGENT B3 ;  /* 0x0000000000037941 */ /* 0x000fea0003800200 */
.L_x_63:
[----:B------:R-:W2:Y:S04]  /*5d40*/  LD.E.U8 R7, desc[UR36][R16.64] ;  /* 0x0000002410077980 */ /* 0x000ea8000c101100 */
[----:B-1----:R-:W3:Y:S01]  /*5d50*/  LD.E.64 R4, desc[UR36][R16.64+0x8] ;  /* 0x0000082410047980 */ /* 0x002ee2000c101b00 */
[----:B--2---:R-:W-:-:S05]  /*5d60*/  PRMT R3, R7, 0x8880, RZ ;  /* 0x0000888007037816 */ /* 0x004fca00000000ff */
[----:B---3--:R-:W-:-:S06]  /*5d70*/  IMAD.WIDE R4, R3, 0x4, R4 ;  /* 0x0000000403047825 */ /* 0x008fcc00078e0204 */
[----:B------:R-:W2:Y:S02]  /*5d80*/  LD.E R4, desc[UR36][R4.64+-0x4] ;  /* 0xfffffc2404047980 */ /* 0x000ea4000c101900 */
[----:B--2---:R-:W-:-:S13]  /*5d90*/  ISETP.NE.AND P0, PT, R4, RZ, PT ;  /* 0x000000ff0400720c */ /* 0x004fda0003f05270 */
[----:B------:R-:W-:-:S05]  /*5da0*/  @!P0 VIADD R3, R7, 0xffffffff ;  /* 0xffffffff07038836 */ /* 0x000fca0000000000 */
[----:B------:R1:W-:Y:S01]  /*5db0*/  @!P0 ST.E.U8 desc[UR36][R16.64], R3 ;  /* 0x0000000310008985 */ /* 0x0003e2000c101124 */
[----:B------:R-:W-:-:S07]  /*5dc0*/  @!P0 PRMT R7, R3, 0x7610, R7 ;  /* 0x0000761003078816 */ /* 0x000fce0000000007 */
.L_x_57:
[----:B------:R-:W-:Y:S05]  /*5dd0*/  BSYNC.RECONVERGENT B2 ;  /* 0x0000000000027941 */ /* 0x000fea0003800200 */
.L_x_56:
[----:B------:R2:W-:Y:S01]  /*5de0*/  STS.U8 [R2], R7 ;  /* 0x0000000702007388 */ /* 0x0005e20000000000 */
[----:B-1----:R-:W-:Y:S01]  /*5df0*/  PRMT R3, R7, 0x8880, RZ ;  /* 0x0000888007037816 */ /* 0x002fe200000000ff */
[----:B------:R-:W-:Y:S03]  /*5e00*/  BSSY.RECONVERGENT B2, `(.L_x_83) ;  /* 0x0000015000027945 */ /* 0x000fe60003800200 */
[----:B------:R-:W-:-:S13]  /*5e10*/  ISETP.GE.AND P0, PT, R3, 0x1, PT ;  /* 0x000000010300780c */ /* 0x000fda0003f06270 */
[----:B--2---:R-:W-:Y:S05]  /*5e20*/  @!P0 BRA `(.L_x_84) ;  /* 0x0000000000488947 */ /* 0x004fea0003800000 */
[----:B------:R-:W-:Y:S01]  /*5e30*/  BSSY.RECONVERGENT B3, `(.L_x_85) ;  /* 0x0000010000037945 */ /* 0x000fe20003800200 */
[----:B------:R-:W-:-:S07]  /*5e40*/  PRMT R3, RZ, 0x7610, R3 ;  /* 0x00007610ff037816 */ /* 0x000fce0000000003 */
.L_x_86:
[----:B------:R-:W2:Y:S01]  /*5e50*/  LD.E.64 R4, desc[UR36][R16.64+0x8] ;  /* 0x0000082410047980 */ /* 0x000ea2000c101b00 */
[----:B------:R-:W-:-:S03]  /*5e60*/  LOP3.LUT R9, R3, 0xff, RZ, 0xc0, !PT ;  /* 0x000000ff03097812 */ /* 0x000fc600078ec0ff */
[----:B------:R-:W1:Y:S02]  /*5e70*/  LDS.64 R6, [R2+0x8] ;  /* 0x0000080002067984 */ /* 0x000e640000000a00 */
[----:B--2---:R-:W-:-:S06]  /*5e80*/  IMAD.WIDE.U32 R4, R9, 0x4, R4 ;  /* 0x0000000409047825 */ /* 0x004fcc00078e0004 */
[----:B------:R-:W2:Y:S01]  /*5e90*/  LD.E R5, desc[UR36][R4.64] ;  /* 0x0000002404057980 */ /* 0x000ea2000c101900 */
[----:B-1----:R-:W-:-:S04]  /*5ea0*/  IMAD.WIDE.U32 R6, R9, 0x4, R6 ;  /* 0x0000000409067825 */ /* 0x002fc800078e0006 */
[----:B------:R-:W-:-:S05]  /*5eb0*/  VIADD R3, R3, 0x1 ;  /* 0x0000000103037836 */ /* 0x000fca0000000000 */
[C---:B------:R-:W-:Y:S02]  /*5ec0*/  PRMT R9, R3.reuse, 0x8880, RZ ;  /* 0x0000888003097816 */ /* 0x040fe400000000ff */
[----:B------:R-:W-:-:S04]  /*5ed0*/  PRMT R3, R3, 0x8880, RZ ;  /* 0x0000888003037816 */ /* 0x000fc800000000ff */
[----:B------:R-:W-:Y:S01]  /*5ee0*/  PRMT R3, R3, 0x7710, RZ ;  /* 0x0000771003037816 */ /* 0x000fe200000000ff */
[----:B--2---:R-:W-:Y:S04]  /*5ef0*/  ST.E desc[UR36][R6.64], R5 ;  /* 0x0000000506007985 */ /* 0x004fe8000c101924 */
[----:B------:R-:W1:Y:S02]  /*5f00*/  LDS.S8 R8, [R2] ;  /* 0x0000000002087984 */ /* 0x000e640000000200 */
[----:B-1----:R-:W-:-:S13]  /*5f10*/  ISETP.GE.AND P0, PT, R9, R8, PT ;  /* 0x000000080900720c */ /* 0x002fda0003f06270 */
[----:B------:R-:W-:Y:S05]  /*5f20*/  @!P0 BRA `(.L_x_86) ;  /* 0xfffffffc00c88947 */ /* 0x000fea000383ffff */
[----:B------:R-:W-:Y:S05]  /*5f30*/  BSYNC.RECONVERGENT B3 ;  /* 0x0000000000037941 */ /* 0x000fea0003800200 */
.L_x_85:
[----:B------:R-:W-:-:S07]  /*5f40*/  PRMT R7, R8, 0x7610, R7 ;  /* 0x0000761008077816 */ /* 0x000fce0000000007 */
.L_x_84:
[----:B------:R-:W-:Y:S05]  /*5f50*/  BSYNC.RECONVERGENT B2 ;  /* 0x0000000000027941 */ /* 0x000fea0003800200 */
.L_x_83:
[----:B------:R-:W2:Y:S01]  /*5f60*/  LD.E.S8 R3, desc[UR36][R16.64] ;  /* 0x0000002410037980 */ /* 0x000ea2000c101300 */
[----:B------:R-:W1:Y:S01]  /*5f70*/  S2UR UR5, SR_CgaCtaId ;  /* 0x00000000000579c3 */ /* 0x000e620000008800 */
[----:B------:R-:W-:Y:S02]  /*5f80*/  UMOV UR4, 0x400 ;  /* 0x0000040000047882 */ /* 0x000fe40000000000 */
[----:B-1----:R-:W-:-:S09]  /*5f90*/  ULEA UR4, UR5, UR4, 0x18 ;  /* 0x0000000405047291 */ /* 0x002fd2000f8ec0ff */
[----:B------:R-:W2:Y:S02]  /*5fa0*/  LDS.S8 R4, [UR4+0x2000] ;  /* 0x00200004ff047984 */ /* 0x000ea40008000200 */
[----:B--2---:R-:W-:-:S13]  /*5fb0*/  ISETP.GE.AND P0, PT, R3, R4, PT ;  /* 0x000000040300720c */ /* 0x004fda0003f06270 */
[----:B------:R-:W-:Y:S05]  /*5fc0*/  @!P0 BRA `(.L_x_55) ;  /* 0x0000002800c08947 */ /* 0x000fea0003800000 */
[----:B------:R-:W1:Y:S01]  /*5fd0*/  LDS.64 R8, [R2+0x8] ;  /* 0x0000080002087984 */ /* 0x000e620000000a00 */
        /* <DEDUP_REMOVED lines=9> */
[----:B-1----:R-:W-:-:S05]  /*6070*/  IMAD.WIDE R8, R5, 0x4, R8 ;  /* 0x0000000405087825 */ /* 0x002fca00078e0208 */
[----:B------:R-:W-:Y:S04]  /*6080*/  ST.E desc[UR36][R8.64], RZ ;  /* 0x000000ff08007985 */ /* 0x000fe8000c101924 */
[----:B------:R-:W1:Y:S02]  /*6090*/  LDS.U8 R5, [R2] ;  /* 0x0000000002057984 */ /* 0x000e640000000000 */
[----:B-1----:R-:W-:-:S05]  /*60a0*/  VIADD R5, R5, 0x1 ;  /* 0x0000000105057836 */ /* 0x002fca0000000000 */
[----:B------:R1:W-:Y:S01]  /*60b0*/  STS.U8 [R2], R5 ;  /* 0x0000000502007388 */ /* 0x0003e20000000000 */
[----:B------:R-:W-:Y:S01]  /*60c0*/  PRMT R7, R5, 0x7610, R7 ;  /* 0x0000761005077816 */ /* 0x000fe20000000007 */
[----:B------:R-:W-:Y:S06]  /*60d0*/  @P0 BRA `(.L_x_88) ;  /* 0x0000002800300947 */ /* 0x000fec0003800000 */
[----:B-1----:R-:W-:Y:S01]  /*60e0*/  VIADD R5, R4, 0x1 ;  /* 0x0000000104057836 */ /* 0x002fe20000000000 */
[----:B------:R-:W-:Y:S01]  /*60f0*/  PRMT R6, R6, 0x8880, RZ ;  /* 0x0000888006067816 */ /* 0x000fe200000000ff */
[----:B------:R-:W-:Y:S03]  /*6100*/  BSSY.RECONVERGENT B4, `(.L_x_89) ;  /* 0x0000288000047945 */ /* 0x000fe60003800200 */
[----:B------:R-:W-:-:S05]  /*6110*/  LOP3.LUT R5, R5, 0x7, RZ, 0xc0, !PT ;  /* 0x0000000705057812 */ /* 0x000fca00078ec0ff */
[----:B------:R-:W-:-:S05]  /*6120*/  VIADD R5, R5, 0xffffffff ;  /* 0xffffffff05057836 */ /* 0x000fca0000000000 */
[----:B------:R-:W-:-:S04]  /*6130*/  LOP3.LUT R5, R5, 0xffff, RZ, 0xc0, !PT ;  /* 0x0000ffff05057812 */ /* 0x000fc800078ec0ff */
[----:B------:R-:W-:Y:S02]  /*6140*/  ISETP.GE.U32.AND P1, PT, R5, 0x3, PT ;  /* 0x000000030500780c */ /* 0x000fe40003f26070 */
[----:B------:R-:W-:-:S11]  /*6150*/  PRMT R5, R6, 0x7710, RZ ;  /* 0x0000771006057816 */ /* 0x000fd600000000ff */
.L_x_109:
[C---:B------:R-:W-:Y:S01]  /*6160*/  VIADD R8, R5.reuse, 0xffffffff ;  /* 0xffffffff05087836 */ /* 0x040fe20000000000 */
[----:B------:R-:W-:Y:S01]  /*6170*/  BSSY.RECONVERGENT B3, `(.L_x_90) ;  /* 0x000027d000037945 */ /* 0x000fe20003800200 */
[----:B------:R-:W-:Y:S01]  /*6180*/  PRMT R6, R5, 0x7610, R6 ;  /* 0x0000761005067816 */ /* 0x000fe20000000006 */
[----:B------:R-:W-:Y:S02]  /*6190*/  IMAD.MOV.U32 R7, RZ, RZ, 0x20 ;  /* 0x00000020ff077424 */ /* 0x000fe400078e00ff */
[----:B-12---:R-:W-:-:S07]  /*61a0*/  PRMT R5, R8, 0x7610, R5 ;  /* 0x0000761008057816 */ /* 0x006fce0000000005 */
.L_x_108:
[C---:B------:R-:W-:Y:S01]  /*61b0*/  VIADD R14, R7.reuse, 0xffffffff ;  /* 0xffffffff070e7836 */ /* 0x040fe20000000000 */
[----:B------:R-:W-:Y:S01]  /*61c0*/  BSSY.RECONVERGENT B2, `(.L_x_91) ;  /* 0x0000250000027945 */ /* 0x000fe20003800200 */
[C---:B------:R-:W-:Y:S02]  /*61d0*/  ISETP.GT.U32.AND P2, PT, R7.reuse, 0x1, PT ;  /* 0x000000010700780c */ /* 0x040fe40003f44070 */
[----:B-1----:R-:W-:Y:S01]  /*61e0*/  IADD3 R15, PT, PT, -R7, 0x21, RZ ;  /* 0x00000021070f7810 */ /* 0x002fe20007ffe1ff */
[----:B------:R-:W-:Y:S01]  /*61f0*/  IMAD.MOV.U32 R7, RZ, RZ, R14 ;  /* 0x000000ffff077224 */ /* 0x000fe200078e000e */
[----:B------:R-:W-:-:S13]  /*6200*/  ISETP.NE.AND P0, PT, R14, RZ, PT ;  /* 0x000000ff0e00720c */ /* 0x000fda0003f05270 */
[----:B--2---:R-:W-:Y:S05]  /*6210*/  @P0 BRA `(.L_x_92) ;  /* 0x0000001400a40947 */ /* 0x004fea0003800000 */
[----:B------:R-:W-:Y:S01]  /*6220*/  LOP3.LUT R8, R4, 0xffff, RZ, 0xc0, !PT ;  /* 0x0000ffff04087812 */ /* 0x000fe200078ec0ff */
[----:B------:R-:W-:Y:S01]  /*6230*/  IMAD.MOV.U32 R15, RZ, RZ, RZ ;  /* 0x000000ffff0f7224 */ /* 0x000fe200078e00ff */
[----:B------:R-:W-:Y:S02]  /*6240*/  PLOP3.LUT P0, PT, PT, PT, PT, 0x8, 0x80 ;  /* 0x000000000080781c */ /* 0x000fe40003f0e170 */
[----:B------:R-:W-:Y:S02]  /*6250*/  ISETP.GE.U32.AND P3, PT, R8, 0x7, PT ;  /* 0x000000070800780c */ /* 0x000fe40003f66070 */
[----:B------:R-:W-:-:S11]  /*6260*/  PRMT R23, R5, 0x7610, R23 ;  /* 0x0000761005177816 */ /* 0x000fd60000000017 */
[----:B------:R-:W-:Y:S05]  /*6270*/  @!P3 BRA `(.L_x_93) ;  /* 0x0000000800c4b947 */ /* 0x000fea0003800000 */
[----:B------:R-:W1:Y:S01]  /*6280*/  S2R R21, SR_CgaCtaId ;  /* 0x0000000000157919 */ /* 0x000e620000008800 */
[----:B------:R-:W-:Y:S01]  /*6290*/  MOV R20, 0x400 ;  /* 0x0000040000147802 */ /* 0x000fe20000000f00 */
[----:B------:R-:W-:Y:S01]  /*62a0*/  BSSY.RECONVERGENT B6, `(.L_x_93) ;  /* 0x00000ae000067945 */ /* 0x000fe20003800200 */
[----:B------:R-:W-:Y:S01]  /*62b0*/  MOV R9, 0x400 ;  /* 0x0000040000097802 */ /* 0x000fe20000000f00 */
[----:B------:R-:W2:Y:S01]  /*62c0*/  S2R R12, SR_CgaCtaId ;  /* 0x00000000000c7919 */ /* 0x000ea20000008800 */
[----:B------:R-:W-:Y:S01]  /*62d0*/  PLOP3.LUT P0, PT, PT, PT, PT, 0x8, 0x80 ;  /* 0x000000000080781c */ /* 0x000fe20003f0e170 */
[----:B------:R-:W-:Y:S01]  /*62e0*/  VIADD R8, R20, 0x2014 ;  /* 0x0000201414087836 */ /* 0x000fe20000000000 */
[----:B------:R-:W-:Y:S02]  /*62f0*/  PRMT R23, R5, 0x7610, R23 ;  /* 0x0000761005177816 */ /* 0x000fe40000000017 */
[C---:B-1----:R-:W-:Y:S02]  /*6300*/  LEA R20, R21.reuse, R20, 0x18 ;  /* 0x0000001415147211 */ /* 0x042fe400078ec0ff */
[----:B------:R-:W-:Y:S01]  /*6310*/  LEA R21, R21, R8, 0x18 ;  /* 0x0000000815157211 */ /* 0x000fe200078ec0ff */
[----:B------:R-:W-:Y:S01]  /*6320*/  IMAD.MOV.U32 R8, RZ, RZ, RZ ;  /* 0x000000ffff087224 */ /* 0x000fe200078e00ff */
[----:B--2---:R-:W-:-:S07]  /*6330*/  LEA R9, R12, R9, 0x18 ;  /* 0x000000090c097211 */ /* 0x004fce00078ec0ff */
.L_x_94:
[----:B-1----:R-:W1:Y:S01]  /*6340*/  LDS.64 R12, [R2+0x8] ;  /* 0x00000800020c7984 */ /* 0x002e620000000a00 */
[----:B------:R-:W-:-:S03]  /*6350*/  LOP3.LUT R25, R23, 0xff, RZ, 0xc0, !PT ;  /* 0x000000ff17197812 */ /* 0x000fc600078ec0ff */
[----:B------:R-:W2:Y:S02]  /*6360*/  LDS.U8 R15, [R20+0x2000] ;  /* 0x00200000140f7984 */ /* 0x000ea40000000000 */
[----:B-1----:R-:W-:-:S05]  /*6370*/  IMAD.WIDE.U32 R12, R25, 0x4, R12 ;  /* 0x00000004190c7825 */ /* 0x002fca00078e000c */
[----:B------:R1:W3:Y:S01]  /*6380*/  LD.E R14, desc[UR36][R12.64] ;  /* 0x000000240c0e7980 */ /* 0x0002e2000c101900 */
[C---:B--2---:R-:W-:Y:S01]  /*6390*/  ISETP.NE.AND P3, PT, R8.reuse, R15, PT ;  /* 0x0000000f0800720c */ /* 0x044fe20003f65270 */
[----:B------:R-:W-:Y:S02]  /*63a0*/  IMAD.MOV.U32 R15, RZ, RZ, RZ ;  /* 0x000000ffff0f7224 */ /* 0x000fe400078e00ff */
[----:B------:R-:W-:Y:S02]  /*63b0*/  IMAD R24, R8, 0x4, R21 ;  /* 0x0000000408187824 */ /* 0x000fe400078e0215 */
[C---:B------:R-:W-:Y:S01]  /*63c0*/  IMAD.SHL.U32 R27, R25.reuse, 0x4, RZ ;  /* 0x00000004191b7824 */ /* 0x040fe200078e00ff */
[----:B------:R-:W-:-:S04]  /*63d0*/  SHF.L.U64.HI R25, R25, 0x2, RZ ;  /* 0x0000000219197819 */ /* 0x000fc800000102ff */
[----:B-1---5:R-:W-:-:S03]  /*63e0*/  IADD3 R12, P4, PT, R10, R27, RZ ;  /* 0x0000001b0a0c7210 */ /* 0x022fc60007f9e0ff */
[----:B------:R-:W3:Y:S02]  /*63f0*/  @P3 LDS R15, [R24+0x800] ;  /* 0x00080000180f3984 */ /* 0x000ee40000000800 */
[----:B------:R-:W-:Y:S02]  /*6400*/  IMAD.X R13, R11, 0x1, R25, P4 ;  /* 0x000000010b0d7824 */ /* 0x000fe400020e0619 */
[C---:B---3--:R-:W-:Y:S01]  /*6410*/  IMAD.IADD R26, R14.reuse, 0x1, -R15 ;  /* 0x000000010e1a7824 */ /* 0x048fe200078e0a0f */
        /* <DEDUP_REMOVED lines=8> */
[----:B------:R-:W1:Y:S02]  /*64a0*/  LDS.64 R14, [R2+0x8] ;  /* 0x00000800020e7984 */ /* 0x000e640000000a00 */
[----:B------:R-:W-:Y:S02]  /*64b0*/  ISETP.NE.U32.AND P4, PT, R20, 0x1, PT ;  /* 0x000000011400780c */ /* 0x000fe40003f85070 */
[----:B-1----:R-:W-:-:S05]  /*64c0*/  IADD3 R14, P0, PT, R14, R27, RZ ;  /* 0x0000001b0e0e7210 */ /* 0x002fca0007f1e0ff */
[----:B------:R-:W-:-:S05]  /*64d0*/  IMAD.X R15, R15, 0x1, R25, P0 ;  /* 0x000000010f0f7824 */ /* 0x000fca00000e0619 */
[----:B------:R-:W2:Y:S01]  /*64e0*/  LD.E R14, desc[UR36][R14.64+0x4] ;  /* 0x000004240e0e7980 */ /* 0x000ea2000c101900 */
[----:B------:R-:W-:Y:S02]  /*64f0*/  IMAD.MOV.U32 R20, RZ, RZ, R9 ;  /* 0x000000ffff147224 */ /* 0x000fe400078e0009 */
[----:B------:R-:W-:Y:S02]  /*6500*/  VIADD R26, R8, 0x1 ;  /* 0x00000001081a7836 */ /* 0x000fe40000000000 */
[----:B------:R-:W-:Y:S01]  /*6510*/  IMAD.MOV.U32 R29, RZ, RZ, RZ ;  /* 0x000000ffff1d7224 */ /* 0x000fe200078e00ff */
[----:B------:R-:W1:Y:S02]  /*6520*/  LDS.U8 R28, [R20+0x2000] ;  /* 0x00200000141c7984 */ /* 0x000e640000000000 */
[----:B-1----:R-:W-:-:S13]  /*6530*/  ISETP.NE.AND P0, PT, R26, R28, PT ;  /* 0x0000001c1a00720c */ /* 0x002fda0003f05270 */
        /* <DEDUP_REMOVED lines=12> */
[----:B------:R-:W1:Y:S02]  /*6600*/  LDS.64 R14, [R2+0x8] ;  /* 0x00000800020e7984 */ /* 0x000e640000000a00 */
[----:B-1----:R-:W-:-:S05]  /*6610*/  IADD3 R14, P0, PT, R14, R27, RZ ;  /* 0x0000001b0e0e7210 */ /* 0x002fca0007f1e0ff */
        /* <DEDUP_REMOVED lines=96> */
[----:B------:R1:W2:Y:S01]  /*6c20*/  LD.E R14, desc[UR36][R14.64+0x1c] ;  /* 0x00001c240e0e7980 */ /* 0x0002a2000c101900 */
[C---:B------:R-:W-:Y:S02]  /*6c30*/  VIADD R25, R8.reuse, 0x7 ;  /* 0x0000000708197836 */ /* 0x040fe40000000000 */
[----:B------:R-:W-:Y:S02]  /*6c40*/  VIADD R8, R8, 0x8 ;  /* 0x0000000808087836 */ /* 0x000fe40000000000 */
[----:B------:R-:W-:Y:S01]  /*6c50*/  VIADD R23, R23, 0x8 ;  /* 0x0000000817177836 */ /* 0x000fe20000000000 */
[----:B------:R-:W-:Y:S01]  /*6c60*/  ISETP.NE.AND P0, PT, R25, R26, PT ;  /* 0x0000001a1900720c */ /* 0x000fe20003f05270 */
[----:B------:R-:W-:Y:S02]  /*6c70*/  IMAD.MOV.U32 R25, RZ, RZ, RZ ;  /* 0x000000ffff197224 */ /* 0x000fe400078e00ff */
[----:B-1----:R-:W-:-:S05]  /*6c80*/  VIADD R15, R4, 0x1 ;  /* 0x00000001040f7836 */ /* 0x002fca0000000000 */
[----:B------:R-:W-:-:S05]  /*6c90*/  LOP3.LUT R15, R15, 0xffff, RZ, 0xc0, !PT ;  /* 0x0000ffff0f0f7812 */ /* 0x000fca00078ec0ff */
[----:B------:R-:W2:Y:S01]  /*6ca0*/  @P0 LDS R25, [R24+0x81c] ;  /* 0x00081c0018190984 */ /* 0x000ea20000000800 */
[----:B------:R-:W-:Y:S01]  /*6cb0*/  LOP3.LUT R15, R15, 0xf8, RZ, 0xc0, !PT ;  /* 0x000000f80f0f7812 */ /* 0x000fe200078ec0ff */
[C---:B--2---:R-:W-:Y:S01]  /*6cc0*/  IMAD.IADD R26, R14.reuse, 0x1, -R25 ;  /* 0x000000010e1a7824 */ /* 0x044fe200078e0a19 */
        /* <DEDUP_REMOVED lines=12> */
.L_x_93:
[----:B------:R-:W-:-:S05]  /*6d90*/  VIADD R14, R4, 0x1 ;  /* 0x00000001040e7836 */ /* 0x000fca0000000000 */
[----:B------:R-:W-:-:S04]  /*6da0*/  LOP3.LUT R8, R14, 0xffff, RZ, 0xc0, !PT ;  /* 0x0000ffff0e087812 */ /* 0x000fc800078ec0ff */
[----:B------:R-:W-:-:S13]  /*6db0*/  LOP3.LUT P3, RZ, R8, 0x7, RZ, 0xc0, !PT ;  /* 0x0000000708ff7812 */ /* 0x000fda000786c0ff */
[----:B------:R-:W-:Y:S05]  /*6dc0*/  @!P3 BRA `(.L_x_95) ;  /* 0x00000018003cb947 */ /* 0x000fea0003800000 */
[----:B------:R-:W-:-:S04]  /*6dd0*/  LOP3.LUT R14, R14, 0x3, RZ, 0xc0, !PT ;  /* 0x000000030e0e7812 */ /* 0x000fc800078ec0ff */
[----:B------:R-:W-:Y:S01]  /*6de0*/  ISETP.NE.AND P3, PT, R14, RZ, PT ;  /* 0x000000ff0e00720c */ /* 0x000fe20003f65270 */
[----:B------:R-:W-:-:S12]  /*6df0*/  @!P1 BRA `(.L_x_96) ;  /* 0x00000004005c9947 */ /* 0x000fd80003800000 */
[----:B------:R-:W2:Y:S01]  /*6e00*/  LDS.64 R8, [R2+0x8] ;  /* 0x0000080002087984 */ /* 0x000ea20000000a00 */
[----:B------:R-:W-:-:S05]  /*6e10*/  LOP3.LUT R25, R23, 0xff, RZ, 0xc0, !PT ;  /* 0x000000ff17197812 */ /* 0x000fca00078ec0ff */
[----:B--2---:R-:W-:-:S05]  /*6e20*/  IMAD.WIDE.U32 R8, R25, 0x4, R8 ;  /* 0x0000000419087825 */ /* 0x004fca00078e0008 */
[----:B------:R2:W3:Y:S01]  /*6e30*/  LD.E R24, desc[UR36][R8.64] ;  /* 0x0000002408187980 */ /* 0x0004e2000c101900 */
[----:B------:R-:W0:Y:S01]  /*6e40*/  S2UR UR5, SR_CgaCtaId ;  /* 0x00000000000579c3 */ /* 0x000e220000008800 */
[----:B------:R-:W-:Y:S01]  /*6e50*/  UMOV UR4, 0x400 ;  /* 0x0000040000047882 */ /* 0x000fe20000000000 */
[----:B-1----:R-:W-:Y:S02]  /*6e60*/  IMAD.MOV.U32 R27, RZ, RZ, RZ ;  /* 0x000000ffff1b7224 */ /* 0x002fe400078e00ff */
[C---:B------:R-:W-:Y:S01]  /*6e70*/  IMAD.SHL.U32 R21, R25.reuse, 0x4, RZ ;  /* 0x0000000419157824 */ /* 0x040fe200078e00ff */
[----:B------:R-:W-:-:S04]  /*6e80*/  SHF.L.U64.HI R25, R25, 0x2, RZ ;  /* 0x0000000219197819 */ /* 0x000fc800000102ff */
[----:B--2--5:R-:W-:Y:S01]  /*6e90*/  IADD3 R8, P5, PT, R10, R21, RZ ;  /* 0x000000150a087210 */ /* 0x024fe20007fbe0ff */
[----:B0-----:R-:W-:Y:S02]  /*6ea0*/  ULEA UR6, UR5, UR4, 0x18 ;  /* 0x0000000405067291 */ /* 0x001fe4000f8ec0ff */
[----:B------:R-:W-:-:S04]  /*6eb0*/  UIADD3 UR4, UPT, UPT, UR4, 0x2014, URZ ;  /* 0x0000201404047890 */ /* 0x000fc8000fffe0ff */
[----:B------:R-:W-:-:S03]  /*6ec0*/  ULEA UR4, UR5, UR4, 0x18 ;  /* 0x0000000405047291 */ /* 0x000fc6000f8ec0ff */
[----:B------:R-:W0:Y:S03]  /*6ed0*/  LDS.U8 R12, [UR6+0x2000] ;  /* 0x00200006ff0c7984 */ /* 0x000e260008000000 */
[C---:B------:R-:W-:Y:S02]  /*6ee0*/  LEA R20, R15.reuse, UR4, 0x2 ;  /* 0x000000040f147c11 */ /* 0x040fe4000f8e10ff */
[----:B0-----:R-:W-:-:S13]  /*6ef0*/  ISETP.NE.AND P4, PT, R15, R12, PT ;  /* 0x0000000c0f00720c */ /* 0x001fda0003f85270 */
[----:B------:R-:W3:Y:S02]  /*6f00*/  @P4 LDS R27, [R20+0x800] ;  /* 0x00080000141b4984 */ /* 0x000ee40000000800 */
[----:B---3--:R-:W-:-:S04]  /*6f10*/  IMAD.IADD R9, R24, 0x1, -R27 ;  /* 0x0000000118097824 */ /* 0x008fc800078e0a1b */
[----:B------:R-:W-:-:S05]  /*6f20*/  VIADD R29, R9, 0xffffffff ;  /* 0xffffffff091d7836 */ /* 0x000fca0000000000 */
[----:B------:R-:W-:Y:S01]  /*6f30*/  ISETP.GE.U32.AND P4, PT, R29, R24, PT ;  /* 0x000000181d00720c */ /* 0x000fe20003f86070 */
[----:B------:R-:W-:Y:S02]  /*6f40*/  @!P0 IMAD.MOV R29, RZ, RZ, R9 ;  /* 0x000000ffff1d8224 */ /* 0x000fe400078e0209 */
[----:B------:R-:W-:Y:S01]  /*6f50*/  IMAD.X R9, R11, 0x1, R25, P5 ;  /* 0x000000010b097824 */ /* 0x000fe200028e0619 */
[----:B------:R-:W-:-:S04]  /*6f60*/  ISETP.GE.U32.AND P5, PT, R24, R27, PT ;  /* 0x0000001b1800720c */ /* 0x000fc80003fa6070 */
[----:B------:R-:W-:Y:S04]  /*6f70*/  ST.E desc[UR36][R8.64], R29 ;  /* 0x0000001d08007985 */ /* 0x000fe8000c101924 */
[----:B------:R-:W0:Y:S04]  /*6f80*/  LDS.64 R12, [R2+0x8] ;  /* 0x00000800020c7984 */ /* 0x000e280000000a00 */
[----:B------:R-:W1:Y:S01]  /*6f90*/  LDS.U8 R27, [UR6+0x2000] ;  /* 0x00200006ff1b7984 */ /* 0x000e620008000000 */
[----:B0-----:R-:W-:-:S05]  /*6fa0*/  IADD3 R12, P6, PT, R12, R21, RZ ;  /* 0x000000150c0c7210 */ /* 0x001fca0007fde0ff */
[----:B------:R-:W-:-:S05]  /*6fb0*/  IMAD.X R13, R13, 0x1, R25, P6 ;  /* 0x000000010d0d7824 */ /* 0x000fca00030e0619 */
[----:B------:R-:W2:Y:S01]  /*6fc0*/  LD.E R24, desc[UR36][R12.64+0x4] ;  /* 0x000004240c187980 */ /* 0x000ea2000c101900 */
[----:B------:R-:W-:-:S05]  /*6fd0*/  VIADD R26, R15, 0x1 ;  /* 0x000000010f1a7836 */ /* 0x000fca0000000000 */
[----:B-1----:R-:W-:Y:S01]  /*6fe0*/  ISETP.NE.AND P6, PT, R26, R27, PT ;  /* 0x0000001b1a00720c */ /* 0x002fe20003fc5270 */
[----:B------:R-:W-:Y:S01]  /*6ff0*/  IMAD.MOV.U32 R27, RZ, RZ, RZ ;  /* 0x000000ffff1b7224 */ /* 0x000fe200078e00ff */
[----:B------:R-:W-:Y:S02]  /*7000*/  SEL R26, RZ, 0xffffffff, P5 ;  /* 0xffffffffff1a7807 */ /* 0x000fe40002800000 */
[----:B------:R-:W-:-:S04]  /*7010*/  @P0 SEL R26, RZ, 0xffffffff, !P4 ;  /* 0xffffffffff1a0807 */ /* 0x000fc80006000000 */
[----:B------:R-:W-:-:S04]  /*7020*/  LOP3.LUT R26, R26, 0x1, RZ, 0xc0, !PT ;  /* 0x000000011a1a7812 */ /* 0x000fc800078ec0ff */
[----:B------:R-:W-:Y:S01]  /*7030*/  ISETP.NE.U32.AND P4, PT, R26, 0x1, PT ;  /* 0x000000011a00780c */ /* 0x000fe20003f85070 */
[----:B------:R-:W2:Y:S02]  /*7040*/  @P6 LDS R27, [R20+0x804] ;  /* 0x00080400141b6984 */ /* 0x000ea40000000800 */
[C---:B--2---:R-:W-:Y:S01]  /*7050*/  IMAD.IADD R26, R24.reuse, 0x1, -R27 ;  /* 0x00000001181a7824 */ /* 0x044fe200078e0a1b */
[----:B------:R-:W-:-:S03]  /*7060*/  ISETP.GE.U32.AND P5, PT, R24, R27, PT ;  /* 0x0000001b1800720c */ /* 0x000fc60003fa6070 */
[----:B------:R-:W-:-:S05]  /*7070*/  VIADD R29, R26, 0xffffffff ;  /* 0xffffffff1a1d7836 */ /* 0x000fca0000000000 */
[----:B------:R-:W-:Y:S01]  /*7080*/  ISETP.GE.U32.AND P0, PT, R29, R24, PT ;  /* 0x000000181d00720c */ /* 0x000fe20003f06070 */
[----:B------:R-:W-:-:S05]  /*7090*/  @P4 IMAD.MOV R29, RZ, RZ, R26 ;  /* 0x000000ffff1d4224 */ /* 0x000fca00078e021a */
        /* <DEDUP_REMOVED lines=10> */
[----:B------:R-:W-:-:S04]  /*7140*/  @!P4 SEL R26, RZ, 0xffffffff, !P0 ;  /* 0xffffffffff1ac807 */ /* 0x000fc80004000000 */
[----:B------:R-:W-:-:S04]  /*7150*/  LOP3.LUT R26, R26, 0x1, RZ, 0xc0, !PT ;  /* 0x000000011a1a7812 */ /* 0x000fc800078ec0ff */
[----:B------:R-:W-:Y:S01]  /*7160*/  ISETP.NE.U32.AND P4, PT, R26, 0x1, PT ;  /* 0x000000011a00780c */ /* 0x000fe20003f85070 */
[----:B------:R-:W2:Y:S02]  /*7170*/  @P6 LDS R24, [R20+0x808] ;  /* 0x0008080014186984 */ /* 0x000ea40000000800 */
[----:B--2---:R-:W-:-:S04]  /*7180*/  IMAD.IADD R26, R27, 0x1, -R24 ;  /* 0x000000011b1a7824 */ /* 0x004fc800078e0a18 */
        /* <DEDUP_REMOVED lines=9> */
[----:B------:R-:W-:Y:S02]  /*7220*/  VIADD R21, R15, 0x3 ;  /* 0x000000030f157836 */ /* 0x000fe40000000000 */
[----:B------:R-:W-:Y:S02]  /*7230*/  IMAD.MOV.U32 R25, RZ, RZ, RZ ;  /* 0x000000ffff197224 */ /* 0x000fe400078e00ff */
[----:B------:R-:W-:Y:S01]  /*7240*/  VIADD R23, R23, 0x4 ;  /* 0x0000000417177836 */ /* 0x000fe20000000000 */
[----:B-1----:R-:W-:Y:S01]  /*7250*/  ISETP.NE.AND P5, PT, R21, R26, PT ;  /* 0x0000001a1500720c */ /* 0x002fe20003fa5270 */
[----:B------:R-:W-:-:S12]  /*7260*/  VIADD R15, R15, 0x4 ;  /* 0x000000040f0f7836 */ /* 0x000fd80000000000 */
[----:B------:R-:W2:Y:S01]  /*7270*/  @P5 LDS R25, [R20+0x80c] ;  /* 0x00080c0014195984 */ /* 0x000ea20000000800 */
[----:B------:R-:W-:-:S04]  /*7280*/  ISETP.GE.U32.AND P5, PT, R27, R24, PT ;  /* 0x000000181b00720c */ /* 0x000fc80003fa6070 */
[----:B------:R-:W-:Y:S02]  /*7290*/  SEL R21, RZ, 0xffffffff, P5 ;  /* 0xffffffffff157807 */ /* 0x000fe40002800000 */
[----:B------:R-:W-:-:S04]  /*72a0*/  @!P4 SEL R21, RZ, 0xffffffff, !P0 ;  /* 0xffffffffff15c807 */ /* 0x000fc80004000000 */
[----:B------:R-:W-:-:S04]  /*72b0*/  LOP3.LUT R21, R21, 0x1, RZ, 0xc0, !PT ;  /* 0x0000000115157812 */ /* 0x000fc800078ec0ff */
[----:B------:R-:W-:Y:S01]  /*72c0*/  ISETP.NE.U32.AND P5, PT, R21, 0x1, PT ;  /* 0x000000011500780c */ /* 0x000fe20003fa5070 */
[C---:B--2---:R-:W-:Y:S01]  /*72d0*/  IMAD.IADD R13, R12.reuse, 0x1, -R25 ;  /* 0x000000010c0d7824 */ /* 0x044fe200078e0a19 */
        /* <DEDUP_REMOVED lines=9> */
.L_x_96:
[----:B------:R-:W-:Y:S05]  /*7370*/  @!P3 BRA `(.L_x_95) ;  /* 0x0000001000d0b947 */ /* 0x000fea0003800000 */
[C---:B--2---:R-:W-:Y:S01]  /*7380*/  VIADD R8, R14.reuse, 0xffffffff ;  /* 0xffffffff0e087836 */ /* 0x044fe20000000000 */
        /* <DEDUP_REMOVED lines=8> */
[----:B------:R-:W0:Y:S01]  /*7410*/  S2UR UR5, SR_CgaCtaId ;  /* 0x00000000000579c3 */ /* 0x000e220000008800 */
[----:B------:R-:W-:Y:S01]  /*7420*/  UMOV UR4, 0x400 ;  /* 0x0000040000047882 */ /* 0x000fe20000000000 */
[----:B------:R-:W-:Y:S02]  /*7430*/  IMAD.MOV.U32 R21, RZ, RZ, RZ ;  /* 0x000000ffff157224 */ /* 0x000fe400078e00ff */
[C---:B-1----:R-:W-:Y:S01]  /*7440*/  IMAD.SHL.U32 R27, R25.reuse, 0x4, RZ ;  /* 0x00000004191b7824 */ /* 0x042fe200078e00ff */
[----:B------:R-:W-:Y:S01]  /*7450*/  SHF.L.U64.HI R25, R25, 0x2, RZ ;  /* 0x0000000219197819 */ /* 0x000fe200000102ff */
[----:B------:R-:W-:-:S03]  /*7460*/  VIADD R13, R15, 0x1 ;  /* 0x000000010f0d7836 */ /* 0x000fc60000000000 */
        /* <DEDUP_REMOVED lines=39> */
.L_x_97:
[----:B------:R-:W-:Y:S05]  /*76e0*/  @!P3 BRA `(.L_x_95) ;  /* 0x0000000c00f4b947 */ /* 0x000fea0003800000 */
[----:B--2---:R-:W2:Y:S01]  /*76f0*/  LDS.64 R8, [R2+0x8] ;  /* 0x0000080002087984 */ /* 0x004ea20000000a00 */
[----:B-1----:R-:W-:-:S05]  /*7700*/  LOP3.LUT R13, R23, 0xff, RZ, 0xc0, !PT ;  /* 0x000000ff170d7812 */ /* 0x002fca00078ec0ff */
[----:B--2---:R-:W-:-:S05]  /*7710*/  IMAD.WIDE.U32 R8, R13, 0x4, R8 ;  /* 0x000000040d087825 */ /* 0x004fca00078e0008 */
[----:B------:R1:W2:Y:S01]  /*7720*/  LD.E R12, desc[UR36][R8.64] ;  /* 0x00000024080c7980 */ /* 0x0002a2000c101900 */
[----:B------:R-:W-:Y:S01]  /*7730*/  MOV R20, 0x400 ;  /* 0x0000040000147802 */ /* 0x000fe20000000f00 */
[----:B------:R-:W-:Y:S01]  /*7740*/  VIADD R23, R23, 0x1 ;  /* 0x0000000117177836 */ /* 0x000fe20000000000 */
[----:B------:R-:W3:Y:S02]  /*7750*/  S2R R21, SR_CgaCtaId ;  /* 0x0000000000157919 */ /* 0x000ee40000008800 */
[----:B---3--:R-:W-:-:S05]  /*7760*/  LEA R24, R21, R20, 0x18 ;  /* 0x0000001415187211 */ /* 0x008fca00078ec0ff */
[----:B------:R-:W3:Y:S02]  /*7770*/  LDS.U8 R14, [R24+0x2000] ;  /* 0x00200000180e7984 */ /* 0x000ee40000000000 */
[----:B---3--:R-:W-:-:S13]  /*7780*/  ISETP.NE.AND P3, PT, R15, R14, PT ;  /* 0x0000000e0f00720c */ /* 0x008fda0003f65270 */
[----:B------:R-:W-:-:S05]  /*7790*/  @P3 VIADD R20, R20, 0x2014 ;  /* 0x0000201414143836 */ /* 0x000fca0000000000 */
[----:B------:R-:W-:Y:S01]  /*77a0*/  @P3 LEA R20, R21, R20, 0x18 ;  /* 0x0000001415143211 */ /* 0x000fe200078ec0ff */
[----:B------:R-:W-:-:S04]  /*77b0*/  IMAD.MOV.U32 R21, RZ, RZ, RZ ;  /* 0x000000ffff157224 */ /* 0x000fc800078e00ff */
[----:B------:R-:W-:-:S05]  /*77c0*/  @P3 IMAD R15, R15, 0x4, R20 ;  /* 0x000000040f0f3824 */ /* 0x000fca00078e0214 */
[----:B------:R-:W2:Y:S01]  /*77d0*/  @P3 LDS R21, [R15+0x800] ;  /* 0x000800000f153984 */ /* 0x000ea20000000800 */
[----:B-1---5:R-:W-:-:S04]  /*77e0*/  LEA R8, P3, R13, R10, 0x2 ;  /* 0x0000000a0d087211 */ /* 0x022fc800078610ff */
[----:B------:R-:W-:Y:S01]  /*77f0*/  LEA.HI.X R9, R13, R11, RZ, 0x2, P3 ;  /* 0x0000000b0d097211 */ /* 0x000fe200018f14ff */
[C---:B--2---:R-:W-:Y:S01]  /*7800*/  IMAD.IADD R14, R12.reuse, 0x1, -R21 ;  /* 0x000000010c0e7824 */ /* 0x044fe200078e0a15 */
        /* <DEDUP_REMOVED lines=10> */
.L_x_92:
        /* <DEDUP_REMOVED lines=9> */
[----:B------:R-:W-:Y:S01]  /*7940*/  PLOP3.LUT P0, PT, PT, PT, PT, 0x8, 0x80 ;  /* 0x000000000080781c */ /* 0x000fe20003f0e170 */
[----:B------:R-:W-:Y:S01]  /*7950*/  IMAD.MOV.U32 R20, RZ, RZ, RZ ;  /* 0x000000ffff147224 */ /* 0x000fe200078e00ff */
[----:B------:R-:W-:Y:S01]  /*7960*/  PRMT R23, R5, 0x7610, R23 ;  /* 0x0000761005177816 */ /* 0x000fe20000000017 */
[----:B------:R-:W-:-:S05]  /*7970*/  VIADD R8, R8, 0x2014 ;  /* 0x0000201408087836 */ /* 0x000fca0000000000 */
[----:B-1----:R-:W-:-:S07]  /*7980*/  LEA R21, R21, R8, 0x18 ;  /* 0x0000000815157211 */ /* 0x002fce00078ec0ff */
.L_x_100:
[----:B------:R-:W1:Y:S01]  /*7990*/  LDS.64 R8, [R2+0x8] ;  /* 0x0000080002087984 */ /* 0x000e620000000a00 */
[----:B------:R-:W-:-:S05]  /*79a0*/  LOP3.LUT R25, R23, 0xff, RZ, 0xc0, !PT ;  /* 0x000000ff17197812 */ /* 0x000fca00078ec0ff */
[----:B-1----:R-:W-:-:S06]  /*79b0*/  IMAD.WIDE.U32 R8, R25, 0x4, R8 ;  /* 0x0000000419087825 */ /* 0x002fcc00078e0008 */
[----:B------:R1:W2:Y:S01]  /*79c0*/  LD.E R8, desc[UR36][R8.64] ;  /* 0x0000002408087980 */ /* 0x0002a2000c101900 */
[----:B------:R-:W3:Y:S01]  /*79d0*/  S2UR UR5, SR_CgaCtaId ;  /* 0x00000000000579c3 */ /* 0x000ee20000008800 */
[----:B------:R-:W-:Y:S01]  /*79e0*/  UMOV UR4, 0x400 ;  /* 0x0000040000047882 */ /* 0x000fe20000000000 */
[C---:B------:R-:W-:Y:S01]  /*79f0*/  ISETP.NE.AND P3, PT, R20.reuse, RZ, PT ;  /* 0x000000ff1400720c */ /* 0x040fe20003f65270 */
[----:B------:R-:W-:Y:S02]  /*7a00*/  IMAD R24, R20, 0x4, R21 ;  /* 0x0000000414187824 */ /* 0x000fe400078e0215 */
[----:B------:R-:W-:Y:S02]  /*7a10*/  IMAD.MOV.U32 R12, RZ, RZ, RZ ;  /* 0x000000ffff0c7224 */ /* 0x000fe400078e00ff */
[C---:B------:R-:W-:Y:S01]  /*7a20*/  IMAD.SHL.U32 R27, R25.reuse, 0x4, RZ ;  /* 0x00000004191b7824 */ /* 0x040fe200078e00ff */
[----:B------:R-:W-:Y:S01]  /*7a30*/  SHF.L.U64.HI R25, R25, 0x2, RZ ;  /* 0x0000000219197819 */ /* 0x000fe200000102ff */
[----:B-1----:R-:W-:-:S06]  /*7a40*/  IMAD.MOV.U32 R9, RZ, RZ, RZ ;  /* 0x000000ffff097224 */ /* 0x002fcc00078e00ff */
[----:B------:R-:W1:Y:S01]  /*7a50*/  @P3 LDS R26, [R24+0x7fc] ;  /* 0x0007fc00181a3984 */ /* 0x000e620000000800 */
[----:B---3--:R-:W-:-:S09]  /*7a60*/  ULEA UR4, UR5, UR4, 0x18 ;  /* 0x0000000405047291 */ /* 0x008fd2000f8ec0ff */
[----:B------:R-:W3:Y:S01]  /*7a70*/  LDS.U8 R13, [UR4+0x2000] ;  /* 0x00200004ff0d7984 */ /* 0x000ee20008000000 */
[----:B-1----:R-:W-:Y:S01]  /*7a80*/  @P3 SHF.R.U32.HI R12, RZ, R15, R26 ;  /* 0x0000000fff0c3219 */ /* 0x002fe2000001161a */
[----:B------:R-:W-:Y:S01]  /*7a90*/  IMAD.MOV.U32 R26, RZ, RZ, RZ ;  /* 0x000000ffff1a7224 */ /* 0x000fe200078e00ff */
[----:B---3--:R-:W-:-:S13]  /*7aa0*/  ISETP.NE.AND P4, PT, R20, R13, PT ;  /* 0x0000000d1400720c */ /* 0x008fda0003f85270 */
[----:B------:R-:W1:Y:S02]  /*7ab0*/  @P4 LDS R13, [R24+0x800] ;  /* 0x00080000180d4984 */ /* 0x000e640000000800 */
[----:B-1----:R-:W-:-:S04]  /*7ac0*/  @P4 SHF.L.U32 R9, R13, R14, RZ ;  /* 0x0000000e0d094219 */ /* 0x002fc800000006ff */
[----:B------:R-:W-:-:S05]  /*7ad0*/  LOP3.LUT R9, R9, R12, RZ, 0xfc, !PT ;  /* 0x0000000c09097212 */ /* 0x000fca00078efcff */
[C---:B--2---:R-:W-:Y:S01]  /*7ae0*/  IMAD.IADD R12, R8.reuse, 0x1, -R9 ;  /* 0x00000001080c7824 */ /* 0x044fe200078e0a09 */
        /* <DEDUP_REMOVED lines=12> */
[----:B------:R-:W1:Y:S04]  /*7bb0*/  LDS.U8 R29, [UR4+0x2000] ;  /* 0x00200004ff1d7984 */ /* 0x000e680008000000 */
[----:B------:R-:W-:Y:S01]  /*7bc0*/  LDS R28, [R24+0x800] ;  /* 0x00080000181c7984 */ /* 0x000fe20000000800 */
[----:B-1----:R-:W-:-:S03]  /*7bd0*/  ISETP.NE.AND P0, PT, R12, R29, PT ;  /* 0x0000001d0c00720c */ /* 0x002fc60003f05270 */
[----:B------:R-:W-:Y:S10]  /*7be0*/  LDS.64 R12, [R2+0x8] ;  /* 0x00000800020c7984 */ /* 0x000ff40000000a00 */
[----:B------:R-:W1:Y:S02]  /*7bf0*/  @P0 LDS R29, [R24+0x804] ;  /* 0x00080400181d0984 */ /* 0x000e640000000800 */
[----:B-1----:R-:W-:-:S02]  /*7c00*/  @P0 SHF.L.U32 R26, R29, R14, RZ ;  /* 0x0000000e1d1a0219 */ /* 0x002fc400000006ff */
        /* <DEDUP_REMOVED lines=14> */
[----:B------:R-:W1:Y:S02]  /*7cf0*/  LDS.U8 R26, [UR4+0x2000] ;  /* 0x00200004ff1a7984 */ /* 0x000e640008000000 */
[----:B------:R-:W-:Y:S01]  /*7d00*/  ISETP.NE.U32.AND P4, PT, R12, 0x1, PT ;  /* 0x000000010c00780c */ /* 0x000fe20003f85070 */
[----:B------:R-:W-:Y:S01]  /*7d10*/  VIADD R12, R20, 0x2 ;  /* 0x00000002140c7836 */ /* 0x000fe20000000000 */
[----:B------:R-:W-:Y:S04]  /*7d20*/  LDS R28, [R24+0x804] ;  /* 0x00080400181c7984 */ /* 0x000fe80000000800 */
[----:B-1----:R-:W-:Y:S01]  /*7d30*/  ISETP.NE.AND P0, PT, R12, R26, PT ;  /* 0x0000001a0c00720c */ /* 0x002fe20003f05270 */
[----:B------:R-:W-:-:S12]  /*7d40*/  IMAD.MOV.U32 R26, RZ, RZ, RZ ;  /* 0x000000ffff1a7224 */ /* 0x000fd800078e00ff */
[----:B------:R-:W1:Y:S02]  /*7d50*/  @P0 LDS R13, [R24+0x808] ;  /* 0x00080800180d0984 */ /* 0x000e640000000800 */
[----:B-1----:R-:W-:Y:S02]  /*7d60*/  @P0 SHF.L.U32 R26, R13, R14, RZ ;  /* 0x0000000e0d1a0219 */ /* 0x002fe400000006ff */
[----:B------:R-:W1:Y:S02]  /*7d70*/  LDS.64 R12, [R2+0x8] ;  /* 0x00000800020c7984 */ /* 0x000e640000000a00 */
[----:B-1----:R-:W-:-:S05]  /*7d80*/  IADD3 R12, P0, PT, R12, R27, RZ ;  /* 0x0000001b0c0c7210 */ /* 0x002fca0007f1e0ff */
        /* <DEDUP_REMOVED lines=13> */
[----:B------:R-:W1:Y:S02]  /*7e60*/  LDS.64 R12, [R2+0x8] ;  /* 0x00000800020c7984 */ /* 0x000e640000000a00 */
[----:B------:R-:W-:-:S02]  /*7e70*/  ISETP.NE.U32.AND P4, PT, R26, 0x1, PT ;  /* 0x000000011a00780c */ /* 0x000fc40003f85070 */
[----:B------:R-:W2:Y:S01]  /*7e80*/  LDS.U8 R26, [UR4+0x2000] ;  /* 0x00200004ff1a7984 */ /* 0x000ea20008000000 */
[----:B-1----:R-:W-:-:S05]  /*7e90*/  IADD3 R12, P0, PT, R12, R27, RZ ;  /* 0x0000001b0c0c7210 */ /* 0x002fca0007f1e0ff */
[----:B------:R-:W-:-:S05]  /*7ea0*/  IMAD.X R13, R13, 0x1, R25, P0 ;  /* 0x000000010d0d7824 */ /* 0x000fca00000e0619 */
[----:B------:R-:W3:Y:S01]  /*7eb0*/  LD.E R12, desc[UR36][R12.64+0xc] ;  /* 0x00000c240c0c7980 */ /* 0x000ee2000c101900 */
[C---:B------:R-:W-:Y:S02]  /*7ec0*/  VIADD R25, R20.reuse, 0x3 ;  /* 0x0000000314197836 */ /* 0x040fe40000000000 */
[----:B------:R-:W-:Y:S02]  /*7ed0*/  VIADD R20, R20, 0x4 ;  /* 0x0000000414147836 */ /* 0x000fe40000000000 */
[----:B------:R-:W-:Y:S01]  /*7ee0*/  VIADD R23, R23, 0x4 ;  /* 0x0000000417177836 */ /* 0x000fe20000000000 */
[----:B--2---:R-:W-:Y:S01]  /*7ef0*/  ISETP.NE.AND P0, PT, R25, R26, PT ;  /* 0x0000001a1900720c */ /* 0x004fe20003f05270 */
[----:B------:R-:W-:Y:S01]  /*7f00*/  IMAD.MOV.U32 R25, RZ, RZ, RZ ;  /* 0x000000ffff197224 */ /* 0x000fe200078e00ff */
[----:B------:R-:W1:Y:S11]  /*7f10*/  LDS R26, [R24+0x808] ;  /* 0x00080800181a7984 */ /* 0x000e760000000800 */
[----:B------:R-:W2:Y:S01]  /*7f20*/  @P0 LDS R27, [R24+0x80c] ;  /* 0x00080c00181b0984 */ /* 0x000ea20000000800 */
[----:B-1----:R-:W-:-:S02]  /*7f30*/  SHF.R.U32.HI R26, RZ, R15, R26 ;  /* 0x0000000fff1a7219 */ /* 0x002fc4000001161a */
[----:B--2---:R-:W-:-:S04]  /*7f40*/  @P0 SHF.L.U32 R25, R27, R14, RZ ;  /* 0x0000000e1b190219 */ /* 0x004fc800000006ff */
[----:B------:R-:W-:-:S05]  /*7f50*/  LOP3.LUT R25, R25, R26, RZ, 0xfc, !PT ;  /* 0x0000001a19197212 */ /* 0x000fca00078efcff */
[C---:B---3--:R-:W-:Y:S01]  /*7f60*/  IMAD.IADD R26, R12.reuse, 0x1, -R25 ;  /* 0x000000010c1a7824 */ /* 0x048fe200078e0a19 */
        /* <DEDUP_REMOVED lines=13> */
[----:B-1----:R-:W-:Y:S10]  /*8040*/  @P3 BRA `(.L_x_100) ;  /* 0xfffffff800503947 */ /* 0x002ff4000383ffff */
[----:B------:R-:W-:Y:S05]  /*8050*/  BSYNC.RECONVERGENT B6 ;  /* 0x0000000000067941 */ /* 0x000fea0003800200 */
.L_x_99:
[----:B------:R-:W-:-:S07]  /*8060*/  IMAD.MOV.U32 R20, RZ, RZ, R25 ;  /* 0x000000ffff147224 */ /* 0x000fce00078e0019 */
.L_x_98:
        /* <DEDUP_REMOVED lines=10> */
[----:B------:R-:W1:Y:S01]  /*8110*/  LDS.64 R8, [R2+0x8] ;  /* 0x0000080002087984 */ /* 0x000e620000000a00 */
[----:B------:R-:W-:-:S05]  /*8120*/  LOP3.LUT R13, R23, 0xff, RZ, 0xc0, !PT ;  /* 0x000000ff170d7812 */ /* 0x000fca00078ec0ff */
[----:B-1----:R-:W-:-:S05]  /*8130*/  IMAD.WIDE.U32 R8, R13, 0x4, R8 ;  /* 0x000000040d087825 */ /* 0x002fca00078e0008 */
[----:B------:R1:W2:Y:S01]  /*8140*/  LD.E R12, desc[UR36][R8.64] ;  /* 0x00000024080c7980 */ /* 0x0002a2000c101900 */
[----:B------:R-:W3:Y:S01]  /*8150*/  S2UR UR5, SR_CgaCtaId ;  /* 0x00000000000579c3 */ /* 0x000ee20000008800 */
[----:B------:R-:W-:Y:S01]  /*8160*/  UMOV UR4, 0x400 ;  /* 0x0000040000047882 */ /* 0x000fe20000000000 */
[----:B------:R-:W-:Y:S01]  /*8170*/  ISETP.NE.AND P4, PT, R20, RZ, PT ;  /* 0x000000ff1400720c */ /* 0x000fe20003f85270 */
[----:B------:R-:W-:Y:S01]  /*8180*/  IMAD.SHL.U32 R27, R13, 0x4, RZ ;  /* 0x000000040d1b7824 */ /* 0x000fe200078e00ff */
[----:B-1----:R-:W-:Y:S01]  /*8190*/  CS2R R8, SRZ ;  /* 0x0000000000087805 */ /* 0x002fe2000001ff00 */
[----:B---3--:R-:W-:Y:S02]  /*81a0*/  ULEA UR6, UR5, UR4, 0x18 ;  /* 0x0000000405067291 */ /* 0x008fe4000f8ec0ff */
[----:B------:R-:W-:-:S04]  /*81b0*/  UIADD3 UR4, UPT, UPT, UR4, 0x2014, URZ ;  /* 0x0000201404047890 */ /* 0x000fc8000fffe0ff */
[----:B------:R-:W-:-:S03]  /*81c0*/  ULEA UR4, UR5, UR4, 0x18 ;  /* 0x0000000405047291 */ /* 0x000fc6000f8ec0ff */
[----:B------:R-:W1:Y:S02]  /*81d0*/  LDS.U8 R21, [UR6+0x2000] ;  /* 0x00200006ff157984 */ /* 0x000e640008000000 */
[C---:B-1----:R-:W-:Y:S02]  /*81e0*/  ISETP.NE.AND P5, PT, R20.reuse, R21, PT ;  /* 0x000000151400720c */ /* 0x042fe40003fa5270 */
[----:B------:R-:W-:-:S05]  /*81f0*/  LEA R21, R20, UR4, 0x2 ;  /* 0x0000000414157c11 */ /* 0x000fca000f8e10ff */
[----:B------:R-:W1:Y:S06]  /*8200*/  @P4 LDS R24, [R21+0x7fc] ;  /* 0x0007fc0015184984 */ /* 0x000e6c0000000800 */
[----:B------:R-:W3:Y:S01]  /*8210*/  @P5 LDS R25, [R21+0x800] ;  /* 0x0008000015195984 */ /* 0x000ee20000000800 */
[----:B-1----:R-:W-:Y:S01]  /*8220*/  @P4 SHF.R.U32.HI R8, RZ, R15, R24 ;  /* 0x0000000fff084219 */ /* 0x002fe20000011618 */
[----:B------:R-:W-:Y:S01]  /*8230*/  IMAD.MOV.U32 R24, RZ, RZ, RZ ;  /* 0x000000ffff187224 */ /* 0x000fe200078e00ff */
[----:B---3--:R-:W-:Y:S02]  /*8240*/  @P5 SHF.L.U32 R9, R25, R14, RZ ;  /* 0x0000000e19095219 */ /* 0x008fe400000006ff */
[----:B------:R-:W-:-:S02]  /*8250*/  SHF.L.U64.HI R25, R13, 0x2, RZ ;  /* 0x000000020d197819 */ /* 0x000fc400000102ff */
[----:B------:R-:W-:-:S05]  /*8260*/  LOP3.LUT R29, R9, R8, RZ, 0xfc, !PT ;  /* 0x00000008091d7212 */ /* 0x000fca00078efcff */
[C---:B--2---:R-:W-:Y:S01]  /*8270*/  IMAD.IADD R8, R12.reuse, 0x1, -R29 ;  /* 0x000000010c087824 */ /* 0x044fe200078e0a1d */
        /* <DEDUP_REMOVED lines=8> */
[----:B------:R-:W1:Y:S04]  /*8300*/  LDS.U8 R13, [UR6+0x2000] ;  /* 0x00200006ff0d7984 */ /* 0x000e680008000000 */
[----:B------:R-:W-:Y:S01]  /*8310*/  LDS R26, [R21+0x800] ;  /* 0x00080000151a7984 */ /* 0x000fe20000000800 */
[----:B-1----:R-:W-:Y:S02]  /*8320*/  ISETP.NE.AND P4, PT, R12, R13, PT ;  /* 0x0000000d0c00720c */ /* 0x002fe40003f85270 */
[----:B------:R-:W-:-:S02]  /*8330*/  SEL R12, RZ, 0xffffffff, P6 ;  /* 0xffffffffff0c7807 */ /* 0x000fc40003000000 */
[----:B------:R-:W-:-:S04]  /*8340*/  @P0 SEL R12, RZ, 0xffffffff, !P5 ;  /* 0xffffffffff0c0807 */ /* 0x000fc80006800000 */
[----:B------:R-:W-:-:S04]  /*8350*/  LOP3.LUT R12, R12, 0x1, RZ, 0xc0, !PT ;  /* 0x000000010c0c7812 */ /* 0x000fc800078ec0ff */
[----:B------:R-:W-:Y:S01]  /*8360*/  ISETP.NE.U32.AND P0, PT, R12, 0x1, PT ;  /* 0x000000010c00780c */ /* 0x000fe20003f05070 */
[----:B------:R-:W1:Y:S02]  /*8370*/  @P4 LDS R13, [R21+0x804] ;  /* 0x00080400150d4984 */ /* 0x000e640000000800 */
[----:B-1----:R-:W-:Y:S02]  /*8380*/  @P4 SHF.L.U32 R24, R13, R14, RZ ;  /* 0x0000000e0d184219 */ /* 0x002fe400000006ff */
[----:B------:R-:W1:Y:S02]  /*8390*/  LDS.64 R12, [R2+0x8] ;  /* 0x00000800020c7984 */ /* 0x000e640000000a00 */
[----:B-1----:R-:W-:-:S05]  /*83a0*/  IADD3 R12, P4, PT, R12, R27, RZ ;  /* 0x0000001b0c0c7210 */ /* 0x002fca0007f9e0ff */
        /* <DEDUP_REMOVED lines=16> */
.L_x_101:
[----:B------:R-:W-:Y:S05]  /*84b0*/  @!P3 BRA `(.L_x_95) ;  /* 0x000000000080b947 */ /* 0x000fea0003800000 */
[----:B-1----:R-:W1:Y:S01]  /*84c0*/  LDS.64 R8, [R2+0x8] ;  /* 0x0000080002087984 */ /* 0x002e620000000a00 */
[----:B------:R-:W-:-:S05]  /*84d0*/  LOP3.LUT R13, R23, 0xff, RZ, 0xc0, !PT ;  /* 0x000000ff170d7812 */ /* 0x000fca00078ec0ff */
[----:B-1----:R-:W-:-:S05]  /*84e0*/  IMAD.WIDE.U32 R8, R13, 0x4, R8 ;  /* 0x000000040d087825 */ /* 0x002fca00078e0008 */
[----:B------:R1:W2:Y:S01]  /*84f0*/  LD.E R12, desc[UR36][R8.64] ;  /* 0x00000024080c7980 */ /* 0x0002a2000c101900 */
[----:B------:R-:W3:Y:S01]  /*8500*/  S2UR UR5, SR_CgaCtaId ;  /* 0x00000000000579c3 */ /* 0x000ee20000008800 */
[----:B------:R-:W-:Y:S01]  /*8510*/  UMOV UR4, 0x400 ;  /* 0x0000040000047882 */ /* 0x000fe20000000000 */
[----:B------:R-:W-:Y:S01]  /*8520*/  ISETP.NE.AND P3, PT, R20, RZ, PT ;  /* 0x000000ff1400720c */ /* 0x000fe20003f65270 */
[----:B------:R-:W-:Y:S01]  /*8530*/  VIADD R23, R23, 0x1 ;  /* 0x0000000117177836 */ /* 0x000fe20000000000 */
[----:B-1----:R-:W-:Y:S01]  /*8540*/  CS2R R8, SRZ ;  /* 0x0000000000087805 */ /* 0x002fe2000001ff00 */
[----:B---3--:R-:W-:Y:S02]  /*8550*/  ULEA UR6, UR5, UR4, 0x18 ;  /* 0x0000000405067291 */ /* 0x008fe4000f8ec0ff */
[----:B------:R-:W-:-:S04]  /*8560*/  UIADD3 UR4, UPT, UPT, UR4, 0x2014, URZ ;  /* 0x0000201404047890 */ /* 0x000fc8000fffe0ff */
[----:B------:R-:W-:-:S03]  /*8570*/  ULEA UR4, UR5, UR4, 0x18 ;  /* 0x0000000405047291 */ /* 0x000fc6000f8ec0ff */
[----:B------:R-:W1:Y:S03]  /*8580*/  LDS.U8 R21, [UR6+0x2000] ;  /* 0x00200006ff157984 */ /* 0x000e660008000000 */
[C---:B------:R-:W-:Y:S02]  /*8590*/  LEA R24, R20.reuse, UR4, 0x2 ;  /* 0x0000000414187c11 */ /* 0x040fe4000f8e10ff */
[----:B-1----:R-:W-:-:S03]  /*85a0*/  ISETP.NE.AND P4, PT, R20, R21, PT ;  /* 0x000000151400720c */ /* 0x002fc60003f85270 */
[----:B------:R-:W1:Y:S10]  /*85b0*/  @P3 LDS R20, [R24+0x7fc] ;  /* 0x0007fc0018143984 */ /* 0x000e740000000800 */
[----:B------:R-:W3:Y:S01]  /*85c0*/  @P4 LDS R21, [R24+0x800] ;  /* 0x0008000018154984 */ /* 0x000ee20000000800 */
[----:B-1----:R-:W-:-:S02]  /*85d0*/  @P3 SHF.R.U32.HI R8, RZ, R15, R20 ;  /* 0x0000000fff083219 */ /* 0x002fc40000011614 */
[----:B---3--:R-:W-:-:S04]  /*85e0*/  @P4 SHF.L.U32 R9, R21, R14, RZ ;  /* 0x0000000e15094219 */ /* 0x008fc800000006ff */
[----:B------:R-:W-:Y:S02]  /*85f0*/  LOP3.LUT R15, R9, R8, RZ, 0xfc, !PT ;  /* 0x00000008090f7212 */ /* 0x000fe400078efcff */
[----:B-----5:R-:W-:-:S04]  /*8600*/  LEA R8, P3, R13, R10, 0x2 ;  /* 0x0000000a0d087211 */ /* 0x020fc800078610ff */
        /* <DEDUP_REMOVED lines=11> */
.L_x_95:
[----:B------:R-:W-:Y:S05]  /*86c0*/  BSYNC.RECONVERGENT B2 ;  /* 0x0000000000027941 */ /* 0x000fea0003800200 */
.L_x_91:
[----:B-123--:R-:W-:Y:S01]  /*86d0*/  PRMT R8, R23, 0x8880, RZ ;  /* 0x0000888017087816 */ /* 0x00efe200000000ff */
[----:B------:R-:W-:Y:S01]  /*86e0*/  BSSY.RECONVERGENT B2, `(.L_x_102) ;  /* 0x0000013000027945 */ /* 0x000fe20003800200 */
[----:B------:R-:W-:Y:S02]  /*86f0*/  PRMT R14, R6, 0x8880, RZ ;  /* 0x00008880060e7816 */ /* 0x000fe400000000ff */
[----:B------:R-:W-:-:S13]  /*8700*/  ISETP.GE.OR P3, PT, R8, R3, !P0 ;  /* 0x000000030800720c */ /* 0x000fda0004766670 */
[----:B------:R-:W-:Y:S05]  /*8710*/  @P3 BRA `(.L_x_103) ;  /* 0x00000000003c3947 */ /* 0x000fea0003800000 */
.L_x_104:
[----:B-1----:R-:W1:Y:S01]  /*8720*/  LDS.64 R8, [R2+0x8] ;  /* 0x0000080002087984 */ /* 0x002e620000000a00 */
[----:B------:R-:W-:-:S05]  /*8730*/  LOP3.LUT R13, R23, 0xff, RZ, 0xc0, !PT ;  /* 0x000000ff170d7812 */ /* 0x000fca00078ec0ff */
[----:B-1----:R-:W-:-:S06]  /*8740*/  IMAD.WIDE.U32 R8, R13, 0x4, R8 ;  /* 0x000000040d087825 */ /* 0x002fcc00078e0008 */
        /* <DEDUP_REMOVED lines=12> */
.L_x_103:
[----:B------:R-:W-:Y:S05]  /*8810*/  BSYNC.RECONVERGENT B2 ;  /* 0x0000000000027941 */ /* 0x000fea0003800200 */
.L_x_102:
[----:B------:R-:W-:Y:S01]  /*8820*/  IMAD.MOV.U32 R20, RZ, RZ, R14 ;  /* 0x000000ffff147224 */ /* 0x000fe200078e000e */
[----:B------:R-:W-:Y:S01]  /*8830*/  PRMT R9, R23, 0x8880, RZ ;  /* 0x0000888017097816 */ /* 0x000fe200000000ff */
[----:B------:R-:W-:Y:S03]  /*8840*/  BSSY.RECONVERGENT B2, `(.L_x_105) ;  /* 0x000000e000027945 */ /* 0x000fe60003800200 */
[----:B------:R-:W-:-:S13]  /*8850*/  ISETP.LT.OR P0, PT, R9, R20, P0 ;  /* 0x000000140900720c */ /* 0x000fda0000701670 */
[----:B------:R-:W-:Y:S05]  /*8860*/  @P0 BRA `(.L_x_106) ;  /* 0x00000000002c0947 */ /* 0x000fea0003800000 */
.L_x_107:
[----:B------:R-:W-:Y:S01]  /*8870*/  VIADD R14, R23, 0xffffffff ;  /* 0xffffffff170e7836 */ /* 0x000fe20000000000 */
[----:B-12---:R-:W1:Y:S04]  /*8880*/  LDS.64 R12, [R2+0x8] ;  /* 0x00000800020c7984 */ /* 0x006e680000000a00 */
[----:B------:R-:W-:-:S05]  /*8890*/  LOP3.LUT R15, R14, 0xff, RZ, 0xc0, !PT ;  /* 0x000000ff0e0f7812 */ /* 0x000fca00078ec0ff */
[----:B-----5:R-:W-:-:S06]  /*88a0*/  IMAD.WIDE.U32 R8, R15, 0x4, R10 ;  /* 0x000000040f087825 */ /* 0x020fcc00078e000a */
[----:B------:R-:W2:Y:S01]  /*88b0*/  LD.E R9, desc[UR36][R8.64] ;  /* 0x0000002408097980 */ /* 0x000ea2000c101900 */
[----:B-1----:R-:W-:Y:S01]  /*88c0*/  IMAD.WIDE.U32 R12, R15, 0x4, R12 ;  /* 0x000000040f0c7825 */ /* 0x002fe200078e000c */
[----:B------:R-:W-:Y:S02]  /*88d0*/  PRMT R15, R23, 0x8880, RZ ;  /* 0x00008880170f7816 */ /* 0x000fe400000000ff */
[----:B------:R-:W-:Y:S02]  /*88e0*/  PRMT R23, R14, 0x7610, R23 ;  /* 0x000076100e177816 */ /* 0x000fe40000000017 */
[----:B------:R-:W-:Y:S01]  /*88f0*/  ISETP.GT.AND P0, PT, R15, R20, PT ;  /* 0x000000140f00720c */ /* 0x000fe20003f04270 */
[----:B--2---:R2:W-:-:S12]  /*8900*/  ST.E desc[UR36][R12.64], R9 ;  /* 0x000000090c007985 */ /* 0x0045d8000c101924 */
[----:B------:R-:W-:Y:S05]  /*8910*/  @P0 BRA `(.L_x_107) ;  /* 0xfffffffc00d40947 */ /* 0x000fea000383ffff */
.L_x_106:
[----:B------:R-:W-:Y:S05]  /*8920*/  BSYNC.RECONVERGENT B2 ;  /* 0x0000000000027941 */ /* 0x000fea0003800200 */
.L_x_105:
[----:B------:R-:W-:Y:S05]  /*8930*/  @P2 BRA `(.L_x_108) ;  /* 0xffffffd8001c2947 */ /* 0x000fea000383ffff */
[----:B------:R-:W-:Y:S05]  /*8940*/  BSYNC.RECONVERGENT B3 ;  /* 0x0000000000037941 */ /* 0x000fea0003800200 */
.L_x_90:
[----:B------:R-:W-:-:S04]  /*8950*/  PRMT R6, R6, 0x8880, RZ ;  /* 0x0000888006067816 */ /* 0x000fc800000000ff */
[----:B------:R-:W-:-:S13]  /*8960*/  ISETP.GT.AND P0, PT, R6, 0x1, PT ;  /* 0x000000010600780c */ /* 0x000fda0003f04270 */
[----:B------:R-:W-:Y:S05]  /*8970*/  @P0 BRA `(.L_x_109) ;  /* 0xffffffd400f80947 */ /* 0x000fea000383ffff */
[----:B------:R-:W-:Y:S05]  /*8980*/  BSYNC.RECONVERGENT B4 ;  /* 0x0000000000047941 */ /* 0x000fea0003800200 */
.L_x_89:
[----:B------:R3:W0:Y:S02]  /*8990*/  LDS.U8 R7, [R2] ;  /* 0x0000000002077984 */ /* 0x0006240000000000 */
.L_x_88:
[----:B------:R-:W-:Y:S05]  /*89a0*/  BSYNC.RECONVERGENT B5 ;  /* 0x0000000000057941 */ /* 0x000fea0003800200 */
.L_x_87:
[----:B0-----:R-:W-:-:S04]  /*89b0*/  PRMT R3, R7, 0x8880, RZ ;  /* 0x0000888007037816 */ /* 0x001fc800000000ff */
[----:B------:R-:W-:-:S13]  /*89c0*/  ISETP.GE.AND P0, PT, R3, 0x1, PT ;  /* 0x000000010300780c */ /* 0x000fda0003f06270 */
[----:B------:R-:W-:Y:S05]  /*89d0*/  @!P0 BRA `(.L_x_55) ;  /* 0x00000000003c8947 */ /* 0x000fea0003800000 */
[----:B-1----:R0:W1:Y:S01]  /*89e0*/  LDS.64 R4, [R2+0x8] ;  /* 0x0000080002047984 */ /* 0x0020620000000a00 */
[----:B------:R-:W-:-:S07]  /*89f0*/  PRMT R3, R7, 0x7610, R3 ;  /* 0x0000761007037816 */ /* 0x000fce0000000003 */
.L_x_110:
[----:B--2---:R-:W-:-:S05]  /*8a00*/  LOP3.LUT R9, R3, 0xff, RZ, 0xc0, !PT ;  /* 0x000000ff03097812 */ /* 0x004fca00078ec0ff */
[----:B-1----:R-:W-:-:S06]  /*8a10*/  IMAD.WIDE.U32 R8, R9, 0x4, R4 ;  /* 0x0000000409087825 */ /* 0x002fcc00078e0004 */
[----:B------:R-:W2:Y:S01]  /*8a20*/  LD.E R8, desc[UR36][R8.64+-0x4] ;  /* 0xfffffc2408087980 */ /* 0x000ea2000c101900 */
[----:B------:R-:W-:Y:S02]  /*8a30*/  PRMT R7, R3, 0x7610, R7 ;  /* 0x0000761003077816 */ /* 0x000fe40000000007 */
[----:B--2---:R-:W-:-:S13]  /*8a40*/  ISETP.NE.AND P0, PT, R8, RZ, PT ;  /* 0x000000ff0800720c */ /* 0x004fda0003f05270 */
[----:B------:R-:W-:Y:S05]  /*8a50*/  @P0 BRA `(.L_x_55) ;  /* 0x00000000001c0947 */ /* 0x000fea0003800000 */
[C---:B------:R-:W-:Y:S01]  /*8a60*/  VIADD R7, R3.reuse, 0xffffffff ;  /* 0xffffffff03077836 */ /* 0x040fe20000000000 */
[----:B------:R-:W-:-:S04]  /*8a70*/  LOP3.LUT R3, R3, 0xff, RZ, 0xc0, !PT ;  /* 0x000000ff03037812 */ /* 0x000fc800078ec0ff */
[----:B------:R1:W-:Y:S01]  /*8a80*/  STS.U8 [R2], R7 ;  /* 0x0000000702007388 */ /* 0x0003e20000000000 */
[----:B------:R-:W-:Y:S02]  /*8a90*/  ISETP.GT.U32.AND P0, PT, R3, 0x1, PT ;  /* 0x000000010300780c */ /* 0x000fe40003f04070 */
[----:B------:R-:W-:-:S11]  /*8aa0*/  PRMT R3, R7, 0x7610, R3 ;  /* 0x0000761007037816 */ /* 0x000fd60000000003 */
[----:B-1----:R-:W-:Y:S05]  /*8ab0*/  @P0 BRA `(.L_x_110) ;  /* 0xfffffffc00d00947 */ /* 0x002fea000383ffff */
[----:B------:R-:W-:-:S07]  /*8ac0*/  PRMT R7, RZ, 0x7610, R7 ;  /* 0x00007610ff077816 */ /* 0x000fce0000000007 */
.L_x_55:
[----:B------:R-:W-:Y:S05]  /*8ad0*/  BSYNC.RECONVERGENT B1 ;  /* 0x0000000000017941 */ /* 0x000fea0003800200 */
.L_x_54:
[C---:B------:R-:W-:Y:S01]  /*8ae0*/  PRMT R3, R0.reuse, 0x9910, RZ ;  /* 0x0000991000037816 */ /* 0x040fe200000000ff */
[----:B------:R-:W-:-:S03]  /*8af0*/  VIADD R0, R0, 0xffffffff ;  /* 0xffffffff00007836 */ /* 0x000fc60000000000 */
[----:B------:R-:W-:-:S13]  /*8b00*/  ISETP.GT.AND P0, PT, R3, 0x1, PT ;  /* 0x000000010300780c */ /* 0x000fda0003f04270 */
[----:B------:R-:W-:Y:S05]  /*8b10*/  @P0 BRA `(.L_x_111) ;  /* 0xffffff7c00440947 */ /* 0x000fea000383ffff */
.L_x_5:
[----:B------:R-:W-:Y:S05]  /*8b20*/  BSYNC.RECONVERGENT B0 ;  /* 0x0000000000007941 */ /* 0x000fea0003800200 */
.L_x_4:
[----:B-1----:R-:W1:Y:S01]  /*8b30*/  LDS.64 R4, [R2+0x18] ;  /* 0x0000180002047984 */ /* 0x002e620000000a00 */
[----:B------:R-:W0:Y:S01]  /*8b40*/  S2UR UR5, SR_CgaCtaId ;  /* 0x00000000000579c3 */ /* 0x000e220000008800 */
[----:B------:R-:W-:Y:S01]  /*8b50*/  UMOV UR4, 0x400 ;  /* 0x0000040000047882 */ /* 0x000fe20000000000 */
[----:B------:R-:W-:Y:S01]  /*8b60*/  IMAD.MOV.U32 R7, RZ, RZ, 0x1 ;  /* 0x00000001ff077424 */ /* 0x000fe200078e00ff */
[----:B------:R-:W3:Y:S01]  /*8b70*/  S2R R0, SR_TID.X ;  /* 0x0000000000007919 */ /* 0x000ee20000002100 */
[----:B------:R-:W-:Y:S01]  /*8b80*/  UIADD3 UR4, UPT, UPT, UR4, 0x800, URZ ;  /* 0x0000080004047890 */ /* 0x000fe2000fffe0ff */
[----:B--2---:R-:W-:Y:S01]  /*8b90*/  IMAD.MOV.U32 R9, RZ, RZ, 0x1 ;  /* 0x00000001ff097424 */ /* 0x004fe200078e00ff */
[----:B-----5:R2:W5:Y:S04]  /*8ba0*/  LD.E.64 R10, desc[UR36][R18.64+0x8] ;  /* 0x00000824120a7980 */ /* 0x020568000c101b00 */
[----:B------:R-:W-:Y:S01]  /*8bb0*/  STS.U8 [R2+0x10], R7 ;  /* 0x0000100702007388 */ /* 0x000fe20000000000 */
[----:B0-----:R-:W-:-:S06]  /*8bc0*/  ULEA UR4, UR5, UR4, 0x18 ;  /* 0x0000000405047291 */ /* 0x001fcc000f8ec0ff */
[----:B---3--:R-:W-:Y:S01]  /*8bd0*/  LEA R12, R0, UR4, 0x4 ;  /* 0x00000004000c7c11 */ /* 0x008fe2000f8e20ff */
[----:B-1----:R-:W-:Y:S04]  /*8be0*/  ST.E desc[UR36][R4.64], R9 ;  /* 0x0000000904007985 */ /* 0x002fe8000c101924 */
[----:B------:R-:W-:Y:S04]  /*8bf0*/  LDS.S8 R3, [R12] ;  /* 0x000000000c037984 */ /* 0x000fe80000000200 */
[----:B------:R-:W0:Y:S04]  /*8c00*/  LDS.64 R6, [R12+0x8] ;  /* 0x000008000c067984 */ /* 0x000e280000000a00 */
[----:B------:R-:W1:Y:S01]  /*8c10*/  LDS.U8 R8, [R2+0x10] ;  /* 0x0000100002087984 */ /* 0x000e620000000000 */
[----:B0-----:R-:W-:-:S06]  /*8c20*/  IMAD.WIDE R6, R3, 0x4, R6 ;  /* 0x0000000403067825 */ /* 0x001fcc00078e0206 */
[----:B------:R-:W3:Y:S01]  /*8c30*/  LD.E R6, desc[UR36][R6.64+-0x4] ;  /* 0xfffffc2406067980 */ /* 0x000ee2000c101900 */
[----:B------:R-:W-:Y:S01]  /*8c40*/  BSSY.RECONVERGENT B0, `(.L_x_112) ;  /* 0x000083d000007945 */ /* 0x000fe20003800200 */
[----:B-1----:R-:W-:Y:S01]  /*8c50*/  PRMT R5, R8, 0x7610, R5 ;  /* 0x0000761008057816 */ /* 0x002fe20000000005 */
        /* <DEDUP_REMOVED lines=12> */
.L_x_219:
[C---:B------:R-:W-:Y:S01]  /*8d20*/  LOP3.LUT P0, R7, R5.reuse, 0xff, RZ, 0xc0, !PT ;  /* 0x000000ff05077812 */ /* 0x040fe2000780c0ff */
[----:B------:R-:W-:Y:S01]  /*8d30*/  BSSY.RECONVERGENT B1, `(.L_x_114) ;  /* 0x00000d1000017945 */ /* 0x000fe20003800200 */
[----:B------:R-:W-:-:S11]  /*8d40*/  PRMT R3, R5, 0x7610, R3 ;  /* 0x0000761005037816 */ /* 0x000fd60000000003 */
[----:B------:R0:W-:Y:S01]  /*8d50*/  @!P0 ST.E.U8 desc[UR36][R16.64], RZ ;  /* 0x000000ff10008985 */ /* 0x0001e2000c101124 */
[----:B------:R-:W-:Y:S01]  /*8d60*/  @!P0 PRMT R5, RZ, 0x7610, R5 ;  /* 0x00007610ff058816 */ /* 0x000fe20000000005 */
[----:B-123--:R-:W-:Y:S06]  /*8d70*/  @!P0 BRA `(.L_x_115) ;  /* 0x0000000c00308947 */ /* 0x00efec0003800000 */
[----:B------:R-:W-:Y:S01]  /*8d80*/  IMAD.SHL.U32 R5, R3, 0x2, RZ ;  /* 0x0000000203057824 */ /* 0x000fe200078e00ff */
[----:B------:R-:W-:Y:S04]  /*8d90*/  BSSY.RECONVERGENT B2, `(.L_x_116) ;  /* 0x0000029000027945 */ /* 0x000fe80003800200 */
[----:B------:R1:W-:Y:S01]  /*8da0*/  ST.E.U8 desc[UR36][R16.64], R5 ;  /* 0x0000000510007985 */ /* 0x0003e2000c101124 */
[----:B------:R-:W-:-:S04]  /*8db0*/  PRMT R4, R5, 0x8880, RZ ;  /* 0x0000888005047816 */ /* 0x000fc800000000ff */
[----:B------:R-:W-:-:S13]  /*8dc0*/  ISETP.GE.AND P0, PT, R4, 0x1, PT ;  /* 0x000000010400780c */ /* 0x000fda0003f06270 */
[----:B-1----:R-:W-:Y:S05]  /*8dd0*/  @!P0 BRA `(.L_x_117) ;  /* 0x0000000000908947 */ /* 0x002fea0003800000 */
        /* <DEDUP_REMOVED lines=10> */
.L_x_120:
        /* <DEDUP_REMOVED lines=17> */
.L_x_119:
[----:B------:R-:W-:Y:S05]  /*8f90*/  BSYNC.RECONVERGENT B3 ;  /* 0x0000000000037941 */ /* 0x000fea0003800200 */
.L_x_118:
[----:B------:R-:W-:Y:S05]  /*8fa0*/  @P1 BRA `(.L_x_117) ;  /* 0x00000000001c1947 */ /* 0x000fea0003800000 */
[----:B------:R-:W3:Y:S01]  /*8fb0*/  LD.E.64 R8, desc[UR36][R16.64+0x8] ;  /* 0x0000082410087980 */ /* 0x000ee2000c101b00 */
[----:B--2---:R-:W-:-:S05]  /*8fc0*/  LOP3.LUT R13, R4, 0xffff, RZ, 0xc0, !PT ;  /* 0x0000ffff040d7812 */ /* 0x004fca00078ec0ff */
[----:B---3--:R-:W-:-:S05]  /*8fd0*/  IMAD.WIDE.U32 R8, R13, 0x4, R8 ;  /* 0x000000040d087825 */ /* 0x008fca00078e0008 */
[----:B------:R1:W-:Y:S04]  /*8fe0*/  ST.E desc[UR36][R8.64], RZ ;  /* 0x000000ff08007985 */ /* 0x0003e8000c101924 */
[----:B------:R-:W2:Y:S02]  /*8ff0*/  LD.E.64 R4, desc[UR36][R16.64+0x8] ;  /* 0x0000082410047980 */ /* 0x000ea4000c101b00 */
[----:B--2---:R-:W-:-:S05]  /*9000*/  IMAD.WIDE.U32 R4, R13, 0x4, R4 ;  /* 0x000000040d047825 */ /* 0x004fca00078e0004 */
[----:B------:R1:W-:Y:S02]  /*9010*/  ST.E desc[UR36][R4.64+0x4], RZ ;  /* 0x000004ff04007985 */ /* 0x0003e4000c101924 */
.L_x_117:
[----:B------:R-:W-:Y:S05]  /*9020*/  BSYNC.RECONVERGENT B2 ;  /* 0x0000000000027941 */ /* 0x000fea0003800200 */
.L_x_116:
[----:B-1----:R-:W-:Y:S01]  /*9030*/  PRMT R4, R3, 0x8880, RZ ;  /* 0x0000888003047816 */ /* 0x002fe200000000ff */
[----:B------:R-:W-:Y:S03]  /*9040*/  BSSY.RECONVERGENT B2, `(.L_x_121) ;  /* 0x0000096000027945 */ /* 0x000fe60003800200 */
[----:B------:R-:W-:-:S13]  /*9050*/  ISETP.GE.AND P0, PT, R4, 0x1, PT ;  /* 0x000000010400780c */ /* 0x000fda0003f06270 */
[----:B------:R-:W-:Y:S05]  /*9060*/  @!P0 BRA `(.L_x_122) ;  /* 0x00000008004c8947 */ /* 0x000fea0003800000 */
[----:B------:R-:W-:Y:S02]  /*9070*/  ISETP.GE.U32.AND P0, PT, R7, 0x4, PT ;  /* 0x000000040700780c */ /* 0x000fe40003f06070 */
[C---:B------:R-:W-:Y:S02]  /*9080*/  LOP3.LUT R4, R3.reuse, 0x3, RZ, 0xc0, !PT ;  /* 0x0000000303047812 */ /* 0x040fe400078ec0ff */
[----:B------:R-:W-:Y:S02]  /*9090*/  LOP3.LUT R5, R3, 0x7c, RZ, 0xc0, !PT ;  /* 0x0000007c03057812 */ /* 0x000fe400078ec0ff */
[----:B------:R-:W-:-:S07]  /*90a0*/  PRMT R6, RZ, 0x7610, R6 ;  /* 0x00007610ff067816 */ /* 0x000fce0000000006 */
.L_x_131:
[----:B-12---:R-:W1:Y:S01]  /*90b0*/  LDS.64 R12, [R2+0x18] ;  /* 0x00001800020c7984 */ /* 0x006e620000000a00 */
[----:B------:R-:W-:-:S05]  /*90c0*/  LOP3.LUT R8, R6, 0xff, RZ, 0xc0, !PT ;  /* 0x000000ff06087812 */ /* 0x000fca00078ec0ff */
[----:B-1----:R-:W-:-:S05]  /*90d0*/  IMAD.WIDE.U32 R12, R8, 0x4, R12 ;  /* 0x00000004080c7825 */ /* 0x002fca00078e000c */
        /* <DEDUP_REMOVED lines=11> */
.L_x_128:
[----:B-1----:R-:W2:Y:S01]  /*9190*/  LD.E.64 R12, desc[UR36][R16.64+0x8] ;  /* 0x00000824100c7980 */ /* 0x002ea2000c101b00 */
[C---:B------:R-:W-:Y:S01]  /*91a0*/  IMAD.IADD R27, R9.reuse, 0x1, R6 ;  /* 0x00000001091b7824 */ /* 0x040fe200078e0206 */
[----:B------:R-:W-:Y:S02]  /*91b0*/  LOP3.LUT R23, R9, 0xff, RZ, 0xc0, !PT ;  /* 0x000000ff09177812 */ /* 0x000fe400078ec0ff */
[----:B------:R-:W1:Y:S02]  /*91c0*/  LDS.64 R14, [R2+0x18] ;  /* 0x00001800020e7984 */ /* 0x000e640000000a00 */
[----:B------:R-:W-:Y:S01]  /*91d0*/  LOP3.LUT R27, R27, 0xff, RZ, 0xc0, !PT ;  /* 0x000000ff1b1b7812 */ /* 0x000fe200078ec0ff */
[----:B-1----:R-:W-:-:S06]  /*91e0*/  IMAD.WIDE.U32 R14, R23, 0x4, R14 ;  /* 0x00000004170e7825 */ /* 0x002fcc00078e000e */
        /* <DEDUP_REMOVED lines=9> */
[----:B------:R-:W1:Y:S02]  /*9280*/  LDS.64 R24, [R2+0x18] ;  /* 0x0000180002187984 */ /* 0x000e640000000a00 */
[----:B-1----:R-:W-:-:S06]  /*9290*/  IMAD.WIDE.U32 R24, R23, 0x4, R24 ;  /* 0x0000000417187825 */ /* 0x002fcc00078e0018 */
        /* <DEDUP_REMOVED lines=39> */
.L_x_127:
[----:B------:R-:W-:-:S07]  /*9510*/  PRMT R23, R5, 0x7610, R23 ;  /* 0x0000761005177816 */ /* 0x000fce0000000017 */
.L_x_126:
[----:B------:R-:W-:Y:S05]  /*9520*/  BSYNC.RECONVERGENT B4 ;  /* 0x0000000000047941 */ /* 0x000fea0003800200 */
.L_x_125:
[----:B------:R-:W-:Y:S01]  /*9530*/  ISETP.NE.AND P1, PT, R4, RZ, PT ;  /* 0x000000ff0400720c */ /* 0x000fe20003f25270 */
[----:B------:R-:W-:-:S12]  /*9540*/  BSSY.RECONVERGENT B4, `(.L_x_129) ;  /* 0x0000038000047945 */ /* 0x000fd80003800200 */
[----:B------:R-:W-:Y:S05]  /*9550*/  @!P1 BRA `(.L_x_130) ;  /* 0x0000000000d89947 */ /* 0x000fea0003800000 */
        /* <DEDUP_REMOVED lines=16> */
[----:B------:R-:W3:Y:S01]  /*9660*/  LD.E.64 R14, desc[UR36][R16.64+0x8] ;  /* 0x00000824100e7980 */ /* 0x000ee2000c101b00 */
[C---:B------:R-:W-:Y:S01]  /*9670*/  IADD3 R27, P2, PT, R23.reuse, R8, RZ ;  /* 0x00000008171b7210 */ /* 0x040fe20007f5e0ff */
[----:B------:R-:W-:Y:S01]  /*9680*/  IMAD.SHL.U32 R8, R23, 0x4, RZ ;  /* 0x0000000417087824 */ /* 0x000fe200078e00ff */
[----:B------:R-:W-:Y:S01]  /*9690*/  SHF.R.U32.HI R23, RZ, 0x1e, R23 ;  /* 0x0000001eff177819 */ /* 0x000fe20000011617 */
[----:B--2---:R-:W1:Y:S02]  /*96a0*/  LDS.64 R12, [R2+0x18] ;  /* 0x00001800020c7984 */ /* 0x004e640000000a00 */
[----:B------:R-:W-:Y:S02]  /*96b0*/  IMAD.X R20, RZ, RZ, RZ, P2 ;  /* 0x000000ffff147224 */ /* 0x000fe400010e06ff */
[----:B------:R-:W-:-:S03]  /*96c0*/  IMAD.SHL.U32 R9, R27, 0x4, RZ ;  /* 0x000000041b097824 */ /* 0x000fc600078e00ff */
[----:B------:R-:W-:Y:S02]  /*96d0*/  SHF.L.U64.HI R27, R27, 0x2, R20 ;  /* 0x000000021b1b7819 */ /* 0x000fe40000010214 */
[----:B-1----:R-:W-:-:S05]  /*96e0*/  IADD3 R12, P2, PT, R12, R8, RZ ;  /* 0x000000080c0c7210 */ /* 0x002fca0007f5e0ff */
[----:B------:R-:W-:-:S05]  /*96f0*/  IMAD.X R13, R13, 0x1, R23, P2 ;  /* 0x000000010d0d7824 */ /* 0x000fca00010e0617 */
[----:B------:R-:W2:Y:S01]  /*9700*/  LD.E R12, desc[UR36][R12.64+0x4] ;  /* 0x000004240c0c7980 */ /* 0x000ea2000c101900 */
[----:B---3--:R-:W-:-:S05]  /*9710*/  IADD3 R14, P3, PT, R14, R9, RZ ;  /* 0x000000090e0e7210 */ /* 0x008fca0007f7e0ff */
[----:B------:R-:W-:-:S05]  /*9720*/  IMAD.X R15, R15, 0x1, R27, P3 ;  /* 0x000000010f0f7824 */ /* 0x000fca00018e061b */
[----:B------:R-:W2:Y:S02]  /*9730*/  LD.E R20, desc[UR36][R14.64+0x4] ;  /* 0x000004240e147980 */ /* 0x000ea4000c101900 */
[----:B--2---:R-:W-:-:S04]  /*9740*/  IMAD R20, R7, R12, R20 ;  /* 0x0000000c07147224 */ /* 0x004fc800078e0214 */
[----:B------:R-:W-:Y:S02]  /*9750*/  VIADD R26, R20, 0x1 ;  /* 0x00000001141a7836 */ /* 0x000fe40000000000 */
[----:B------:R-:W-:Y:S01]  /*9760*/  @P1 IMAD.MOV R26, RZ, RZ, R20 ;  /* 0x000000ffff1a1224 */ /* 0x000fe200078e0214 */
[----:B------:R-:W-:-:S04]  /*9770*/  ISETP.NE.AND P1, PT, R4, 0x2, PT ;  /* 0x000000020400780c */ /* 0x000fc80003f25270 */
[----:B------:R-:W-:-:S04]  /*9780*/  ISETP.NE.AND P2, PT, R26, -0x1, PT ;  /* 0xffffffff1a00780c */ /* 0x000fc80003f45270 */
[----:B------:R-:W-:-:S05]  /*9790*/  SEL R29, R26, RZ, P2 ;  /* 0x000000ff1a1d7207 */ /* 0x000fca0001000000 */
[----:B------:R-:W-:Y:S04]  /*97a0*/  ST.E desc[UR36][R14.64+0x4], R29 ;  /* 0x0000041d0e007985 */ /* 0x000fe8000c101924 */
[----:B------:R-:W2:Y:S04]  /*97b0*/  @P1 LD.E.64 R20, desc[UR36][R16.64+0x8] ;  /* 0x0000082410141980 */ /* 0x000ea8000c101b00 */
[----:B------:R-:W1:Y:S02]  /*97c0*/  @P1 LDS.64 R24, [R2+0x18] ;  /* 0x0000180002181984 */ /* 0x000e640000000a00 */
[----:B-1----:R-:W-:-:S02]  /*97d0*/  @P1 IADD3 R8, P2, PT, R24, R8, RZ ;  /* 0x0000000818081210 */ /* 0x002fc40007f5e0ff */
        /* <DEDUP_REMOVED lines=14> */
.L_x_130:
[----:B------:R-:W-:Y:S05]  /*98c0*/  BSYNC.RECONVERGENT B4 ;  /* 0x0000000000047941 */ /* 0x000fea0003800200 */
.L_x_129:
[----:B--2---:R-:W2:Y:S01]  /*98d0*/  LD.E.64 R8, desc[UR36][R16.64+0x8] ;  /* 0x0000082410087980 */ /* 0x004ea2000c101b00 */
[----:B---3--:R-:W-:-:S05]  /*98e0*/  IMAD.IADD R7, R6, 0x1, R3 ;  /* 0x0000000106077824 */ /* 0x008fca00078e0203 */
[----:B------:R-:W-:-:S05]  /*98f0*/  LOP3.LUT R7, R7, 0xff, RZ, 0xc0, !PT ;  /* 0x000000ff07077812 */ /* 0x000fca00078ec0ff */
[----:B--2---:R-:W-:-:S05]  /*9900*/  IMAD.WIDE.U32 R8, R7, 0x4, R8 ;  /* 0x0000000407087825 */ /* 0x004fca00078e0008 */
[----:B------:R2:W-:Y:S02]  /*9910*/  ST.E desc[UR36][R8.64], RZ ;  /* 0x000000ff08007985 */ /* 0x0005e4000c101924 */
.L_x_124:
[----:B------:R-:W-:Y:S05]  /*9920*/  BSYNC.RECONVERGENT B3 ;  /* 0x0000000000037941 */ /* 0x000fea0003800200 */
.L_x_123:
[----:B------:R-:W-:Y:S01]  /*9930*/  VIADD R6, R6, 0x1 ;  /* 0x0000000106067836 */ /* 0x000fe20000000000 */
[----:B--2---:R-:W-:-:S04]  /*9940*/  PRMT R8, R3, 0x8880, RZ ;  /* 0x0000888003087816 */ /* 0x004fc800000000ff */
[C---:B------:R-:W-:Y:S02]  /*9950*/  PRMT R7, R6.reuse, 0x8880, RZ ;  /* 0x0000888006077816 */ /* 0x040fe400000000ff */
[----:B------:R-:W-:Y:S02]  /*9960*/  PRMT R6, R6, 0x8880, RZ ;  /* 0x0000888006067816 */ /* 0x000fe400000000ff */
[----:B------:R-:W-:Y:S02]  /*9970*/  ISETP.GE.AND P1, PT, R7, R8, PT ;  /* 0x000000080700720c */ /* 0x000fe40003f26270 */
[----:B------:R-:W-:-:S11]  /*9980*/  PRMT R6, R6, 0x7710, RZ ;  /* 0x0000771006067816 */ /* 0x000fd600000000ff */
[----:B------:R-:W-:Y:S05]  /*9990*/  @!P1 BRA `(.L_x_131) ;  /* 0xfffffff400c49947 */ /* 0x000fea000383ffff */
.L_x_122:
[----:B------:R-:W-:Y:S05]  /*99a0*/  BSYNC.RECONVERGENT B2 ;  /* 0x0000000000027941 */ /* 0x000fea0003800200 */
.L_x_121:
[----:B------:R-:W3:Y:S04]  /*99b0*/  LD.E.U8 R5, desc[UR36][R16.64] ;  /* 0x0000002410057980 */ /* 0x000ee8000c101100 */
[----:B------:R-:W2:Y:S01]  /*99c0*/  LD.E.64 R6, desc[UR36][R16.64+0x8] ;  /* 0x0000082410067980 */ /* 0x000ea2000c101b00 */
[----:B---3--:R-:W-:-:S05]  /*99d0*/  PRMT R3, R5, 0x8880, RZ ;  /* 0x0000888005037816 */ /* 0x008fca00000000ff */
[----:B--2---:R-:W-:-:S06]  /*99e0*/  IMAD.WIDE R6, R3, 0x4, R6 ;  /* 0x0000000403067825 */ /* 0x004fcc00078e0206 */
[----:B------:R-:W2:Y:S02]  /*99f0*/  LD.E R6, desc[UR36][R6.64+-0x4] ;  /* 0xfffffc2406067980 */ /* 0x000ea4000c101900 */
[----:B--2---:R-:W-:-:S13]  /*9a00*/  ISETP.NE.AND P0, PT, R6, RZ, PT ;  /* 0x000000ff0600720c */ /* 0x004fda0003f05270 */
[----:B------:R-:W-:-:S05]  /*9a10*/  @!P0 VIADD R3, R5, 0xffffffff ;  /* 0xffffffff05038836 */ /* 0x000fca0000000000 */
[----:B------:R2:W-:Y:S01]  /*9a20*/  @!P0 ST.E.U8 desc[UR36][R16.64], R3 ;  /* 0x0000000310008985 */ /* 0x0005e2000c101124 */
[----:B------:R-:W-:-:S07]  /*9a30*/  @!P0 PRMT R5, R3, 0x7610, R5 ;  /* 0x0000761003058816 */ /* 0x000fce0000000005 */
.L_x_115:
[----:B------:R-:W-:Y:S05]  /*9a40*/  BSYNC.RECONVERGENT B1 ;  /* 0x0000000000017941 */ /* 0x000fea0003800200 */
.L_x_114:
[----:B------:R3:W-:Y:S01]  /*9a50*/  STS.U8 [R2+0x10], R5 ;  /* 0x0000100502007388 */ /* 0x0007e20000000000 */
[----:B--2---:R-:W-:Y:S01]  /*9a60*/  PRMT R3, R5, 0x8880, RZ ;  /* 0x0000888005037816 */ /* 0x004fe200000000ff */
[----:B------:R-:W-:Y:S03]  /*9a70*/  BSSY.RECONVERGENT B1, `(.L_x_132) ;  /* 0x0000015000017945 */ /* 0x000fe60003800200 */
[----:B------:R-:W-:-:S13]  /*9a80*/  ISETP.GE.AND P0, PT, R3, 0x1, PT ;  /* 0x000000010300780c */ /* 0x000fda0003f06270 */
[----:B---3--:R-:W-:Y:S05]  /*9a90*/  @!P0 BRA `(.L_x_133) ;  /* 0x0000000000488947 */ /* 0x008fea0003800000 */
[----:B------:R-:W-:Y:S01]  /*9aa0*/  BSSY.RECONVERGENT B2, `(.L_x_134) ;  /* 0x0000010000027945 */ /* 0x000fe20003800200 */
[----:B------:R-:W-:-:S07]  /*9ab0*/  PRMT R3, RZ, 0x7610, R3 ;  /* 0x00007610ff037816 */ /* 0x000fce0000000003 */
.L_x_135:
[----:B------:R-:W2:Y:S01]  /*9ac0*/  LD.E.64 R4, desc[UR36][R16.64+0x8] ;  /* 0x0000082410047980 */ /* 0x000ea2000c101b00 */
[----:B------:R-:W-:-:S03]  /*9ad0*/  LOP3.LUT R9, R3, 0xff, RZ, 0xc0, !PT ;  /* 0x000000ff03097812 */ /* 0x000fc600078ec0ff */
[----:B------:R-:W3:Y:S02]  /*9ae0*/  LDS.64 R6, [R2+0x18] ;  /* 0x0000180002067984 */ /* 0x000ee40000000a00 */
[----:B--2---:R-:W-:-:S06]  /*9af0*/  IMAD.WIDE.U32 R4, R9, 0x4, R4 ;  /* 0x0000000409047825 */ /* 0x004fcc00078e0004 */
[----:B------:R-:W2:Y:S01]  /*9b00*/  LD.E R5, desc[UR36][R4.64] ;  /* 0x0000002404057980 */ /* 0x000ea2000c101900 */
[----:B---3--:R-:W-:-:S04]  /*9b10*/  IMAD.WIDE.U32 R6, R9, 0x4, R6 ;  /* 0x0000000409067825 */ /* 0x008fc800078e0006 */
[----:B------:R-:W-:-:S05]  /*9b20*/  VIADD R3, R3, 0x1 ;  /* 0x0000000103037836 */ /* 0x000fca0000000000 */
[C---:B------:R-:W-:Y:S02]  /*9b30*/  PRMT R9, R3.reuse, 0x8880, RZ ;  /* 0x0000888003097816 */ /* 0x040fe400000000ff */
[----:B------:R-:W-:-:S04]  /*9b40*/  PRMT R3, R3, 0x8880, RZ ;  /* 0x0000888003037816 */ /* 0x000fc800000000ff */
[----:B------:R-:W-:Y:S01]  /*9b50*/  PRMT R3, R3, 0x7710, RZ ;  /* 0x0000771003037816 */ /* 0x000fe200000000ff */
[----:B--2---:R-:W-:Y:S04]  /*9b60*/  ST.E desc[UR36][R6.64], R5 ;  /* 0x0000000506007985 */ /* 0x004fe8000c101924 */
[----:B------:R-:W2:Y:S02]  /*9b70*/  LDS.S8 R8, [R2+0x10] ;  /* 0x0000100002087984 */ /* 0x000ea40000000200 */
[----:B--2---:R-:W-:-:S13]  /*9b80*/  ISETP.GE.AND P0, PT, R9, R8, PT ;  /* 0x000000080900720c */ /* 0x004fda0003f06270 */
[----:B------:R-:W-:Y:S05]  /*9b90*/  @!P0 BRA `(.L_x_135) ;  /* 0xfffffffc00c88947 */ /* 0x000fea000383ffff */
[----:B------:R-:W-:Y:S05]  /*9ba0*/  BSYNC.RECONVERGENT B2 ;  /* 0x0000000000027941 */ /* 0x000fea0003800200 */
.L_x_134:
[----:B------:R-:W-:-:S07]  /*9bb0*/  PRMT R5, R8, 0x7610, R5 ;  /* 0x0000761008057816 */ /* 0x000fce0000000005 */
.L_x_133:
[----:B------:R-:W-:Y:S05]  /*9bc0*/  BSYNC.RECONVERGENT B1 ;  /* 0x0000000000017941 */ /* 0x000fea0003800200 */
.L_x_132:
[----:B------:R-:W2:Y:S01]  /*9bd0*/  LD.E.S8 R3, desc[UR36][R16.64] ;  /* 0x0000002410037980 */ /* 0x000ea2000c101300 */
[----:B------:R-:W3:Y:S01]  /*9be0*/  S2UR UR5, SR_CgaCtaId ;  /* 0x00000000000579c3 */ /* 0x000ee20000008800 */
[----:B------:R-:W-:Y:S01]  /*9bf0*/  UMOV UR4, 0x400 ;  /* 0x0000040000047882 */ /* 0x000fe20000000000 */
[----:B------:R-:W-:Y:S01]  /*9c00*/  BSSY.RECONVERGENT B5, `(.L_x_136) ;  /* 0x00002b2000057945 */ /* 0x000fe20003800200 */
[----:B---3--:R-:W-:-:S09]  /*9c10*/  ULEA UR4, UR5, UR4, 0x18 ;  /* 0x0000000405047291 */ /* 0x008fd2000f8ec0ff */
        /* <DEDUP_REMOVED lines=10> */
[----:B------:R-:W-:Y:S01]  /*9cc0*/  IADD3 R8, PT, PT, R3, 0x1, R8 ;  /* 0x0000000103087810 */ /* 0x000fe20007ffe008 */
[----:B--2---:R-:W-:-:S05]  /*9cd0*/  IMAD.WIDE R6, R5, 0x4, R6 ;  /* 0x0000000405067825 */ /* 0x004fca00078e0206 */
[----:B------:R-:W-:Y:S04]  /*9ce0*/  ST.E desc[UR36][R6.64], RZ ;  /* 0x000000ff06007985 */ /* 0x000fe8000c101924 */
[----:B------:R-:W2:Y:S02]  /*9cf0*/  LDS.U8 R5, [R2+0x10] ;  /* 0x0000100002057984 */ /* 0x000ea40000000000 */
[----:B--2---:R-:W-:Y:S01]  /*9d00*/  VIADD R9, R5, 0x1 ;  /* 0x0000000105097836 */ /* 0x004fe20000000000 */
[----:B------:R-:W-:-:S04]  /*9d10*/  PRMT R5, R8, 0x8880, RZ ;  /* 0x0000888008057816 */ /* 0x000fc800000000ff */
[----:B------:R2:W-:Y:S01]  /*9d20*/  STS.U8 [R2+0x10], R9 ;  /* 0x0000100902007388 */ /* 0x0005e20000000000 */
[----:B------:R-:W-:Y:S02]  /*9d30*/  ISETP.LT.OR P0, PT, R5, 0x1, !P0 ;  /* 0x000000010500780c */ /* 0x000fe40004701670 */
[----:B------:R-:W-:-:S11]  /*9d40*/  PRMT R5, R9, 0x7610, R5 ;  /* 0x0000761009057816 */ /* 0x000fd60000000005 */
[----:B--2---:R-:W-:Y:S05]  /*9d50*/  @P0 BRA `(.L_x_139) ;  /* 0x0000002800300947 */ /* 0x004fea0003800000 */
[----:B------:R-:W-:Y:S01]  /*9d60*/  VIADD R5, R4, 0x1 ;  /* 0x0000000104057836 */ /* 0x000fe20000000000 */
[----:B------:R-:W-:Y:S01]  /*9d70*/  PRMT R8, R8, 0x8880, RZ ;  /* 0x0000888008087816 */ /* 0x000fe200000000ff */
[----:B------:R-:W-:Y:S03]  /*9d80*/  BSSY.RECONVERGENT B3, `(.L_x_140) ;  /* 0x0000288000037945 */ /* 0x000fe60003800200 */
[----:B------:R-:W-:-:S05]  /*9d90*/  LOP3.LUT R5, R5, 0x7, RZ, 0xc0, !PT ;  /* 0x0000000705057812 */ /* 0x000fca00078ec0ff */
[----:B------:R-:W-:-:S05]  /*9da0*/  VIADD R5, R5, 0xffffffff ;  /* 0xffffffff05057836 */ /* 0x000fca0000000000 */
[----:B------:R-:W-:-:S04]  /*9db0*/  LOP3.LUT R5, R5, 0xffff, RZ, 0xc0, !PT ;  /* 0x0000ffff05057812 */ /* 0x000fc800078ec0ff */
[----:B------:R-:W-:Y:S02]  /*9dc0*/  ISETP.GE.U32.AND P1, PT, R5, 0x3, PT ;  /* 0x000000030500780c */ /* 0x000fe40003f26070 */
[----:B------:R-:W-:-:S11]  /*9dd0*/  PRMT R5, R8, 0x7710, RZ ;  /* 0x0000771008057816 */ /* 0x000fd600000000ff */
.L_x_160:
[C---:B------:R-:W-:Y:S01]  /*9de0*/  VIADD R8, R5.reuse, 0xffffffff ;  /* 0xffffffff05087836 */ /* 0x040fe20000000000 */
[----:B------:R-:W-:Y:S01]  /*9df0*/  BSSY.RECONVERGENT B2, `(.L_x_141) ;  /* 0x000027d000027945 */ /* 0x000fe20003800200 */
[----:B------:R-:W-:Y:S01]  /*9e00*/  PRMT R6, R5, 0x7610, R6 ;  /* 0x0000761005067816 */ /* 0x000fe20000000006 */
[----:B------:R-:W-:Y:S02]  /*9e10*/  IMAD.MOV.U32 R7, RZ, RZ, 0x20 ;  /* 0x00000020ff077424 */ /* 0x000fe400078e00ff */
[----:B-12---:R-:W-:-:S07]  /*9e20*/  PRMT R5, R8, 0x7610, R5 ;  /* 0x0000761008057816 */ /* 0x006fce0000000005 */
.L_x_159:
        /* <DEDUP_REMOVED lines=13> */
[----:B-1----:R-:W1:Y:S01]  /*9f00*/  S2R R21, SR_CgaCtaId ;  /* 0x0000000000157919 */ /* 0x002e620000008800 */
        /* <DEDUP_REMOVED lines=11> */
.L_x_145:
        /* <DEDUP_REMOVED lines=165> */
.L_x_144:
        /* <DEDUP_REMOVED lines=94> */
.L_x_147:
        /* <DEDUP_REMOVED lines=55> */
.L_x_148:
        /* <DEDUP_REMOVED lines=29> */
.L_x_143:
        /* <DEDUP_REMOVED lines=9> */
[----:B------:R-:W-:Y:S01]  /*b5c0*/  PLOP3.LUT P0, PT, PT, PT, PT, 0x8, 0x80 ;  /* 0x000000000080781c */ /* 0x000fe20003f0e170 */
[----:B------:R-:W-:Y:S01]  /*b5d0*/  IMAD.MOV.U32 R20, RZ, RZ, RZ ;  /* 0x000000ffff147224 */ /* 0x000fe200078e00ff */
[----:B------:R-:W-:Y:S01]  /*b5e0*/  PRMT R23, R5, 0x7610, R23 ;  /* 0x0000761005177816 */ /* 0x000fe20000000017 */
[----:B------:R-:W-:-:S05]  /*b5f0*/  VIADD R8, R8, 0x2014 ;  /* 0x0000201408087836 */ /* 0x000fca0000000000 */
[----:B-1----:R-:W-:-:S07]  /*b600*/  LEA R21, R21, R8, 0x18 ;  /* 0x0000000815157211 */ /* 0x002fce00078ec0ff */
.L_x_151:
        /* <DEDUP_REMOVED lines=109> */
.L_x_150:
[----:B------:R-:W-:-:S07]  /*bce0*/  IMAD.MOV.U32 R20, RZ, RZ, R25 ;  /* 0x000000ffff147224 */ /* 0x000fce00078e0019 */
.L_x_149:
        /* <DEDUP_REMOVED lines=11> */
[----:B-1----:R-:W-:-:S05]  /*bda0*/  LOP3.LUT R13, R23, 0xff, RZ, 0xc0, !PT ;  /* 0x000000ff170d7812 */ /* 0x002fca00078ec0ff */
[----:B--2---:R-:W-:-:S05]  /*bdb0*/  IMAD.WIDE.U32 R8, R13, 0x4, R8 ;  /* 0x000000040d087825 */ /* 0x004fca00078e0008 */
        /* <DEDUP_REMOVED lines=55> */
.L_x_152:
[----:B------:R-:W-:Y:S05]  /*c130*/  @!P3 BRA `(.L_x_146) ;  /* 0x000000000080b947 */ /* 0x000fea0003800000 */
[----:B--2---:R-:W2:Y:S01]  /*c140*/  LDS.64 R8, [R2+0x18] ;  /* 0x0000180002087984 */ /* 0x004ea20000000a00 */
[----:B-1----:R-:W-:-:S05]  /*c150*/  LOP3.LUT R13, R23, 0xff, RZ, 0xc0, !PT ;  /* 0x000000ff170d7812 */ /* 0x002fca00078ec0ff */
[----:B--2---:R-:W-:-:S05]  /*c160*/  IMAD.WIDE.U32 R8, R13, 0x4, R8 ;  /* 0x000000040d087825 */ /* 0x004fca00078e0008 */
        /* <DEDUP_REMOVED lines=29> */
.L_x_146:
[----:B------:R-:W-:Y:S05]  /*c340*/  BSYNC.RECONVERGENT B1 ;  /* 0x0000000000017941 */ /* 0x000fea0003800200 */
.L_x_142:
[----:B-123--:R-:W-:Y:S01]  /*c350*/  PRMT R8, R23, 0x8880, RZ ;  /* 0x0000888017087816 */ /* 0x00efe200000000ff */
[----:B------:R-:W-:Y:S01]  /*c360*/  BSSY.RECONVERGENT B1, `(.L_x_153) ;  /* 0x0000013000017945 */ /* 0x000fe20003800200 */
[----:B------:R-:W-:Y:S02]  /*c370*/  PRMT R14, R6, 0x8880, RZ ;  /* 0x00008880060e7816 */ /* 0x000fe400000000ff */
[----:B------:R-:W-:-:S13]  /*c380*/  ISETP.GE.OR P3, PT, R8, R3, !P0 ;  /* 0x000000030800720c */ /* 0x000fda0004766670 */
[----:B------:R-:W-:Y:S05]  /*c390*/  @P3 BRA `(.L_x_154) ;  /* 0x00000000003c3947 */ /* 0x000fea0003800000 */
.L_x_155:
        /* <DEDUP_REMOVED lines=15> */
.L_x_154:
[----:B------:R-:W-:Y:S05]  /*c490*/  BSYNC.RECONVERGENT B1 ;  /* 0x0000000000017941 */ /* 0x000fea0003800200 */
.L_x_153:
[----:B------:R-:W-:Y:S01]  /*c4a0*/  IMAD.MOV.U32 R20, RZ, RZ, R14 ;  /* 0x000000ffff147224 */ /* 0x000fe200078e000e */
[----:B------:R-:W-:Y:S01]  /*c4b0*/  PRMT R9, R23, 0x8880, RZ ;  /* 0x0000888017097816 */ /* 0x000fe200000000ff */
[----:B------:R-:W-:Y:S03]  /*c4c0*/  BSSY.RECONVERGENT B1, `(.L_x_156) ;  /* 0x000000e000017945 */ /* 0x000fe60003800200 */
[----:B------:R-:W-:-:S13]  /*c4d0*/  ISETP.LT.OR P0, PT, R9, R20, P0 ;  /* 0x000000140900720c */ /* 0x000fda0000701670 */
[----:B------:R-:W-:Y:S05]  /*c4e0*/  @P0 BRA `(.L_x_157) ;  /* 0x00000000002c0947 */ /* 0x000fea0003800000 */
.L_x_158:
        /* <DEDUP_REMOVED lines=11> */
.L_x_157:
[----:B------:R-:W-:Y:S05]  /*c5a0*/  BSYNC.RECONVERGENT B1 ;  /* 0x0000000000017941 */ /* 0x000fea0003800200 */
.L_x_156:
[----:B------:R-:W-:Y:S05]  /*c5b0*/  @P2 BRA `(.L_x_159) ;  /* 0xffffffd8001c2947 */ /* 0x000fea000383ffff */
[----:B------:R-:W-:Y:S05]  /*c5c0*/  BSYNC.RECONVERGENT B2 ;  /* 0x0000000000027941 */ /* 0x000fea0003800200 */
.L_x_141:
[----:B------:R-:W-:-:S04]  /*c5d0*/  PRMT R6, R6, 0x8880, RZ ;  /* 0x0000888006067816 */ /* 0x000fc800000000ff */
[----:B------:R-:W-:-:S13]  /*c5e0*/  ISETP.GT.AND P0, PT, R6, 0x1, PT ;  /* 0x000000010600780c */ /* 0x000fda0003f04270 */
[----:B------:R-:W-:Y:S05]  /*c5f0*/  @P0 BRA `(.L_x_160) ;  /* 0xffffffd400f80947 */ /* 0x000fea000383ffff */
[----:B------:R-:W-:Y:S05]  /*c600*/  BSYNC.RECONVERGENT B3 ;  /* 0x0000000000037941 */ /* 0x000fea0003800200 */
.L_x_140:
[----:B------:R3:W0:Y:S02]  /*c610*/  LDS.U8 R5, [R2+0x10] ;  /* 0x0000100002057984 */ /* 0x0006240000000000 */
.L_x_139:
[----:B------:R-:W-:Y:S05]  /*c620*/  BSYNC.RECONVERGENT B4 ;  /* 0x0000000000047941 */ /* 0x000fea0003800200 */
.L_x_138:
[----:B0-----:R-:W-:-:S04]  /*c630*/  PRMT R3, R5, 0x8880, RZ ;  /* 0x0000888005037816 */ /* 0x001fc800000000ff */
[----:B------:R-:W-:-:S13]  /*c640*/  ISETP.GE.AND P0, PT, R3, 0x1, PT ;  /* 0x000000010300780c */ /* 0x000fda0003f06270 */
[----:B------:R-:W-:Y:S05]  /*c650*/  @!P0 BRA `(.L_x_137) ;  /* 0x0000000000308947 */ /* 0x000fea0003800000 */
[----:B------:R0:W0:Y:S02]  /*c660*/  LDS.64 R6, [R2+0x18] ;  /* 0x0000180002067984 */ /* 0x0000240000000a00 */
.L_x_161:
[----:B--2---:R-:W-:-:S05]  /*c670*/  LOP3.LUT R9, R5, 0xff, RZ, 0xc0, !PT ;  /* 0x000000ff05097812 */ /* 0x004fca00078ec0ff */
[----:B0-----:R-:W-:-:S06]  /*c680*/  IMAD.WIDE.U32 R8, R9, 0x4, R6 ;  /* 0x0000000409087825 */ /* 0x001fcc00078e0006 */
[----:B------:R-:W2:Y:S02]  /*c690*/  LD.E R8, desc[UR36][R8.64+-0x4] ;  /* 0xfffffc2408087980 */ /* 0x000ea4000c101900 */
[----:B--2---:R-:W-:-:S13]  /*c6a0*/  ISETP.NE.AND P0, PT, R8, RZ, PT ;  /* 0x000000ff0800720c */ /* 0x004fda0003f05270 */
[----:B------:R-:W-:Y:S05]  /*c6b0*/  @P0 BRA `(.L_x_137) ;  /* 0x0000000000180947 */ /* 0x000fea0003800000 */
[C---:B------:R-:W-:Y:S01]  /*c6c0*/  VIADD R3, R5.reuse, 0xffffffff ;  /* 0xffffffff05037836 */ /* 0x040fe20000000000 */
[----:B------:R-:W-:-:S04]  /*c6d0*/  PRMT R4, R5, 0x8880, RZ ;  /* 0x0000888005047816 */ /* 0x000fc800000000ff */
[----:B------:R0:W-:Y:S01]  /*c6e0*/  STS.U8 [R2+0x10], R3 ;  /* 0x0000100302007388 */ /* 0x0001e20000000000 */
[----:B------:R-:W-:Y:S02]  /*c6f0*/  ISETP.GT.AND P0, PT, R4, 0x1, PT ;  /* 0x000000010400780c */ /* 0x000fe40003f04270 */
[----:B------:R-:W-:-:S11]  /*c700*/  PRMT R5, R3, 0x7610, R5 ;  /* 0x0000761003057816 */ /* 0x000fd60000000005 */
[----:B0-----:R-:W-:Y:S05]  /*c710*/  @P0 BRA `(.L_x_161) ;  /* 0xfffffffc00d40947 */ /* 0x001fea000383ffff */
.L_x_137:
[----:B------:R-:W-:Y:S05]  /*c720*/  BSYNC.RECONVERGENT B5 ;  /* 0x0000000000057941 */ /* 0x000fea0003800200 */
.L_x_136:
[----:B------:R-:W0:Y:S01]  /*c730*/  S2R R3, SR_TID.X ;  /* 0x0000000000037919 */ /* 0x000e220000002100 */
[----:B------:R-:W1:Y:S01]  /*c740*/  S2UR UR5, SR_CgaCtaId ;  /* 0x00000000000579c3 */ /* 0x000e620000008800 */
[----:B------:R-:W-:Y:S02]  /*c750*/  UMOV UR4, 0x400 ;  /* 0x0000040000047882 */ /* 0x000fe40000000000 */
[----:B------:R-:W-:-:S04]  /*c760*/  UIADD3 UR4, UPT, UPT, UR4, 0x800, URZ ;  /* 0x0000080004047890 */ /* 0x000fc8000fffe0ff */
[----:B-1----:R-:W-:-:S06]  /*c770*/  ULEA UR4, UR5, UR4, 0x18 ;  /* 0x0000000405047291 */ /* 0x002fcc000f8ec0ff */
[----:B0-----:R-:W-:Y:S01]  /*c780*/  LEA R8, R3, UR4, 0x4 ;  /* 0x0000000403087c11 */ /* 0x001fe2000f8e20ff */
[----:B------:R-:W-:-:S04]  /*c790*/  VIADD R3, R0, 0xffffffff ;  /* 0xffffffff00037836 */ /* 0x000fc80000000000 */
[----:B------:R-:W0:Y:S01]  /*c7a0*/  LDS.64 R6, [R8+0x8] ;  /* 0x0000080008067984 */ /* 0x000e220000000a00 */
[----:B------:R-:W-:-:S04]  /*c7b0*/  LOP3.LUT R4, R3, 0xffff, RZ, 0xc0, !PT ;  /* 0x0000ffff03047812 */ /* 0x000fc800078ec0ff */
[----:B------:R-:W-:-:S04]  /*c7c0*/  SHF.R.U32.HI R4, RZ, 0x5, R4 ;  /* 0x00000005ff047819 */ /* 0x000fc80000011604 */
[----:B--2---:R-:W-:-:S05]  /*c7d0*/  LOP3.LUT R9, R4, 0xffff, RZ, 0xc0, !PT ;  /* 0x0000ffff04097812 */ /* 0x004fca00078ec0ff */
        /* <DEDUP_REMOVED lines=33> */
.L_x_170:
        /* <DEDUP_REMOVED lines=17> */
.L_x_169:
[----:B------:R-:W-:Y:S05]  /*cb00*/  BSYNC.RECONVERGENT B4 ;  /* 0x0000000000047941 */ /* 0x000fea0003800200 */
.L_x_168:
[----:B------:R-:W-:Y:S05]  /*cb10*/  @!P1 BRA `(.L_x_167) ;  /* 0x0000000000489947 */ /* 0x000fea0003800000 */
[----:B------:R-:W2:Y:S01]  /*cb20*/  LD.E.64 R8, desc[UR36][R16.64+0x8] ;  /* 0x0000082410087980 */ /* 0x000ea2000c101b00 */
[----:B------:R-:W-:Y:S02]  /*cb30*/  LOP3.LUT R13, R6, 0xffff, RZ, 0xc0, !PT ;  /* 0x0000ffff060d7812 */ /* 0x000fe400078ec0ff */
[----:B------:R-:W-:-:S03]  /*cb40*/  ISETP.NE.AND P0, PT, R3, 0x1, PT ;  /* 0x000000010300780c */ /* 0x000fc60003f05270 */
[----:B--2---:R-:W-:-:S05]  /*cb50*/  IMAD.WIDE.U32 R8, R13, 0x4, R8 ;  /* 0x000000040d087825 */ /* 0x004fca00078e0008 */
[----:B------:R1:W-:Y:S05]  /*cb60*/  ST.E desc[UR36][R8.64], RZ ;  /* 0x000000ff08007985 */ /* 0x0003ea000c101924 */
[----:B------:R-:W-:Y:S05]  /*cb70*/  @!P0 BRA `(.L_x_167) ;  /* 0x0000000000308947 */ /* 0x000fea0003800000 */
[----:B-1----:R-:W2:Y:S01]  /*cb80*/  LD.E.64 R8, desc[UR36][R16.64+0x8] ;  /* 0x0000082410087980 */ /* 0x002ea2000c101b00 */
[----:B------:R-:W-:Y:S01]  /*cb90*/  IMAD.SHL.U32 R15, R13, 0x4, RZ ;  /* 0x000000040d0f7824 */ /* 0x000fe200078e00ff */
[----:B------:R-:W-:-:S04]  /*cba0*/  SHF.R.U32.HI R13, RZ, 0x1e, R13 ;  /* 0x0000001eff0d7819 */ /* 0x000fc8000001160d */
[----:B--2---:R-:W-:-:S05]  /*cbb0*/  IADD3 R8, P0, PT, R8, R15, RZ ;  /* 0x0000000f08087210 */ /* 0x004fca0007f1e0ff */
[----:B------:R-:W-:Y:S01]  /*cbc0*/  IMAD.X R9, R9, 0x1, R13, P0 ;  /* 0x0000000109097824 */ /* 0x000fe200000e060d */
[----:B------:R-:W-:-:S04]  /*cbd0*/  ISETP.NE.AND P0, PT, R3, 0x2, PT ;  /* 0x000000020300780c */ /* 0x000fc80003f05270 */
[----:B------:R1:W-:Y:S09]  /*cbe0*/  ST.E desc[UR36][R8.64+0x4], RZ ;  /* 0x000004ff08007985 */ /* 0x0003f2000c101924 */
[----:B------:R-:W-:Y:S05]  /*cbf0*/  @!P0 BRA `(.L_x_167) ;  /* 0x0000000000108947 */ /* 0x000fea0003800000 */
[----:B-1----:R-:W2:Y:S02]  /*cc00*/  LD.E.64 R8, desc[UR36][R16.64+0x8] ;  /* 0x0000082410087980 */ /* 0x002ea4000c101b00 */
[----:B--2---:R-:W-:-:S05]  /*cc10*/  IADD3 R8, P0, PT, R8, R15, RZ ;  /* 0x0000000f08087210 */ /* 0x004fca0007f1e0ff */
[----:B------:R-:W-:-:S05]  /*cc20*/  IMAD.X R9, R9, 0x1, R13, P0 ;  /* 0x0000000109097824 */ /* 0x000fca00000e060d */
[----:B------:R1:W-:Y:S03]  /*cc30*/  ST.E desc[UR36][R8.64+0x8], RZ ;  /* 0x000008ff08007985 */ /* 0x0003e6000c101924 */
.L_x_167:
[----:B------:R-:W-:Y:S05]  /*cc40*/  BSYNC.RECONVERGENT B3 ;  /* 0x0000000000037941 */ /* 0x000fea0003800200 */
.L_x_166:
[----:B------:R-:W-:Y:S01]  /*cc50*/  PRMT R3, R5, 0x8880, RZ ;  /* 0x0000888005037816 */ /* 0x000fe200000000ff */
        /* <DEDUP_REMOVED lines=11> */
[----:B------:R-:W-:Y:S01]  /*cd10*/  LOP3.LUT R5, R5, 0xff, RZ, 0xc0, !PT ;  /* 0x000000ff05057812 */ /* 0x000fe200078ec0ff */
[----:B------:R-:W-:Y:S01]  /*cd20*/  IMAD.MOV.U32 R12, RZ, RZ, RZ ;  /* 0x000000ffff0c7224 */ /* 0x000fe200078e00ff */
[----:B-1----:R-:W-:Y:S01]  /*cd30*/  LOP3.LUT R8, R4, 0x78, RZ, 0xc0, !PT ;  /* 0x0000007804087812 */ /* 0x002fe200078ec0ff */
[----:B------:R-:W-:-:S05]  /*cd40*/  VIADD R7, R7, 0xffffffff ;  /* 0xffffffff07077836 */ /* 0x000fca0000000000 */
[----:B------:R-:W-:-:S04]  /*cd50*/  LOP3.LUT R7, R7, 0xffff, RZ, 0xc0, !PT ;  /* 0x0000ffff07077812 */ /* 0x000fc800078ec0ff */
[----:B------:R-:W-:Y:S02]  /*cd60*/  ISETP.GE.U32.AND P0, PT, R7, 0x3, PT ;  /* 0x000000030700780c */ /* 0x000fe40003f06070 */
[----:B------:R-:W-:-:S11]  /*cd70*/  LOP3.LUT R7, R4, 0x3, RZ, 0xc0, !PT ;  /* 0x0000000304077812 */ /* 0x000fd600078ec0ff */
.L_x_183:
[----:B-12---:R-:W1:Y:S02]  /*cd80*/  LDS.64 R14, [R2+0x18] ;  /* 0x00001800020e7984 */ /* 0x006e640000000a00 */
[----:B-1----:R-:W-:-:S05]  /*cd90*/  IMAD.WIDE.U32 R14, R12, 0x4, R14 ;  /* 0x000000040c0e7825 */ /* 0x002fca00078e000e */
[----:B------:R-:W2:Y:S01]  /*cda0*/  LD.E R9, desc[UR36][R14.64] ;  /* 0x000000240e097980 */ /* 0x000ea2000c101900 */
        /* <DEDUP_REMOVED lines=14> */
.L_x_179:
        /* <DEDUP_REMOVED lines=86> */
.L_x_178:
[----:B------:R-:W-:-:S07]  /*d3f0*/  IMAD.MOV.U32 R13, RZ, RZ, R8 ;  /* 0x000000ffff0d7224 */ /* 0x000fce00078e0008 */
.L_x_177:
        /* <DEDUP_REMOVED lines=10> */
[----:B------:R-:W-:-:S05]  /*d4a0*/  LEA R23, R13, UR4, 0x2 ;  /* 0x000000040d177c11 */ /* 0x000fca000f8e10ff */
        /* <DEDUP_REMOVED lines=8> */
[----:B------:R-:W2:Y:S01]  /*d530*/  LD.E.64 R14, desc[UR36][R16.64+0x8] ;  /* 0x00000824100e7980 */ /* 0x000ea2000c101b00 */
[----:B------:R-:W-:-:S05]  /*d540*/  IADD3 R27, P3, PT, R13, R12, RZ ;  /* 0x0000000c0d1b7210 */ /* 0x000fca0007f7e0ff */
[----:B------:R-:W-:Y:S02]  /*d550*/  IMAD.X R24, RZ, RZ, RZ, P3 ;  /* 0x000000ffff187224 */ /* 0x000fe400018e06ff */
[----:B------:R-:W-:-:S03]  /*d560*/  IMAD.SHL.U32 R25, R27, 0x4, RZ ;  /* 0x000000041b197824 */ /* 0x000fc600078e00ff */
[----:B------:R-:W-:Y:S02]  /*d570*/  SHF.L.U64.HI R27, R27, 0x2, R24 ;  /* 0x000000021b1b7819 */ /* 0x000fe40000010218 */
        /* <DEDUP_REMOVED lines=34> */
.L_x_181:
        /* <DEDUP_REMOVED lines=21> */
[----:B------:R-:W-:Y:S01]  /*d8f0*/  IMAD.X R24, RZ, RZ, RZ, P3 ;  /* 0x000000ffff187224 */ /* 0x000fe200018e06ff */
[----:B--2---:R-:W-:-:S04]  /*d900*/  LEA R20, P3, R27, R20, 0x2 ;  /* 0x000000141b147211 */ /* 0x004fc800078610ff */
[----:B------:R-:W-:Y:S02]  /*d910*/  LEA.HI.X R21, R27, R21, R24, 0x2, P3 ;  /* 0x000000151b157211 */ /* 0x000fe400018f1418 */
[----:B------:R-:W1:Y:S04]  /*d920*/  LDS R24, [R23+0x80c] ;  /* 0x00080c0017187984 */ /* 0x000e680000000800 */
        /* <DEDUP_REMOVED lines=9> */
.L_x_182:
        /* <DEDUP_REMOVED lines=15> */
[----:B------:R1:W-:Y:S04]  /*dab0*/  ST.E desc[UR36][R14.64], R21 ;  /* 0x000000150e007985 */ /* 0x0003e8000c101924 */
.L_x_180:
[----:B-12---:R-:W2:Y:S01]  /*dac0*/  LD.E.64 R14, desc[UR36][R16.64+0x8] ;  /* 0x00000824100e7980 */ /* 0x006ea2000c101b00 */
[----:B------:R-:W-:-:S05]  /*dad0*/  IADD3 R9, P1, PT, R12, R3, RZ ;  /* 0x000000030c097210 */ /* 0x000fca0007f3e0ff */
[----:B------:R-:W-:Y:S01]  /*dae0*/  IMAD.X R13, RZ, RZ, R6, P1 ;  /* 0x000000ffff0d7224 */ /* 0x000fe200008e0606 */
[----:B--2---:R-:W-:-:S04]  /*daf0*/  LEA R14, P1, R9, R14, 0x2 ;  /* 0x0000000e090e7211 */ /* 0x004fc800078210ff */
[----:B------:R-:W-:-:S05]  /*db00*/  LEA.HI.X R15, R9, R15, R13, 0x2, P1 ;  /* 0x0000000f090f7211 */ /* 0x000fca00008f140d */
[----:B------:R1:W-:Y:S04]  /*db10*/  ST.E desc[UR36][R14.64], RZ ;  /* 0x000000ff0e007985 */ /* 0x0003e8000c101924 */
.L_x_176:
[----:B------:R-:W-:Y:S05]  /*db20*/  BSYNC.RECONVERGENT B5 ;  /* 0x0000000000057941 */ /* 0x000fea0003800200 */
.L_x_175:
[----:B------:R-:W-:-:S05]  /*db30*/  VIADD R12, R12, 0x1 ;  /* 0x000000010c0c7836 */ /* 0x000fca0000000000 */
[----:B------:R-:W-:-:S13]  /*db40*/  ISETP.NE.AND P1, PT, R12, R5, PT ;  /* 0x000000050c00720c */ /* 0x000fda0003f25270 */
[----:B------:R-:W-:Y:S05]  /*db50*/  @P1 BRA `(.L_x_183) ;  /* 0xfffffff000881947 */ /* 0x000fea000383ffff */
[----:B------:R-:W-:Y:S05]  /*db60*/  BSYNC.RECONVERGENT B4 ;  /* 0x0000000000047941 */ /* 0x000fea0003800200 */
.L_x_174:
[----:B------:R-:W-:Y:S05]  /*db70*/  BRA `(.L_x_172) ;  /* 0x0000000400a87947 */ /* 0x000fea0003800000 */
.L_x_173:
        /* <DEDUP_REMOVED lines=8> */
.L_x_186:
[----:B------:R-:W2:Y:S01]  /*dc00*/  LDS.64 R12, [R2+0x18] ;  /* 0x00001800020c7984 */ /* 0x000ea20000000a00 */
[----:B-1----:R-:W-:-:S05]  /*dc10*/  LOP3.LUT R8, R5, 0xff, RZ, 0xc0, !PT ;  /* 0x000000ff05087812 */ /* 0x002fca00078ec0ff */
[----:B--2---:R-:W-:-:S06]  /*dc20*/  IMAD.WIDE.U32 R20, R8, 0x4, R12 ;  /* 0x0000000408147825 */ /* 0x004fcc00078e000c */
[----:B------:R-:W2:Y:S02]  /*dc30*/  LD.E R20, desc[UR36][R20.64] ;  /* 0x0000002414147980 */ /* 0x000ea4000c101900 */
[----:B--2---:R-:W-:-:S13]  /*dc40*/  ISETP.NE.AND P1, PT, R20, RZ, PT ;  /* 0x000000ff1400720c */ /* 0x004fda0003f25270 */
[----:B------:R-:W2:Y:S01]  /*dc50*/  @P1 LD.E.64 R14, desc[UR36][R16.64+0x8] ;  /* 0x00000824100e1980 */ /* 0x000ea2000c101b00 */
[----:B------:R-:W-:-:S05]  /*dc60*/  @P1 IADD3 R9, P2, PT, R3, R8, RZ ;  /* 0x0000000803091210 */ /* 0x000fca0007f5e0ff */
[----:B------:R-:W-:Y:S01]  /*dc70*/  @P1 IMAD.X R23, RZ, RZ, R6, P2 ;  /* 0x000000ffff171224 */ /* 0x000fe200010e0606 */
[----:B--2---:R-:W-:-:S04]  /*dc80*/  @P1 LEA R24, P2, R9, R14, 0x2 ;  /* 0x0000000e09181211 */ /* 0x004fc800078410ff */
[----:B------:R-:W-:Y:S01]  /*dc90*/  @P1 LEA.HI.X R25, R9, R15, R23, 0x2, P2 ;  /* 0x0000000f09191211 */ /* 0x000fe200010f1417 */
[C---:B------:R-:W-:Y:S01]  /*dca0*/  IMAD.SHL.U32 R23, R8.reuse, 0x4, RZ ;  /* 0x0000000408177824 */ /* 0x040fe200078e00ff */
        /* <DEDUP_REMOVED lines=40> */
.L_x_185:
[----:B------:R-:W-:Y:S05]  /*df30*/  BSYNC.RECONVERGENT B4 ;  /* 0x0000000000047941 */ /* 0x000fea0003800200 */
.L_x_184:
[----:B------:R-:W-:Y:S05]  /*df40*/  @!P0 BRA `(.L_x_172) ;  /* 0x0000000000b48947 */ /* 0x000fea0003800000 */
[----:B------:R-:W0:Y:S01]  /*df50*/  LDS.64 R12, [R2+0x18] ;  /* 0x00001800020c7984 */ /* 0x000e220000000a00 */
[----:B-1----:R-:W-:-:S05]  /*df60*/  LOP3.LUT R8, R7, 0xffff, RZ, 0xc0, !PT ;  /* 0x0000ffff07087812 */ /* 0x002fca00078ec0ff */
[----:B0-----:R-:W-:-:S06]  /*df70*/  IMAD.WIDE.U32 R12, R8, 0x4, R12 ;  /* 0x00000004080c7825 */ /* 0x001fcc00078e000c */
[----:B------:R-:W2:Y:S01]  /*df80*/  LD.E R12, desc[UR36][R12.64] ;  /* 0x000000240c0c7980 */ /* 0x000ea2000c101900 */
[----:B------:R-:W-:Y:S01]  /*df90*/  BSSY.RECONVERGENT B4, `(.L_x_187) ;  /* 0x000000a000047945 */ /* 0x000fe20003800200 */
[----:B------:R-:W-:Y:S02]  /*dfa0*/  ISETP.NE.AND P1, PT, R4, 0x1, PT ;  /* 0x000000010400780c */ /* 0x000fe40003f25270 */
[----:B--2---:R-:W-:-:S13]  /*dfb0*/  ISETP.NE.AND P0, PT, R12, RZ, PT ;  /* 0x000000ff0c00720c */ /* 0x004fda0003f05270 */
[----:B------:R-:W-:Y:S05]  /*dfc0*/  @!P0 BRA `(.L_x_188) ;  /* 0x0000000000188947 */ /* 0x000fea0003800000 */
[----:B------:R-:W2:Y:S01]  /*dfd0*/  LD.E.64 R12, desc[UR36][R16.64+0x8] ;  /* 0x00000824100c7980 */ /* 0x000ea2000c101b00 */
[----:B------:R-:W-:-:S05]  /*dfe0*/  IADD3 R5, P0, PT, R3, R8, RZ ;  /* 0x0000000803057210 */ /* 0x000fca0007f1e0ff */
[----:B------:R-:W-:Y:S01]  /*dff0*/  IMAD.X R7, RZ, RZ, R6, P0 ;  /* 0x000000ffff077224 */ /* 0x000fe200000e0606 */
[----:B--2---:R-:W-:-:S04]  /*e000*/  LEA R12, P0, R5, R12, 0x2 ;  /* 0x0000000c050c7211 */ /* 0x004fc800078010ff */
[----:B------:R-:W-:-:S05]  /*e010*/  LEA.HI.X R13, R5, R13, R7, 0x2, P0 ;  /* 0x0000000d050d7211 */ /* 0x000fca00000f1407 */
[----:B------:R0:W-:Y:S04]  /*e020*/  ST.E desc[UR36][R12.64], RZ ;  /* 0x000000ff0c007985 */ /* 0x0001e8000c101924 */
.L_x_188:
[----:B------:R-:W-:Y:S05]  /*e030*/  BSYNC.RECONVERGENT B4 ;  /* 0x0000000000047941 */ /* 0x000fea0003800200 */
.L_x_187:
[----:B------:R-:W-:Y:S05]  /*e040*/  @!P1 BRA `(.L_x_172) ;  /* 0x0000000000749947 */ /* 0x000fea0003800000 */
[----:B0-----:R-:W0:Y:S01]  /*e050*/  LDS.64 R12, [R2+0x18] ;  /* 0x00001800020c7984 */ /* 0x001e220000000a00 */
[----:B------:R-:W-:Y:S01]  /*e060*/  IMAD.SHL.U32 R7, R8, 0x4, RZ ;  /* 0x0000000408077824 */ /* 0x000fe200078e00ff */
[----:B------:R-:W-:-:S04]  /*e070*/  SHF.R.U32.HI R5, RZ, 0x1e, R8 ;  /* 0x0000001eff057819 */ /* 0x000fc80000011608 */
[----:B0-----:R-:W-:-:S05]  /*e080*/  IADD3 R12, P0, PT, R12, R7, RZ ;  /* 0x000000070c0c7210 */ /* 0x001fca0007f1e0ff */
[----:B------:R-:W-:-:S05]  /*e090*/  IMAD.X R13, R13, 0x1, R5, P0 ;  /* 0x000000010d0d7824 */ /* 0x000fca00000e0605 */
        /* <DEDUP_REMOVED lines=11> */
.L_x_190:
[----:B------:R-:W-:Y:S05]  /*e150*/  BSYNC.RECONVERGENT B4 ;  /* 0x0000000000047941 */ /* 0x000fea0003800200 */
.L_x_189:
[----:B------:R-:W-:Y:S05]  /*e160*/  @!P1 BRA `(.L_x_172) ;  /* 0x00000000002c9947 */ /* 0x000fea0003800000 */
[----:B0-----:R-:W0:Y:S02]  /*e170*/  LDS.64 R12, [R2+0x18] ;  /* 0x00001800020c7984 */ /* 0x001e240000000a00 */
[----:B0-----:R-:W-:-:S05]  /*e180*/  IADD3 R12, P0, PT, R12, R7, RZ ;  /* 0x000000070c0c7210 */ /* 0x001fca0007f1e0ff */
        /* <DEDUP_REMOVED lines=8> */
[----:B------:R0:W-:Y:S04]  /*e210*/  @P0 ST.E desc[UR36][R4.64+0x8], RZ ;  /* 0x000008ff04000985 */ /* 0x0001e8000c101924 */
.L_x_172:
[----:B------:R-:W-:Y:S05]  /*e220*/  BSYNC.RECONVERGENT B3 ;  /* 0x0000000000037941 */ /* 0x000fea0003800200 */
.L_x_171:
[----:B0-----:R-:W2:Y:S04]  /*e230*/  LD.E.U8 R5, desc[UR36][R16.64] ;  /* 0x0000002410057980 */ /* 0x001ea8000c101100 */
[----:B------:R-:W3:Y:S01]  /*e240*/  LD.E.64 R6, desc[UR36][R16.64+0x8] ;  /* 0x0000082410067980 */ /* 0x000ee2000c101b00 */
[----:B--2---:R-:W-:-:S05]  /*e250*/  PRMT R3, R5, 0x8880, RZ ;  /* 0x0000888005037816 */ /* 0x004fca00000000ff */
[----:B---3--:R-:W-:-:S06]  /*e260*/  IMAD.WIDE R6, R3, 0x4, R6 ;  /* 0x0000000403067825 */ /* 0x008fcc00078e0206 */
[----:B------:R-:W2:Y:S02]  /*e270*/  LD.E R6, desc[UR36][R6.64+-0x4] ;  /* 0xfffffc2406067980 */ /* 0x000ea4000c101900 */
[----:B--2---:R-:W-:-:S13]  /*e280*/  ISETP.NE.AND P0, PT, R6, RZ, PT ;  /* 0x000000ff0600720c */ /* 0x004fda0003f05270 */
[----:B------:R-:W-:-:S05]  /*e290*/  @!P0 VIADD R3, R5, 0xffffffff ;  /* 0xffffffff05038836 */ /* 0x000fca0000000000 */
[----:B------:R2:W-:Y:S01]  /*e2a0*/  @!P0 ST.E.U8 desc[UR36][R16.64], R3 ;  /* 0x0000000310008985 */ /* 0x0005e2000c101124 */
[----:B------:R-:W-:-:S07]  /*e2b0*/  @!P0 PRMT R5, R3, 0x7610, R5 ;  /* 0x0000761003058816 */ /* 0x000fce0000000005 */
.L_x_165:
[----:B------:R-:W-:Y:S05]  /*e2c0*/  BSYNC.RECONVERGENT B2 ;  /* 0x0000000000027941 */ /* 0x000fea0003800200 */
.L_x_164:
[----:B------:R0:W-:Y:S01]  /*e2d0*/  STS.U8 [R2+0x10], R5 ;  /* 0x0000100502007388 */ /* 0x0001e20000000000 */
[----:B--2---:R-:W-:Y:S01]  /*e2e0*/  PRMT R3, R5, 0x8880, RZ ;  /* 0x0000888005037816 */ /* 0x004fe200000000ff */
[----:B------:R-:W-:Y:S03]  /*e2f0*/  BSSY.RECONVERGENT B2, `(.L_x_191) ;  /* 0x0000015000027945 */ /* 0x000fe60003800200 */
[----:B------:R-:W-:-:S13]  /*e300*/  ISETP.GE.AND P0, PT, R3, 0x1, PT ;  /* 0x000000010300780c */ /* 0x000fda0003f06270 */
[----:B0-----:R-:W-:Y:S05]  /*e310*/  @!P0 BRA `(.L_x_192) ;  /* 0x0000000000488947 */ /* 0x001fea0003800000 */
[----:B------:R-:W-:Y:S01]  /*e320*/  BSSY.RECONVERGENT B3, `(.L_x_193) ;  /* 0x0000010000037945 */ /* 0x000fe20003800200 */
[----:B------:R-:W-:-:S07]  /*e330*/  PRMT R3, RZ, 0x7610, R3 ;  /* 0x00007610ff037816 */ /* 0x000fce0000000003 */
.L_x_194:
[----:B------:R-:W2:Y:S01]  /*e340*/  LD.E.64 R4, desc[UR36][R16.64+0x8] ;  /* 0x0000082410047980 */ /* 0x000ea2000c101b00 */
[----:B-1----:R-:W-:-:S03]  /*e350*/  LOP3.LUT R9, R3, 0xff, RZ, 0xc0, !PT ;  /* 0x000000ff03097812 */ /* 0x002fc600078ec0ff */
[----:B------:R-:W0:Y:S02]  /*e360*/  LDS.64 R6, [R2+0x18] ;  /* 0x0000180002067984 */ /* 0x000e240000000a00 */
[----:B--2---:R-:W-:-:S06]  /*e370*/  IMAD.WIDE.U32 R4, R9, 0x4, R4 ;  /* 0x0000000409047825 */ /* 0x004fcc00078e0004 */
[----:B------:R-:W2:Y:S01]  /*e380*/  LD.E R5, desc[UR36][R4.64] ;  /* 0x0000002404057980 */ /* 0x000ea2000c101900 */
[----:B0-----:R-:W-:-:S04]  /*e390*/  IMAD.WIDE.U32 R6, R9, 0x4, R6 ;  /* 0x0000000409067825 */ /* 0x001fc800078e0006 */
[----:B------:R-:W-:-:S05]  /*e3a0*/  VIADD R3, R3, 0x1 ;  /* 0x0000000103037836 */ /* 0x000fca0000000000 */
[C---:B------:R-:W-:Y:S02]  /*e3b0*/  PRMT R9, R3.reuse, 0x8880, RZ ;  /* 0x0000888003097816 */ /* 0x040fe400000000ff */
[----:B------:R-:W-:-:S04]  /*e3c0*/  PRMT R3, R3, 0x8880, RZ ;  /* 0x0000888003037816 */ /* 0x000fc800000000ff */
[----:B------:R-:W-:Y:S01]  /*e3d0*/  PRMT R3, R3, 0x7710, RZ ;  /* 0x0000771003037816 */ /* 0x000fe200000000ff */
[----:B--2---:R-:W-:Y:S04]  /*e3e0*/  ST.E desc[UR36][R6.64], R5 ;  /* 0x0000000506007985 */ /* 0x004fe8000c101924 */
[----:B------:R-:W0:Y:S02]  /*e3f0*/  LDS.S8 R8, [R2+0x10] ;  /* 0x0000100002087984 */ /* 0x000e240000000200 */
[----:B0-----:R-:W-:-:S13]  /*e400*/  ISETP.GE.AND P0, PT, R9, R8, PT ;  /* 0x000000080900720c */ /* 0x001fda0003f06270 */
[----:B------:R-:W-:Y:S05]  /*e410*/  @!P0 BRA `(.L_x_194) ;  /* 0xfffffffc00c88947 */ /* 0x000fea000383ffff */
[----:B------:R-:W-:Y:S05]  /*e420*/  BSYNC.RECONVERGENT B3 ;  /* 0x0000000000037941 */ /* 0x000fea0003800200 */
.L_x_193:
[----:B------:R-:W-:-:S07]  /*e430*/  PRMT R5, R8, 0x7610, R5 ;  /* 0x0000761008057816 */ /* 0x000fce0000000005 */
.L_x_192:
[----:B------:R-:W-:Y:S05]  /*e440*/  BSYNC.RECONVERGENT B2 ;  /* 0x0000000000027941 */ /* 0x000fea0003800200 */
.L_x_191:
[----:B------:R-:W2:Y:S01]  /*e450*/  LD.E.S8 R3, desc[UR36][R16.64] ;  /* 0x0000002410037980 */ /* 0x000ea2000c101300 */
[----:B------:R-:W0:Y:S01]  /*e460*/  S2UR UR5, SR_CgaCtaId ;  /* 0x00000000000579c3 */ /* 0x000e220000008800 */
[----:B------:R-:W-:Y:S02]  /*e470*/  UMOV UR4, 0x400 ;  /* 0x0000040000047882 */ /* 0x000fe40000000000 */
[----:B0-----:R-:W-:-:S09]  /*e480*/  ULEA UR4, UR5, UR4, 0x18 ;  /* 0x0000000405047291 */ /* 0x001fd2000f8ec0ff */
[----:B------:R-:W2:Y:S02]  /*e490*/  LDS.S8 R4, [UR4+0x2000] ;  /* 0x00200004ff047984 */ /* 0x000ea40008000200 */
[----:B--2---:R-:W-:-:S13]  /*e4a0*/  ISETP.GE.AND P0, PT, R3, R4, PT ;  /* 0x000000040300720c */ /* 0x004fda0003f06270 */
[----:B------:R-:W-:Y:S05]  /*e4b0*/  @!P0 BRA `(.L_x_163) ;  /* 0x0000002800c08947 */ /* 0x000fea0003800000 */
[----:B------:R-:W0:Y:S01]  /*e4c0*/  LDS.64 R6, [R2+0x18] ;  /* 0x0000180002067984 */ /* 0x000e220000000a00 */
[----:B------:R-:W-:Y:S01]  /*e4d0*/  LOP3.LUT R5, R5, 0xffff, RZ, 0xc0, !PT ;  /* 0x0000ffff05057812 */ /* 0x000fe200078ec0ff */
[----:B-1----:R-:W-:Y:S01]  /*e4e0*/  IMAD.MOV R8, RZ, RZ, -R4 ;  /* 0x000000ffff087224 */ /* 0x002fe200078e0a04 */
[----:B------:R-:W-:Y:S01]  /*e4f0*/  ISETP.GE.AND P0, PT, R4, RZ, PT ;  /* 0x000000ff0400720c */ /* 0x000fe20003f06270 */
[----:B------:R-:W-:Y:S01]  /*e500*/  BSSY.RECONVERGENT B5, `(.L_x_195) ;  /* 0x0000299000057945 */ /* 0x000fe20003800200 */
[----:B------:R-:W-:Y:S02]  /*e510*/  PRMT R5, R5, 0x8880, RZ ;  /* 0x0000888005057816 */ /* 0x000fe400000000ff */
[----:B------:R-:W-:-:S04]  /*e520*/  PRMT R8, R8, 0x7710, RZ ;  /* 0x0000771008087816 */ /* 0x000fc800000000ff */
[----:B------:R-:W-:Y:S01]  /*e530*/  IADD3 R8, PT, PT, R3, 0x1, R8 ;  /* 0x0000000103087810 */ /* 0x000fe20007ffe008 */
[----:B0-----:R-:W-:-:S05]  /*e540*/  IMAD.WIDE R6, R5, 0x4, R6 ;  /* 0x0000000405067825 */ /* 0x001fca00078e0206 */
[----:B------:R-:W-:Y:S04]  /*e550*/  ST.E desc[UR36][R6.64], RZ ;  /* 0x000000ff06007985 */ /* 0x000fe8000c101924 */
[----:B------:R-:W0:Y:S02]  /*e560*/  LDS.U8 R5, [R2+0x10] ;  /* 0x0000100002057984 */ /* 0x000e240000000000 */
[----:B0-----:R-:W-:Y:S01]  /*e570*/  VIADD R9, R5, 0x1 ;  /* 0x0000000105097836 */ /* 0x001fe20000000000 */
[----:B------:R-:W-:-:S04]  /*e580*/  PRMT R5, R8, 0x8880, RZ ;  /* 0x0000888008057816 */ /* 0x000fc800000000ff */
[----:B------:R0:W-:Y:S01]  /*e590*/  STS.U8 [R2+0x10], R9 ;  /* 0x0000100902007388 */ /* 0x0001e20000000000 */
[----:B------:R-:W-:Y:S02]  /*e5a0*/  ISETP.LT.OR P0, PT, R5, 0x1, !P0 ;  /* 0x000000010500780c */ /* 0x000fe40004701670 */
[----:B------:R-:W-:-:S11]  /*e5b0*/  PRMT R5, R9, 0x7610, R5 ;  /* 0x0000761009057816 */ /* 0x000fd60000000005 */
[----:B0-----:R-:W-:Y:S05]  /*e5c0*/  @P0 BRA `(.L_x_196) ;  /* 0x0000002800300947 */ /* 0x001fea0003800000 */
        /* <DEDUP_REMOVED lines=8> */
.L_x_217:
[C---:B------:R-:W-:Y:S01]  /*e650*/  VIADD R8, R5.reuse, 0xffffffff ;  /* 0xffffffff05087836 */ /* 0x040fe20000000000 */
[----:B------:R-:W-:Y:S01]  /*e660*/  BSSY.RECONVERGENT B3, `(.L_x_198) ;  /* 0x000027d000037945 */ /* 0x000fe20003800200 */
[----:B------:R-:W-:Y:S01]  /*e670*/  PRMT R6, R5, 0x7610, R6 ;  /* 0x0000761005067816 */ /* 0x000fe20000000006 */
[----:B------:R-:W-:Y:S02]  /*e680*/  IMAD.MOV.U32 R7, RZ, RZ, 0x20 ;  /* 0x00000020ff077424 */ /* 0x000fe400078e00ff */
[----:B01----:R-:W-:-:S07]  /*e690*/  PRMT R5, R8, 0x7610, R5 ;  /* 0x0000761008057816 */ /* 0x003fce0000000005 */
.L_x_216:
[C---:B------:R-:W-:Y:S01]  /*e6a0*/  VIADD R14, R7.reuse, 0xffffffff ;  /* 0xffffffff070e7836 */ /* 0x040fe20000000000 */
[----:B------:R-:W-:Y:S01]  /*e6b0*/  BSSY.RECONVERGENT B2, `(.L_x_199) ;  /* 0x0000250000027945 */ /* 0x000fe20003800200 */
[C---:B------:R-:W-:Y:S02]  /*e6c0*/  ISETP.GT.U32.AND P2, PT, R7.reuse, 0x1, PT ;  /* 0x000000010700780c */ /* 0x040fe40003f44070 */
[----:B0-----:R-:W-:Y:S01]  /*e6d0*/  IADD3 R15, PT, PT, -R7, 0x21, RZ ;  /* 0x00000021070f7810 */ /* 0x001fe20007ffe1ff */
[----:B------:R-:W-:Y:S01]  /*e6e0*/  IMAD.MOV.U32 R7, RZ, RZ, R14 ;  /* 0x000000ffff077224 */ /* 0x000fe200078e000e */
[----:B------:R-:W-:-:S13]  /*e6f0*/  ISETP.NE.AND P0, PT, R14, RZ, PT ;  /* 0x000000ff0e00720c */ /* 0x000fda0003f05270 */
[----:B-1----:R-:W-:Y:S05]  /*e700*/  @P0 BRA `(.L_x_200) ;  /* 0x0000001400a40947 */ /* 0x002fea0003800000 */
[----:B------:R-:W-:Y:S01]  /*e710*/  LOP3.LUT R8, R4, 0xffff, RZ, 0xc0, !PT ;  /* 0x0000ffff04087812 */ /* 0x000fe200078ec0ff */
[----:B------:R-:W-:Y:S01]  /*e720*/  IMAD.MOV.U32 R15, RZ, RZ, RZ ;  /* 0x000000ffff0f7224 */ /* 0x000fe200078e00ff */
[----:B------:R-:W-:Y:S02]  /*e730*/  PLOP3.LUT P0, PT, PT, PT, PT, 0x8, 0x80 ;  /* 0x000000000080781c */ /* 0x000fe40003f0e170 */
[----:B------:R-:W-:Y:S02]  /*e740*/  ISETP.GE.U32.AND P3, PT, R8, 0x7, PT ;  /* 0x000000070800780c */ /* 0x000fe40003f66070 */
[----:B------:R-:W-:-:S11]  /*e750*/  PRMT R23, R5, 0x7610, R23 ;  /* 0x0000761005177816 */ /* 0x000fd60000000017 */
[----:B------:R-:W-:Y:S05]  /*e760*/  @!P3 BRA `(.L_x_201) ;  /* 0x0000000800c4b947 */ /* 0x000fea0003800000 */
[----:B------:R-:W0:Y:S01]  /*e770*/  S2R R21, SR_CgaCtaId ;  /* 0x0000000000157919 */ /* 0x000e220000008800 */
[----:B------:R-:W-:Y:S01]  /*e780*/  MOV R20, 0x400 ;  /* 0x0000040000147802 */ /* 0x000fe20000000f00 */
[----:B------:R-:W-:Y:S01]  /*e790*/  BSSY.RECONVERGENT B6, `(.L_x_201) ;  /* 0x00000ae000067945 */ /* 0x000fe20003800200 */
[----:B------:R-:W-:Y:S01]  /*e7a0*/  MOV R9, 0x400 ;  /* 0x0000040000097802 */ /* 0x000fe20000000f00 */
[----:B------:R-:W1:Y:S01]  /*e7b0*/  S2R R12, SR_CgaCtaId ;  /* 0x00000000000c7919 */ /* 0x000e620000008800 */
[----:B------:R-:W-:Y:S01]  /*e7c0*/  PLOP3.LUT P0, PT, PT, PT, PT, 0x8, 0x80 ;  /* 0x000000000080781c */ /* 0x000fe20003f0e170 */
[----:B------:R-:W-:Y:S01]  /*e7d0*/  VIADD R8, R20, 0x2014 ;  /* 0x0000201414087836 */ /* 0x000fe20000000000 */
[----:B------:R-:W-:Y:S02]  /*e7e0*/  PRMT R23, R5, 0x7610, R23 ;  /* 0x0000761005177816 */ /* 0x000fe40000000017 */
[C---:B0-----:R-:W-:Y:S02]  /*e7f0*/  LEA R20, R21.reuse, R20, 0x18 ;  /* 0x0000001415147211 */ /* 0x041fe400078ec0ff */
[----:B------:R-:W-:Y:S01]  /*e800*/  LEA R21, R21, R8, 0x18 ;  /* 0x0000000815157211 */ /* 0x000fe200078ec0ff */
[----:B------:R-:W-:Y:S01]  /*e810*/  IMAD.MOV.U32 R8, RZ, RZ, RZ ;  /* 0x000000ffff087224 */ /* 0x000fe200078e00ff */
[----:B-1----:R-:W-:-:S07]  /*e820*/  LEA R9, R12, R9, 0x18 ;  /* 0x000000090c097211 */ /* 0x002fce00078ec0ff */
.L_x_202:
[----:B0-----:R-:W0:Y:S01]  /*e830*/  LDS.64 R12, [R2+0x18] ;  /* 0x00001800020c7984 */ /* 0x001e220000000a00 */
[----:B------:R-:W-:-:S03]  /*e840*/  LOP3.LUT R25, R23, 0xff, RZ, 0xc0, !PT ;  /* 0x000000ff17197812 */ /* 0x000fc600078ec0ff */
[----:B------:R-:W1:Y:S02]  /*e850*/  LDS.U8 R15, [R20+0x2000] ;  /* 0x00200000140f7984 */ /* 0x000e640000000000 */
[----:B0-----:R-:W-:-:S05]  /*e860*/  IMAD.WIDE.U32 R12, R25, 0x4, R12 ;  /* 0x00000004190c7825 */ /* 0x001fca00078e000c */
[----:B------:R0:W2:Y:S01]  /*e870*/  LD.E R14, desc[UR36][R12.64] ;  /* 0x000000240c0e7980 */ /* 0x0000a2000c101900 */
[C---:B-1----:R-:W-:Y:S01]  /*e880*/  ISETP.NE.AND P3, PT, R8.reuse, R15, PT ;  /* 0x0000000f0800720c */ /* 0x042fe20003f65270 */
[----:B------:R-:W-:Y:S02]  /*e890*/  IMAD.MOV.U32 R15, RZ, RZ, RZ ;  /* 0x000000ffff0f7224 */ /* 0x000fe400078e00ff */
[----:B------:R-:W-:Y:S02]  /*e8a0*/  IMAD R24, R8, 0x4, R21 ;  /* 0x0000000408187824 */ /* 0x000fe400078e0215 */
[C---:B------:R-:W-:Y:S01]  /*e8b0*/  IMAD.SHL.U32 R27, R25.reuse, 0x4, RZ ;  /* 0x00000004191b7824 */ /* 0x040fe200078e00ff */
[----:B------:R-:W-:-:S04]  /*e8c0*/  SHF.L.U64.HI R25, R25, 0x2, RZ ;  /* 0x0000000219197819 */ /* 0x000fc800000102ff */
[----:B0----5:R-:W-:-:S03]  /*e8d0*/  IADD3 R12, P4, PT, R10, R27, RZ ;  /* 0x0000001b0a0c7210 */ /* 0x021fc60007f9e0ff */
[----:B------:R-:W2:Y:S02]  /*e8e0*/  @P3 LDS R15, [R24+0x800] ;  /* 0x00080000180f3984 */ /* 0x000ea40000000800 */
[----:B------:R-:W-:Y:S02]  /*e8f0*/  IMAD.X R13, R11, 0x1, R25, P4 ;  /* 0x000000010b0d7824 */ /* 0x000fe400020e0619 */
[C---:B--2---:R-:W-:Y:S01]  /*e900*/  IMAD.IADD R26, R14.reuse, 0x1, -R15 ;  /* 0x000000010e1a7824 */ /* 0x044fe200078e0a0f */
        /* <DEDUP_REMOVED lines=8> */
[----:B------:R-:W0:Y:S02]  /*e990*/  LDS.64 R14, [R2+0x18] ;  /* 0x00001800020e7984 */ /* 0x000e240000000a00 */
[----:B------:R-:W-:Y:S02]  /*e9a0*/  ISETP.NE.U32.AND P4, PT, R20, 0x1, PT ;  /* 0x000000011400780c */ /* 0x000fe40003f85070 */
[----:B0-----:R-:W-:-:S05]  /*e9b0*/  IADD3 R14, P0, PT, R14, R27, RZ ;  /* 0x0000001b0e0e7210 */ /* 0x001fca0007f1e0ff */
[----:B------:R-:W-:-:S05]  /*e9c0*/  IMAD.X R15, R15, 0x1, R25, P0 ;  /* 0x000000010f0f7824 */ /* 0x000fca00000e0619 */
[----:B------:R-:W2:Y:S01]  /*e9d0*/  LD.E R14, desc[UR36][R14.64+0x4] ;  /* 0x000004240e0e7980 */ /* 0x000ea2000c101900 */
[----:B------:R-:W-:Y:S02]  /*e9e0*/  IMAD.MOV.U32 R20, RZ, RZ, R9 ;  /* 0x000000ffff147224 */ /* 0x000fe400078e0009 */
[----:B------:R-:W-:Y:S02]  /*e9f0*/  VIADD R26, R8, 0x1 ;  /* 0x00000001081a7836 */ /* 0x000fe40000000000 */
[----:B------:R-:W-:Y:S01]  /*ea00*/  IMAD.MOV.U32 R29, RZ, RZ, RZ ;  /* 0x000000ffff1d7224 */ /* 0x000fe200078e00ff */
[----:B------:R-:W0:Y:S02]  /*ea10*/  LDS.U8 R28, [R20+0x2000] ;  /* 0x00200000141c7984 */ /* 0x000e240000000000 */
[----:B0-----:R-:W-:-:S13]  /*ea20*/  ISETP.NE.AND P0, PT, R26, R28, PT ;  /* 0x0000001c1a00720c */ /* 0x001fda0003f05270 */
        /* <DEDUP_REMOVED lines=12> */
[----:B------:R-:W0:Y:S02]  /*eaf0*/  LDS.64 R14, [R2+0x18] ;  /* 0x00001800020e7984 */ /* 0x000e240000000a00 */
[----:B0-----:R-:W-:-:S05]  /*eb00*/  IADD3 R14, P0, PT, R14, R27, RZ ;  /* 0x0000001b0e0e7210 */ /* 0x001fca0007f1e0ff */
        /* <DEDUP_REMOVED lines=96> */
[----:B------:R0:W2:Y:S01]  /*f110*/  LD.E R14, desc[UR36][R14.64+0x1c] ;  /* 0x00001c240e0e7980 */ /* 0x0000a2000c101900 */
[C---:B------:R-:W-:Y:S02]  /*f120*/  VIADD R25, R8.reuse, 0x7 ;  /* 0x0000000708197836 */ /* 0x040fe40000000000 */
[----:B------:R-:W-:Y:S02]  /*f130*/  VIADD R8, R8, 0x8 ;  /* 0x0000000808087836 */ /* 0x000fe40000000000 */
[----:B------:R-:W-:Y:S01]  /*f140*/  VIADD R23, R23, 0x8 ;  /* 0x0000000817177836 */ /* 0x000fe20000000000 */
[----:B------:R-:W-:Y:S01]  /*f150*/  ISETP.NE.AND P0, PT, R25, R26, PT ;  /* 0x0000001a1900720c */ /* 0x000fe20003f05270 */
[----:B------:R-:W-:Y:S02]  /*f160*/  IMAD.MOV.U32 R25, RZ, RZ, RZ ;  /* 0x000000ffff197224 */ /* 0x000fe400078e00ff */
[----:B0-----:R-:W-:-:S05]  /*f170*/  VIADD R15, R4, 0x1 ;  /* 0x00000001040f7836 */ /* 0x001fca0000000000 */
        /* <DEDUP_REMOVED lines=16> */
.L_x_201:
[----:B------:R-:W-:-:S05]  /*f280*/  VIADD R14, R4, 0x1 ;  /* 0x00000001040e7836 */ /* 0x000fca0000000000 */
[----:B------:R-:W-:-:S04]  /*f290*/  LOP3.LUT R8, R14, 0xffff, RZ, 0xc0, !PT ;  /* 0x0000ffff0e087812 */ /* 0x000fc800078ec0ff */
[----:B------:R-:W-:-:S13]  /*f2a0*/  LOP3.LUT P3, RZ, R8, 0x7, RZ, 0xc0, !PT ;  /* 0x0000000708ff7812 */ /* 0x000fda000786c0ff */
[----:B------:R-:W-:Y:S05]  /*f2b0*/  @!P3 BRA `(.L_x_203) ;  /* 0x00000018003cb947 */ /* 0x000fea0003800000 */
[----:B------:R-:W-:-:S04]  /*f2c0*/  LOP3.LUT R14, R14, 0x3, RZ, 0xc0, !PT ;  /* 0x000000030e0e7812 */ /* 0x000fc800078ec0ff */
[----:B------:R-:W-:Y:S01]  /*f2d0*/  ISETP.NE.AND P3, PT, R14, RZ, PT ;  /* 0x000000ff0e00720c */ /* 0x000fe20003f65270 */
[----:B------:R-:W-:-:S12]  /*f2e0*/  @!P1 BRA `(.L_x_204) ;  /* 0x00000004005c9947 */ /* 0x000fd80003800000 */
[----:B------:R-:W1:Y:S01]  /*f2f0*/  LDS.64 R8, [R2+0x18] ;  /* 0x0000180002087984 */ /* 0x000e620000000a00 */
[----:B------:R-:W-:-:S05]  /*f300*/  LOP3.LUT R25, R23, 0xff, RZ, 0xc0, !PT ;  /* 0x000000ff17197812 */ /* 0x000fca00078ec0ff */
[----:B-1----:R-:W-:-:S05]  /*f310*/  IMAD.WIDE.U32 R8, R25, 0x4, R8 ;  /* 0x0000000419087825 */ /* 0x002fca00078e0008 */
[----:B------:R1:W2:Y:S01]  /*f320*/  LD.E R24, desc[UR36][R8.64] ;  /* 0x0000002408187980 */ /* 0x0002a2000c101900 */
[----:B------:R-:W3:Y:S01]  /*f330*/  S2UR UR5, SR_CgaCtaId ;  /* 0x00000000000579c3 */ /* 0x000ee20000008800 */
[----:B------:R-:W-:Y:S01]  /*f340*/  UMOV UR4, 0x400 ;  /* 0x0000040000047882 */ /* 0x000fe20000000000 */
[----:B0-----:R-:W-:Y:S02]  /*f350*/  IMAD.MOV.U32 R27, RZ, RZ, RZ ;  /* 0x000000ffff1b7224 */ /* 0x001fe400078e00ff */
[C---:B------:R-:W-:Y:S01]  /*f360*/  IMAD.SHL.U32 R21, R25.reuse, 0x4, RZ ;  /* 0x0000000419157824 */ /* 0x040fe200078e00ff */
[----:B------:R-:W-:-:S04]  /*f370*/  SHF.L.U64.HI R25, R25, 0x2, RZ ;  /* 0x0000000219197819 */ /* 0x000fc800000102ff */
[----:B-1---5:R-:W-:Y:S01]  /*f380*/  IADD3 R8, P5, PT, R10, R21, RZ ;  /* 0x000000150a087210 */ /* 0x022fe20007fbe0ff */
[----:B---3--:R-:W-:Y:S02]  /*f390*/  ULEA UR6, UR5, UR4, 0x18 ;  /* 0x0000000405067291 */ /* 0x008fe4000f8ec0ff */
[----:B------:R-:W-:-:S04]  /*f3a0*/  UIADD3 UR4, UPT, UPT, UR4, 0x2014, URZ ;  /* 0x0000201404047890 */ /* 0x000fc8000fffe0ff */
[----:B------:R-:W-:-:S03]  /*f3b0*/  ULEA UR4, UR5, UR4, 0x18 ;  /* 0x0000000405047291 */ /* 0x000fc6000f8ec0ff */
[----:B------:R-:W0:Y:S03]  /*f3c0*/  LDS.U8 R12, [UR6+0x2000] ;  /* 0x00200006ff0c7984 */ /* 0x000e260008000000 */
[C---:B------:R-:W-:Y:S02]  /*f3d0*/  LEA R20, R15.reuse, UR4, 0x2 ;  /* 0x000000040f147c11 */ /* 0x040fe4000f8e10ff */
[----:B0-----:R-:W-:-:S13]  /*f3e0*/  ISETP.NE.AND P4, PT, R15, R12, PT ;  /* 0x0000000c0f00720c */ /* 0x001fda0003f85270 */
[----:B------:R-:W2:Y:S02]  /*f3f0*/  @P4 LDS R27, [R20+0x800] ;  /* 0x00080000141b4984 */ /* 0x000ea40000000800 */
[----:B--2---:R-:W-:-:S04]  /*f400*/  IMAD.IADD R9, R24, 0x1, -R27 ;  /* 0x0000000118097824 */ /* 0x004fc800078e0a1b */
        /* <DEDUP_REMOVED lines=69> */
.L_x_204:
[----:B------:R-:W-:Y:S05]  /*f860*/  @!P3 BRA `(.L_x_203) ;  /* 0x0000001000d0b947 */ /* 0x000fea0003800000 */
[C---:B-1----:R-:W-:Y:S01]  /*f870*/  VIADD R8, R14.reuse, 0xffffffff ;  /* 0xffffffff0e087836 */ /* 0x042fe20000000000 */
        /* <DEDUP_REMOVED lines=10> */
[----:B------:R-:W-:Y:S02]  /*f920*/  IMAD.MOV.U32 R21, RZ, RZ, RZ ;  /* 0x000000ffff157224 */ /* 0x000fe400078e00ff */
[C---:B0-----:R-:W-:Y:S01]  /*f930*/  IMAD.SHL.U32 R27, R25.reuse, 0x4, RZ ;  /* 0x00000004191b7824 */ /* 0x041fe200078e00ff */
[----:B------:R-:W-:Y:S01]  /*f940*/  SHF.L.U64.HI R25, R25, 0x2, RZ ;  /* 0x0000000219197819 */ /* 0x000fe200000102ff */
[----:B------:R-:W-:-:S03]  /*f950*/  VIADD R13, R15, 0x1 ;  /* 0x000000010f0d7836 */ /* 0x000fc60000000000 */
        /* <DEDUP_REMOVED lines=39> */
.L_x_205:
[----:B------:R-:W-:Y:S05]  /*fbd0*/  @!P3 BRA `(.L_x_203) ;  /* 0x0000000c00f4b947 */ /* 0x000fea0003800000 */
[----:B-1----:R-:W1:Y:S01]  /*fbe0*/  LDS.64 R8, [R2+0x18] ;  /* 0x0000180002087984 */ /* 0x002e620000000a00 */
[----:B0-----:R-:W-:-:S05]  /*fbf0*/  LOP3.LUT R13, R23, 0xff, RZ, 0xc0, !PT ;  /* 0x000000ff170d7812 */ /* 0x001fca00078ec0ff */
[----:B-1----:R-:W-:-:S05]  /*fc00*/  IMAD.WIDE.U32 R8, R13, 0x4, R8 ;  /* 0x000000040d087825 */ /* 0x002fca00078e0008 */
[----:B------:R0:W2:Y:S01]  /*fc10*/  LD.E R12, desc[UR36][R8.64] ;  /* 0x00000024080c7980 */ /* 0x0000a2000c101900 */
[----:B------:R-:W-:Y:S01]  /*fc20*/  MOV R20, 0x400 ;  /* 0x0000040000147802 */ /* 0x000fe20000000f00 */
[----:B------:R-:W-:Y:S01]  /*fc30*/  VIADD R23, R23, 0x1 ;  /* 0x0000000117177836 */ /* 0x000fe20000000000 */
[----:B------:R-:W1:Y:S02]  /*fc40*/  S2R R21, SR_CgaCtaId ;  /* 0x0000000000157919 */ /* 0x000e640000008800 */
[----:B-1----:R-:W-:-:S05]  /*fc50*/  LEA R24, R21, R20, 0x18 ;  /* 0x0000001415187211 */ /* 0x002fca00078ec0ff */
[----:B------:R-:W1:Y:S02]  /*fc60*/  LDS.U8 R14, [R24+0x2000] ;  /* 0x00200000180e7984 */ /* 0x000e640000000000 */
[----:B-1----:R-:W-:-:S13]  /*fc70*/  ISETP.NE.AND P3, PT, R15, R14, PT ;  /* 0x0000000e0f00720c */ /* 0x002fda0003f65270 */
[----:B------:R-:W-:-:S05]  /*fc80*/  @P3 VIADD R20, R20, 0x2014 ;  /* 0x0000201414143836 */ /* 0x000fca0000000000 */
[----:B------:R-:W-:Y:S01]  /*fc90*/  @P3 LEA R20, R21, R20, 0x18 ;  /* 0x0000001415143211 */ /* 0x000fe200078ec0ff */
[----:B------:R-:W-:-:S04]  /*fca0*/  IMAD.MOV.U32 R21, RZ, RZ, RZ ;  /* 0x000000ffff157224 */ /* 0x000fc800078e00ff */
[----:B------:R-:W-:-:S05]  /*fcb0*/  @P3 IMAD R15, R15, 0x4, R20 ;  /* 0x000000040f0f3824 */ /* 0x000fca00078e0214 */
[----:B------:R-:W2:Y:S01]  /*fcc0*/  @P3 LDS R21, [R15+0x800] ;  /* 0x000800000f153984 */ /* 0x000ea20000000800 */
[----:B0----5:R-:W-:-:S04]  /*fcd0*/  LEA R8, P3, R13, R10, 0x2 ;  /* 0x0000000a0d087211 */ /* 0x021fc800078610ff */
        /* <DEDUP_REMOVED lines=12> */
.L_x_200:
        /* <DEDUP_REMOVED lines=9> */
[----:B------:R-:W-:Y:S01]  /*fe30*/  PLOP3.LUT P0, PT, PT, PT, PT, 0x8, 0x80 ;  /* 0x000000000080781c */ /* 0x000fe20003f0e170 */
[----:B------:R-:W-:Y:S01]  /*fe40*/  IMAD.MOV.U32 R20, RZ, RZ, RZ ;  /* 0x000000ffff147224 */ /* 0x000fe200078e00ff */
[----:B------:R-:W-:Y:S01]  /*fe50*/  PRMT R23, R5, 0x7610, R23 ;  /* 0x0000761005177816 */ /* 0x000fe20000000017 */
[----:B------:R-:W-:-:S05]  /*fe60*/  VIADD R8, R8, 0x2014 ;  /* 0x0000201408087836 */ /* 0x000fca0000000000 */
[----:B0-----:R-:W-:-:S07]  /*fe70*/  LEA R21, R21, R8, 0x18 ;  /* 0x0000000815157211 */ /* 0x001fce00078ec0ff */
.L_x_208:
[----:B------:R-:W0:Y:S01]  /*fe80*/  LDS.64 R8, [R2+0x18] ;  /* 0x0000180002087984 */ /* 0x000e220000000a00 */
[----:B------:R-:W-:-:S05]  /*fe90*/  LOP3.LUT R25, R23, 0xff, RZ, 0xc0, !PT ;  /* 0x000000ff17197812 */ /* 0x000fca00078ec0ff */
[----:B0-----:R-:W-:-:S06]  /*fea0*/  IMAD.WIDE.U32 R8, R25, 0x4, R8 ;  /* 0x0000000419087825 */ /* 0x001fcc00078e0008 */
[----:B------:R0:W2:Y:S01]  /*feb0*/  LD.E R8, desc[UR36][R8.64] ;  /* 0x0000002408087980 */ /* 0x0000a2000c101900 */
[----:B------:R-:W1:Y:S01]  /*fec0*/  S2UR UR5, SR_CgaCtaId ;  /* 0x00000000000579c3 */ /* 0x000e620000008800 */
[----:B------:R-:W-:Y:S01]  /*fed0*/  UMOV UR4, 0x400 ;  /* 0x0000040000047882 */ /* 0x000fe20000000000 */
[C---:B------:R-:W-:Y:S01]  /*fee0*/  ISETP.NE.AND P3, PT, R20.reuse, RZ, PT ;  /* 0x000000ff1400720c */ /* 0x040fe20003f65270 */
[----:B------:R-:W-:Y:S02]  /*fef0*/  IMAD R24, R20, 0x4, R21 ;  /* 0x0000000414187824 */ /* 0x000fe400078e0215 */
[----:B------:R-:W-:Y:S02]  /*ff00*/  IMAD.MOV.U32 R12, RZ, RZ, RZ ;  /* 0x000000ffff0c7224 */ /* 0x000fe400078e00ff */
[C---:B------:R-:W-:Y:S01]  /*ff10*/  IMAD.SHL.U32 R27, R25.reuse, 0x4, RZ ;  /* 0x00000004191b7824 */ /* 0x040fe200078e00ff */
[----:B------:R-:W-:Y:S01]  /*ff20*/  SHF.L.U64.HI R25, R25, 0x2, RZ ;  /* 0x0000000219197819 */ /* 0x000fe200000102ff */
[----:B0-----:R-:W-:-:S06]  /*ff30*/  IMAD.MOV.U32 R9, RZ, RZ, RZ ;  /* 0x000000ffff097224 */ /* 0x001fcc00078e00ff */
[----:B------:R-:W0:Y:S01]  /*ff40*/  @P3 LDS R26, [R24+0x7fc] ;  /* 0x0007fc00181a3984 */ /* 0x000e220000000800 */
[----:B-1----:R-:W-:-:S09]  /*ff50*/  ULEA UR4, UR5, UR4, 0x18 ;  /* 0x0000000405047291 */ /* 0x002fd2000f8ec0ff */
[----:B------:R-:W1:Y:S01]  /*ff60*/  LDS.U8 R13, [UR4+0x2000] ;  /* 0x00200004ff0d7984 */ /* 0x000e620008000000 */
[----:B0-----:R-:W-:Y:S01]  /*ff70*/  @P3 SHF.R.U32.HI R12, RZ, R15, R26 ;  /* 0x0000000fff0c3219 */ /* 0x001fe2000001161a */
[----:B------:R-:W-:Y:S01]  /*ff80*/  IMAD.MOV.U32 R26, RZ, RZ, RZ ;  /* 0x000000ffff1a7224 */ /* 0x000fe200078e00ff */
[----:B-1----:R-:W-:-:S13]  /*ff90*/  ISETP.NE.AND P4, PT, R20, R13, PT ;  /* 0x0000000d1400720c */ /* 0x002fda0003f85270 */
[----:B------:R-:W0:Y:S02]  /*ffa0*/  @P4 LDS R13, [R24+0x800] ;  /* 0x00080000180d4984 */ /* 0x000e240000000800 */
[----:B0-----:R-:W-:-:S04]  /*ffb0*/  @P4 SHF.L.U32 R9, R13, R14, RZ ;  /* 0x0000000e0d094219 */ /* 0x001fc800000006ff */
        /* <DEDUP_REMOVED lines=14> */
[----:B------:R-:W0:Y:S04]  /*100a0*/  LDS.U8 R29, [UR4+0x2000] ;  /* 0x00200004ff1d7984 */ /* 0x000e280008000000 */
[----:B------:R-:W-:Y:S01]  /*100b0*/  LDS R28, [R24+0x800] ;  /* 0x00080000181c7984 */ /* 0x000fe20000000800 */
[----:B0-----:R-:W-:-:S03]  /*100c0*/  ISETP.NE.AND P0, PT, R12, R29, PT ;  /* 0x0000001d0c00720c */ /* 0x001fc60003f05270 */
[----:B------:R-:W-:Y:S10]  /*100d0*/  LDS.64 R12, [R2+0x18] ;  /* 0x00001800020c7984 */ /* 0x000ff40000000a00 */
[----:B------:R-:W0:Y:S02]  /*100e0*/  @P0 LDS R29, [R24+0x804] ;  /* 0x00080400181d0984 */ /* 0x000e240000000800 */
[----:B0-----:R-:W-:-:S02]  /*100f0*/  @P0 SHF.L.U32 R26, R29, R14, RZ ;  /* 0x0000000e1d1a0219 */ /* 0x001fc400000006ff */
        /* <DEDUP_REMOVED lines=14> */
[----:B------:R-:W0:Y:S02]  /*101e0*/  LDS.U8 R26, [UR4+0x2000] ;  /* 0x00200004ff1a7984 */ /* 0x000e240008000000 */
[----:B------:R-:W-:Y:S01]  /*101f0*/  ISETP.NE.U32.AND P4, PT, R12, 0x1, PT ;  /* 0x000000010c00780c */ /* 0x000fe20003f85070 */
[----:B------:R-:W-:Y:S01]  /*10200*/  VIADD R12, R20, 0x2 ;  /* 0x00000002140c7836 */ /* 0x000fe20000000000 */
[----:B------:R-:W-:Y:S04]  /*10210*/  LDS R28, [R24+0x804] ;  /* 0x00080400181c7984 */ /* 0x000fe80000000800 */
[----:B0-----:R-:W-:Y:S01]  /*10220*/  ISETP.NE.AND P0, PT, R12, R26, PT ;  /* 0x0000001a0c00720c */ /* 0x001fe20003f05270 */
[----:B------:R-:W-:-:S12]  /*10230*/  IMAD.MOV.U32 R26, RZ, RZ, RZ ;  /* 0x000000ffff1a7224 */ /* 0x000fd800078e00ff */
[----:B------:R-:W0:Y:S02]  /*10240*/  @P0 LDS R13, [R24+0x808] ;  /* 0x00080800180d0984 */ /* 0x000e240000000800 */
[----:B0-----:R-:W-:Y:S02]  /*10250*/  @P0 SHF.L.U32 R26, R13, R14, RZ ;  /* 0x0000000e0d1a0219 */ /* 0x001fe400000006ff */
[----:B------:R-:W0:Y:S02]  /*10260*/  LDS.64 R12, [R2+0x18] ;  /* 0x00001800020c7984 */ /* 0x000e240000000a00 */
[----:B0-----:R-:W-:-:S05]  /*10270*/  IADD3 R12, P0, PT, R12, R27, RZ ;  /* 0x0000001b0c0c7210 */ /* 0x001fca0007f1e0ff */
        /* <DEDUP_REMOVED lines=13> */
[----:B------:R-:W0:Y:S02]  /*10350*/  LDS.64 R12, [R2+0x18] ;  /* 0x00001800020c7984 */ /* 0x000e240000000a00 */
[----:B------:R-:W-:-:S02]  /*10360*/  ISETP.NE.U32.AND P4, PT, R26, 0x1, PT ;  /* 0x000000011a00780c */ /* 0x000fc40003f85070 */
[----:B------:R-:W1:Y:S01]  /*10370*/  LDS.U8 R26, [UR4+0x2000] ;  /* 0x00200004ff1a7984 */ /* 0x000e620008000000 */
[----:B0-----:R-:W-:-:S05]  /*10380*/  IADD3 R12, P0, PT, R12, R27, RZ ;  /* 0x0000001b0c0c7210 */ /* 0x001fca0007f1e0ff */
[----:B------:R-:W-:-:S05]  /*10390*/  IMAD.X R13, R13, 0x1, R25, P0 ;  /* 0x000000010d0d7824 */ /* 0x000fca00000e0619 */
[----:B------:R-:W2:Y:S01]  /*103a0*/  LD.E R12, desc[UR36][R12.64+0xc] ;  /* 0x00000c240c0c7980 */ /* 0x000ea2000c101900 */
[C---:B------:R-:W-:Y:S02]  /*103b0*/  VIADD R25, R20.reuse, 0x3 ;  /* 0x0000000314197836 */ /* 0x040fe40000000000 */
[----:B------:R-:W-:Y:S02]  /*103c0*/  VIADD R20, R20, 0x4 ;  /* 0x0000000414147836 */ /* 0x000fe40000000000 */
[----:B------:R-:W-:Y:S01]  /*103d0*/  VIADD R23, R23, 0x4 ;  /* 0x0000000417177836 */ /* 0x000fe20000000000 */
[----:B-1----:R-:W-:Y:S01]  /*103e0*/  ISETP.NE.AND P0, PT, R25, R26, PT ;  /* 0x0000001a1900720c */ /* 0x002fe20003f05270 */
[----:B------:R-:W-:Y:S01]  /*103f0*/  IMAD.MOV.U32 R25, RZ, RZ, RZ ;  /* 0x000000ffff197224 */ /* 0x000fe200078e00ff */
[----:B------:R-:W0:Y:S11]  /*10400*/  LDS R26, [R24+0x808] ;  /* 0x00080800181a7984 */ /* 0x000e360000000800 */
[----:B------:R-:W1:Y:S01]  /*10410*/  @P0 LDS R27, [R24+0x80c] ;  /* 0x00080c00181b0984 */ /* 0x000e620000000800 */
[----:B0-----:R-:W-:-:S02]  /*10420*/  SHF.R.U32.HI R26, RZ, R15, R26 ;  /* 0x0000000fff1a7219 */ /* 0x001fc4000001161a */
[----:B-1----:R-:W-:-:S04]  /*10430*/  @P0 SHF.L.U32 R25, R27, R14, RZ ;  /* 0x0000000e1b190219 */ /* 0x002fc800000006ff */
        /* <DEDUP_REMOVED lines=15> */
[----:B0-----:R-:W-:Y:S10]  /*10530*/  @P3 BRA `(.L_x_208) ;  /* 0xfffffff800503947 */ /* 0x001ff4000383ffff */
[----:B------:R-:W-:Y:S05]  /*10540*/  BSYNC.RECONVERGENT B6 ;  /* 0x0000000000067941 */ /* 0x000fea0003800200 */
.L_x_207:
[----:B------:R-:W-:-:S07]  /*10550*/  IMAD.MOV.U32 R20, RZ, RZ, R25 ;  /* 0x000000ffff147224 */ /* 0x000fce00078e0019 */
.L_x_206:
        /* <DEDUP_REMOVED lines=10> */
[----:B------:R-:W0:Y:S01]  /*10600*/  LDS.64 R8, [R2+0x18] ;  /* 0x0000180002087984 */ /* 0x000e220000000a00 */
[----:B------:R-:W-:-:S05]  /*10610*/  LOP3.LUT R13, R23, 0xff, RZ, 0xc0, !PT ;  /* 0x000000ff170d7812 */ /* 0x000fca00078ec0ff */
[----:B0-----:R-:W-:-:S05]  /*10620*/  IMAD.WIDE.U32 R8, R13, 0x4, R8 ;  /* 0x000000040d087825 */ /* 0x001fca00078e0008 */
[----:B------:R0:W2:Y:S01]  /*10630*/  LD.E R12, desc[UR36][R8.64] ;  /* 0x00000024080c7980 */ /* 0x0000a2000c101900 */
[----:B------:R-:W1:Y:S01]  /*10640*/  S2UR UR5, SR_CgaCtaId ;  /* 0x00000000000579c3 */ /* 0x000e620000008800 */
[----:B------:R-:W-:Y:S01]  /*10650*/  UMOV UR4, 0x400 ;  /* 0x0000040000047882 */ /* 0x000fe20000000000 */
[----:B------:R-:W-:Y:S01]  /*10660*/  ISETP.NE.AND P4, PT, R20, RZ, PT ;  /* 0x000000ff1400720c */ /* 0x000fe20003f85270 */
[----:B------:R-:W-:Y:S01]  /*10670*/  IMAD.SHL.U32 R27, R13, 0x4, RZ ;  /* 0x000000040d1b7824 */ /* 0x000fe200078e00ff */
[----:B0-----:R-:W-:Y:S01]  /*10680*/  CS2R R8, SRZ ;  /* 0x0000000000087805 */ /* 0x001fe2000001ff00 */
[----:B-1----:R-:W-:Y:S02]  /*10690*/  ULEA UR6, UR5, UR4, 0x18 ;  /* 0x0000000405067291 */ /* 0x002fe4000f8ec0ff */
[----:B------:R-:W-:-:S04]  /*106a0*/  UIADD3 UR4, UPT, UPT, UR4, 0x2014, URZ ;  /* 0x0000201404047890 */ /* 0x000fc8000fffe0ff */
[----:B------:R-:W-:-:S03]  /*106b0*/  ULEA UR4, UR5, UR4, 0x18 ;  /* 0x0000000405047291 */ /* 0x000fc6000f8ec0ff */
[----:B------:R-:W0:Y:S02]  /*106c0*/  LDS.U8 R21, [UR6+0x2000] ;  /* 0x00200006ff157984 */ /* 0x000e240008000000 */
[C---:B0-----:R-:W-:Y:S02]  /*106d0*/  ISETP.NE.AND P5, PT, R20.reuse, R21, PT ;  /* 0x000000151400720c */ /* 0x041fe40003fa5270 */
[----:B------:R-:W-:-:S05]  /*106e0*/  LEA R21, R20, UR4, 0x2 ;  /* 0x0000000414157c11 */ /* 0x000fca000f8e10ff */
[----:B------:R-:W0:Y:S06]  /*106f0*/  @P4 LDS R24, [R21+0x7fc] ;  /* 0x0007fc0015184984 */ /* 0x000e2c0000000800 */
[----:B------:R-:W1:Y:S01]  /*10700*/  @P5 LDS R25, [R21+0x800] ;  /* 0x0008000015195984 */ /* 0x000e620000000800 */
[----:B0-----:R-:W-:Y:S01]  /*10710*/  @P4 SHF.R.U32.HI R8, RZ, R15, R24 ;  /* 0x0000000fff084219 */ /* 0x001fe20000011618 */
[----:B------:R-:W-:Y:S01]  /*10720*/  IMAD.MOV.U32 R24, RZ, RZ, RZ ;  /* 0x000000ffff187224 */ /* 0x000fe200078e00ff */
[----:B-1----:R-:W-:Y:S02]  /*10730*/  @P5 SHF.L.U32 R9, R25, R14, RZ ;  /* 0x0000000e19095219 */ /* 0x002fe400000006ff */
        /* <DEDUP_REMOVED lines=11> */
[----:B------:R-:W0:Y:S04]  /*107f0*/  LDS.U8 R13, [UR6+0x2000] ;  /* 0x00200006ff0d7984 */ /* 0x000e280008000000 */
[----:B------:R-:W-:Y:S01]  /*10800*/  LDS R26, [R21+0x800] ;  /* 0x00080000151a7984 */ /* 0x000fe20000000800 */
[----:B0-----:R-:W-:Y:S02]  /*10810*/  ISETP.NE.AND P4, PT, R12, R13, PT ;  /* 0x0000000d0c00720c */ /* 0x001fe40003f85270 */
[----:B------:R-:W-:-:S02]  /*10820*/  SEL R12, RZ, 0xffffffff, P6 ;  /* 0xffffffffff0c7807 */ /* 0x000fc40003000000 */
[----:B------:R-:W-:-:S04]  /*10830*/  @P0 SEL R12, RZ, 0xffffffff, !P5 ;  /* 0xffffffffff0c0807 */ /* 0x000fc80006800000 */
[----:B------:R-:W-:-:S04]  /*10840*/  LOP3.LUT R12, R12, 0x1, RZ, 0xc0, !PT ;  /* 0x000000010c0c7812 */ /* 0x000fc800078ec0ff */
[----:B------:R-:W-:Y:S01]  /*10850*/  ISETP.NE.U32.AND P0, PT, R12, 0x1, PT ;  /* 0x000000010c00780c */ /* 0x000fe20003f05070 */
[----:B------:R-:W0:Y:S02]  /*10860*/  @P4 LDS R13, [R21+0x804] ;  /* 0x00080400150d4984 */ /* 0x000e240000000800 */
[----:B0-----:R-:W-:Y:S02]  /*10870*/  @P4 SHF.L.U32 R24, R13, R14, RZ ;  /* 0x0000000e0d184219 */ /* 0x001fe400000006ff */
[----:B------:R-:W0:Y:S02]  /*10880*/  LDS.64 R12, [R2+0x18] ;  /* 0x00001800020c7984 */ /* 0x000e240000000a00 */
[----:B0-----:R-:W-:-:S05]  /*10890*/  IADD3 R12, P4, PT, R12, R27, RZ ;  /* 0x0000001b0c0c7210 */ /* 0x001fca0007f9e0ff */
        /* <DEDUP_REMOVED lines=16> */
.L_x_209:
[----:B------:R-:W-:Y:S05]  /*109a0*/  @!P3 BRA `(.L_x_203) ;  /* 0x000000000080b947 */ /* 0x000fea0003800000 */
[----:B0-----:R-:W0:Y:S01]  /*109b0*/  LDS.64 R8, [R2+0x18] ;  /* 0x0000180002087984 */ /* 0x001e220000000a00 */
[----:B------:R-:W-:-:S05]  /*109c0*/  LOP3.LUT R13, R23, 0xff, RZ, 0xc0, !PT ;  /* 0x000000ff170d7812 */ /* 0x000fca00078ec0ff */
[----:B0-----:R-:W-:-:S05]  /*109d0*/  IMAD.WIDE.U32 R8, R13, 0x4, R8 ;  /* 0x000000040d087825 */ /* 0x001fca00078e0008 */
[----:B------:R0:W2:Y:S01]  /*109e0*/  LD.E R12, desc[UR36][R8.64] ;  /* 0x00000024080c7980 */ /* 0x0000a2000c101900 */
[----:B------:R-:W1:Y:S01]  /*109f0*/  S2UR UR5, SR_CgaCtaId ;  /* 0x00000000000579c3 */ /* 0x000e620000008800 */
[----:B------:R-:W-:Y:S01]  /*10a00*/  UMOV UR4, 0x400 ;  /* 0x0000040000047882 */ /* 0x000fe20000000000 */
[----:B------:R-:W-:Y:S01]  /*10a10*/  ISETP.NE.AND P3, PT, R20, RZ, PT ;  /* 0x000000ff1400720c */ /* 0x000fe20003f65270 */
[----:B------:R-:W-:Y:S01]  /*10a20*/  VIADD R23, R23, 0x1 ;  /* 0x0000000117177836 */ /* 0x000fe20000000000 */
[----:B0-----:R-:W-:Y:S01]  /*10a30*/  CS2R R8, SRZ ;  /* 0x0000000000087805 */ /* 0x001fe2000001ff00 */
[----:B-1----:R-:W-:Y:S02]  /*10a40*/  ULEA UR6, UR5, UR4, 0x18 ;  /* 0x0000000405067291 */ /* 0x002fe4000f8ec0ff */
[----:B------:R-:W-:-:S04]  /*10a50*/  UIADD3 UR4, UPT, UPT, UR4, 0x2014, URZ ;  /* 0x0000201404047890 */ /* 0x000fc8000fffe0ff */
[----:B------:R-:W-:-:S03]  /*10a60*/  ULEA UR4, UR5, UR4, 0x18 ;  /* 0x0000000405047291 */ /* 0x000fc6000f8ec0ff */
[----:B------:R-:W0:Y:S03]  /*10a70*/  LDS.U8 R21, [UR6+0x2000] ;  /* 0x00200006ff157984 */ /* 0x000e260008000000 */
[C---:B------:R-:W-:Y:S02]  /*10a80*/  LEA R24, R20.reuse, UR4, 0x2 ;  /* 0x0000000414187c11 */ /* 0x040fe4000f8e10ff */
[----:B0-----:R-:W-:-:S03]  /*10a90*/  ISETP.NE.AND P4, PT, R20, R21, PT ;  /* 0x000000151400720c */ /* 0x001fc60003f85270 */
[----:B------:R-:W0:Y:S10]  /*10aa0*/  @P3 LDS R20, [R24+0x7fc] ;  /* 0x0007fc0018143984 */ /* 0x000e340000000800 */
[----:B------:R-:W1:Y:S01]  /*10ab0*/  @P4 LDS R21, [R24+0x800] ;  /* 0x0008000018154984 */ /* 0x000e620000000800 */
[----:B0-----:R-:W-:-:S02]  /*10ac0*/  @P3 SHF.R.U32.HI R8, RZ, R15, R20 ;  /* 0x0000000fff083219 */ /* 0x001fc40000011614 */
[----:B-1----:R-:W-:-:S04]  /*10ad0*/  @P4 SHF.L.U32 R9, R21, R14, RZ ;  /* 0x0000000e15094219 */ /* 0x002fc800000006ff */
        /* <DEDUP_REMOVED lines=13> */
.L_x_203:
[----:B------:R-:W-:Y:S05]  /*10bb0*/  BSYNC.RECONVERGENT B2 ;  /* 0x0000000000027941 */ /* 0x000fea0003800200 */
.L_x_199:
[----:B012---:R-:W-:Y:S01]  /*10bc0*/  PRMT R8, R23, 0x8880, RZ ;  /* 0x0000888017087816 */ /* 0x007fe200000000ff */
[----:B------:R-:W-:Y:S01]  /*10bd0*/  BSSY.RECONVERGENT B2, `(.L_x_210) ;  /* 0x0000013000027945 */ /* 0x000fe20003800200 */
[----:B------:R-:W-:Y:S02]  /*10be0*/  PRMT R14, R6, 0x8880, RZ ;  /* 0x00008880060e7816 */ /* 0x000fe400000000ff */
[----:B------:R-:W-:-:S13]  /*10bf0*/  ISETP.GE.OR P3, PT, R8, R3, !P0 ;  /* 0x000000030800720c */ /* 0x000fda0004766670 */
[----:B------:R-:W-:Y:S05]  /*10c00*/  @P3 BRA `(.L_x_211) ;  /* 0x00000000003c3947 */ /* 0x000fea0003800000 */
.L_x_212:
[----:B0-----:R-:W0:Y:S01]  /*10c10*/  LDS.64 R8, [R2+0x18] ;  /* 0x0000180002087984 */ /* 0x001e220000000a00 */
[----:B------:R-:W-:-:S05]  /*10c20*/  LOP3.LUT R13, R23, 0xff, RZ, 0xc0, !PT ;  /* 0x000000ff170d7812 */ /* 0x000fca00078ec0ff */
[----:B0-----:R-:W-:-:S06]  /*10c30*/  IMAD.WIDE.U32 R8, R13, 0x4, R8 ;  /* 0x000000040d087825 */ /* 0x001fcc00078e0008 */
        /* <DEDUP_REMOVED lines=12> */
.L_x_211:
[----:B------:R-:W-:Y:S05]  /*10d00*/  BSYNC.RECONVERGENT B2 ;  /* 0x0000000000027941 */ /* 0x000fea0003800200 */
.L_x_210:
[----:B------:R-:W-:Y:S01]  /*10d10*/  IMAD.MOV.U32 R20, RZ, RZ, R14 ;  /* 0x000000ffff147224 */ /* 0x000fe200078e000e */
[----:B------:R-:W-:Y:S01]  /*10d20*/  PRMT R9, R23, 0x8880, RZ ;  /* 0x0000888017097816 */ /* 0x000fe200000000ff */
[----:B------:R-:W-:Y:S03]  /*10d30*/  BSSY.RECONVERGENT B2, `(.L_x_213) ;  /* 0x000000e000027945 */ /* 0x000fe60003800200 */
[----:B------:R-:W-:-:S13]  /*10d40*/  ISETP.LT.OR P0, PT, R9, R20, P0 ;  /* 0x000000140900720c */ /* 0x000fda0000701670 */
[----:B------:R-:W-:Y:S05]  /*10d50*/  @P0 BRA `(.L_x_214) ;  /* 0x00000000002c0947 */ /* 0x000fea0003800000 */
.L_x_215:
[----:B------:R-:W-:Y:S01]  /*10d60*/  VIADD R14, R23, 0xffffffff ;  /* 0xffffffff170e7836 */ /* 0x000fe20000000000 */
[----:B01----:R-:W0:Y:S04]  /*10d70*/  LDS.64 R12, [R2+0x18] ;  /* 0x00001800020c7984 */ /* 0x003e280000000a00 */
[----:B------:R-:W-:-:S05]  /*10d80*/  LOP3.LUT R15, R14, 0xff, RZ, 0xc0, !PT ;  /* 0x000000ff0e0f7812 */ /* 0x000fca00078ec0ff */
[----:B-----5:R-:W-:-:S06]  /*10d90*/  IMAD.WIDE.U32 R8, R15, 0x4, R10 ;  /* 0x000000040f087825 */ /* 0x020fcc00078e000a */
[----:B------:R-:W2:Y:S01]  /*10da0*/  LD.E R9, desc[UR36][R8.64] ;  /* 0x0000002408097980 */ /* 0x000ea2000c101900 */
[----:B0-----:R-:W-:Y:S01]  /*10db0*/  IMAD.WIDE.U32 R12, R15, 0x4, R12 ;  /* 0x000000040f0c7825 */ /* 0x001fe200078e000c */
[----:B------:R-:W-:Y:S02]  /*10dc0*/  PRMT R15, R23, 0x8880, RZ ;  /* 0x00008880170f7816 */ /* 0x000fe400000000ff */
[----:B------:R-:W-:Y:S02]  /*10dd0*/  PRMT R23, R14, 0x7610, R23 ;  /* 0x000076100e177816 */ /* 0x000fe40000000017 */
[----:B------:R-:W-:Y:S01]  /*10de0*/  ISETP.GT.AND P0, PT, R15, R20, PT ;  /* 0x000000140f00720c */ /* 0x000fe20003f04270 */
[----:B--2---:R1:W-:-:S12]  /*10df0*/  ST.E desc[UR36][R12.64], R9 ;  /* 0x000000090c007985 */ /* 0x0043d8000c101924 */
[----:B------:R-:W-:Y:S05]  /*10e00*/  @P0 BRA `(.L_x_215) ;  /* 0xfffffffc00d40947 */ /* 0x000fea000383ffff */
.L_x_214:
[----:B------:R-:W-:Y:S05]  /*10e10*/  BSYNC.RECONVERGENT B2 ;  /* 0x0000000000027941 */ /* 0x000fea0003800200 */
.L_x_213:
[----:B------:R-:W-:Y:S05]  /*10e20*/  @P2 BRA `(.L_x_216) ;  /* 0xffffffd8001c2947 */ /* 0x000fea000383ffff */
[----:B------:R-:W-:Y:S05]  /*10e30*/  BSYNC.RECONVERGENT B3 ;  /* 0x0000000000037941 */ /* 0x000fea0003800200 */
.L_x_198:
[----:B------:R-:W-:-:S04]  /*10e40*/  PRMT R6, R6, 0x8880, RZ ;  /* 0x0000888006067816 */ /* 0x000fc800000000ff */
[----:B------:R-:W-:-:S13]  /*10e50*/  ISETP.GT.AND P0, PT, R6, 0x1, PT ;  /* 0x000000010600780c */ /* 0x000fda0003f04270 */
[----:B------:R-:W-:Y:S05]  /*10e60*/  @P0 BRA `(.L_x_217) ;  /* 0xffffffd400f80947 */ /* 0x000fea000383ffff */
[----:B------:R-:W-:Y:S05]  /*10e70*/  BSYNC.RECONVERGENT B4 ;  /* 0x0000000000047941 */ /* 0x000fea0003800200 */
.L_x_197:
[----:B------:R2:W0:Y:S02]  /*10e80*/  LDS.U8 R5, [R2+0x10] ;  /* 0x0000100002057984 */ /* 0x0004240000000000 */
.L_x_196:
[----:B------:R-:W-:Y:S05]  /*10e90*/  BSYNC.RECONVERGENT B5 ;  /* 0x0000000000057941 */ /* 0x000fea0003800200 */
.L_x_195:
[----:B0-----:R-:W-:-:S04]  /*10ea0*/  PRMT R3, R5, 0x8880, RZ ;  /* 0x0000888005037816 */ /* 0x001fc800000000ff */
[----:B------:R-:W-:-:S13]  /*10eb0*/  ISETP.GE.AND P0, PT, R3, 0x1, PT ;  /* 0x000000010300780c */ /* 0x000fda0003f06270 */
[----:B------:R-:W-:Y:S05]  /*10ec0*/  @!P0 BRA `(.L_x_163) ;  /* 0x00000000003c8947 */ /* 0x000fea0003800000 */
[----:B------:R0:W0:Y:S01]  /*10ed0*/  LDS.64 R6, [R2+0x18] ;  /* 0x0000180002067984 */ /* 0x0000220000000a00 */
[----:B------:R-:W-:-:S07]  /*10ee0*/  PRMT R3, R5, 0x7610, R3 ;  /* 0x0000761005037816 */ /* 0x000fce0000000003 */
.L_x_218:
[----:B-1----:R-:W-:-:S05]  /*10ef0*/  LOP3.LUT R9, R3, 0xff, RZ, 0xc0, !PT ;  /* 0x000000ff03097812 */ /* 0x002fca00078ec0ff */
[----:B0-----:R-:W-:-:S06]  /*10f00*/  IMAD.WIDE.U32 R8, R9, 0x4, R6 ;  /* 0x0000000409087825 */ /* 0x001fcc00078e0006 */
[----:B------:R-:W2:Y:S01]  /*10f10*/  LD.E R8, desc[UR36][R8.64+-0x4] ;  /* 0xfffffc2408087980 */ /* 0x000ea2000c101900 */
[----:B------:R-:W-:Y:S02]  /*10f20*/  PRMT R5, R3, 0x7610, R5 ;  /* 0x0000761003057816 */ /* 0x000fe40000000005 */
[----:B--2---:R-:W-:-:S13]  /*10f30*/  ISETP.NE.AND P0, PT, R8, RZ, PT ;  /* 0x000000ff0800720c */ /* 0x004fda0003f05270 */
[----:B------:R-:W-:Y:S05]  /*10f40*/  @P0 BRA `(.L_x_163) ;  /* 0x00000000001c0947 */ /* 0x000fea0003800000 */
[C---:B------:R-:W-:Y:S01]  /*10f50*/  VIADD R5, R3.reuse, 0xffffffff ;  /* 0xffffffff03057836 */ /* 0x040fe20000000000 */
[----:B------:R-:W-:-:S04]  /*10f60*/  LOP3.LUT R3, R3, 0xff, RZ, 0xc0, !PT ;  /* 0x000000ff03037812 */ /* 0x000fc800078ec0ff */
[----:B------:R0:W-:Y:S01]  /*10f70*/  STS.U8 [R2+0x10], R5 ;  /* 0x0000100502007388 */ /* 0x0001e20000000000 */
[----:B------:R-:W-:Y:S02]  /*10f80*/  ISETP.GT.U32.AND P0, PT, R3, 0x1, PT ;  /* 0x000000010300780c */ /* 0x000fe40003f04070 */
[----:B------:R-:W-:-:S11]  /*10f90*/  PRMT R3, R5, 0x7610, R3 ;  /* 0x0000761005037816 */ /* 0x000fd60000000003 */
[----:B0-----:R-:W-:Y:S05]  /*10fa0*/  @P0 BRA `(.L_x_218) ;  /* 0xfffffffc00d00947 */ /* 0x001fea000383ffff */
[----:B------:R-:W-:-:S07]  /*10fb0*/  PRMT R5, RZ, 0x7610, R5 ;  /* 0x00007610ff057816 */ /* 0x000fce0000000005 */
.L_x_163:
[----:B------:R-:W-:Y:S05]  /*10fc0*/  BSYNC.RECONVERGENT B1 ;  /* 0x0000000000017941 */ /* 0x000fea0003800200 */
.L_x_162:
[C---:B------:R-:W-:Y:S01]  /*10fd0*/  PRMT R3, R0.reuse, 0x9910, RZ ;  /* 0x0000991000037816 */ /* 0x040fe200000000ff */
[----:B------:R-:W-:-:S03]  /*10fe0*/  VIADD R0, R0, 0xffffffff ;  /* 0xffffffff00007836 */ /* 0x000fc60000000000 */
[----:B------:R-:W-:-:S13]  /*10ff0*/  ISETP.GT.AND P0, PT, R3, 0x1, PT ;  /* 0x000000010300780c */ /* 0x000fda0003f04270 */
[----:B------:R-:W-:Y:S05]  /*11000*/  @P0 BRA `(.L_x_219) ;  /* 0xffffff7c00440947 */ /* 0x000fea000383ffff */
.L_x_113:
[----:B------:R-:W-:Y:S05]  /*11010*/  BSYNC.RECONVERGENT B0 ;  /* 0x0000000000007941 */ /* 0x000fea0003800200 */
.L_x_112:
[----:B------:R-:W-:Y:S01]  /*11020*/  LOP3.LUT P0, RZ, R5, 0xff, RZ, 0xc0, !PT ;  /* 0x000000ff05ff7812 */ /* 0x000fe2000780c0ff */
[----:B------:R-:W-:Y:S04]  /*11030*/  BSSY.RECONVERGENT B1, `(.L_x_220) ;  /* 0x00000e4000017945 */ /* 0x000fe80003800200 */
[----:B------:R-:W-:Y:S08]  /*11040*/  BSSY.RELIABLE B0, `(.L_x_221) ;  /* 0x000000b000007945 */ /* 0x000ff00003800100 */
[----:B------:R-:W-:Y:S05]  /*11050*/  @!P0 BRA `(.L_x_222) ;  /* 0x0000000000248947 */ /* 0x000fea0003800000 */
[----:B------:R-:W0:Y:S01]  /*11060*/  S2R R0, SR_TID.X ;  /* 0x0000000000007919 */ /* 0x000e220000002100 */
[----:B------:R-:W1:Y:S01]  /*11070*/  S2UR UR5, SR_CgaCtaId ;  /* 0x00000000000579c3 */ /* 0x000e620000008800 */
[----:B------:R-:W-:Y:S02]  /*11080*/  UMOV UR4, 0x400 ;  /* 0x0000040000047882 */ /* 0x000fe40000000000 */
[----:B-1----:R-:W-:-:S06]  /*11090*/  ULEA UR4, UR5, UR4, 0x18 ;  /* 0x0000000405047291 */ /* 0x002fcc000f8ec0ff */
[----:B0-----:R-:W-:-:S05]  /*110a0*/  LEA R0, R0, UR4, 0x4 ;  /* 0x0000000400007c11 */ /* 0x001fca000f8e20ff */
[----:B------:R-:W0:Y:S02]  /*110b0*/  LDS.U8 R4, [R0] ;  /* 0x0000000000047984 */ /* 0x000e240000000000 */
[----:B0-----:R-:W-:-:S13]  /*110c0*/  ISETP.NE.AND P0, PT, R4, RZ, PT ;  /* 0x000000ff0400720c */ /* 0x001fda0003f05270 */
[----:B------:R-:W-:Y:S05]  /*110d0*/  @P0 BREAK.RELIABLE B0 ;  /* 0x0000000000000942 */ /* 0x000fea0003800100 */
[----:B------:R-:W-:Y:S05]  /*110e0*/  @P0 BRA `(.L_x_223) ;  /* 0x0000000000100947 */ /* 0x000fea0003800000 */
.L_x_222:
[----:B------:R-:W-:Y:S05]  /*110f0*/  BSYNC.RELIABLE B0 ;  /* 0x0000000000007941 */ /* 0x000fea0003800100 */
.L_x_221:
[----:B------:R0:W-:Y:S01]  /*11100*/  ST.E.U8 desc[UR36][R16.64], RZ ;  /* 0x000000ff10007985 */ /* 0x0001e2000c101124 */
[----:B------:R-:W-:Y:S01]  /*11110*/  PRMT R5, RZ, 0x7610, R5 ;  /* 0x00007610ff057816 */ /* 0x000fe20000000005 */
[----:B------:R-:W-:Y:S06]  /*11120*/  BRA `(.L_x_224) ;  /* 0x0000000c00507947 */ /* 0x000fec0003800000 */
.L_x_223:
[----:B------:R-:W-:Y:S01]  /*11130*/  IMAD.IADD R7, R4, 0x1, R5 ;  /* 0x0000000104077824 */ /* 0x000fe200078e0205 */
[----:B------:R-:W-:Y:S04]  /*11140*/  BSSY.RECONVERGENT B2, `(.L_x_225) ;  /* 0x000002c000027945 */ /* 0x000fe80003800200 */
[----:B------:R0:W-:Y:S01]  /*11150*/  ST.E.U8 desc[UR36][R16.64], R7 ;  /* 0x0000000710007985 */ /* 0x0001e2000c101124 */
[----:B------:R-:W-:-:S04]  /*11160*/  PRMT R3, R7, 0x8880, RZ ;  /* 0x0000888007037816 */ /* 0x000fc800000000ff */
[----:B------:R-:W-:-:S13]  /*11170*/  ISETP.GE.AND P0, PT, R3, 0x1, PT ;  /* 0x000000010300780c */ /* 0x000fda0003f06270 */
[----:B0-----:R-:W-:Y:S05]  /*11180*/  @!P0 BRA `(.L_x_226) ;  /* 0x00000000009c8947 */ /* 0x001fea0003800000 */
        /* <DEDUP_REMOVED lines=10> */
.L_x_229:
[----:B-----5:R-:W2:Y:S01]  /*11230*/  LD.E.64 R10, desc[UR36][R16.64+0x8] ;  /* 0x00000824100a7980 */ /* 0x020ea2000c101b00 */
[----:B------:R-:W-:-:S05]  /*11240*/  LOP3.LUT R9, R8, 0xff, RZ, 0xc0, !PT ;  /* 0x000000ff08097812 */ /* 0x000fca00078ec0ff */
[----:B--2---:R-:W-:-:S05]  /*11250*/  IMAD.WIDE.U32 R10, R9, 0x4, R10 ;  /* 0x00000004090a7825 */ /* 0x004fca00078e000a */
[----:B------:R0:W-:Y:S04]  /*11260*/  ST.E desc[UR36][R10.64], RZ ;  /* 0x000000ff0a007985 */ /* 0x0001e8000c101924 */
[----:B-1----:R-:W2:Y:S02]  /*11270*/  LD.E.64 R12, desc[UR36][R16.64+0x8] ;  /* 0x00000824100c7980 */ /* 0x002ea4000c101b00 */
[----:B--2---:R-:W-:-:S05]  /*11280*/  IMAD.WIDE.U32 R12, R9, 0x4, R12 ;  /* 0x00000004090c7825 */ /* 0x004fca00078e000c */
[----:B------:R1:W-:Y:S04]  /*11290*/  ST.E desc[UR36][R12.64+0x4], RZ ;  /* 0x000004ff0c007985 */ /* 0x0003e8000c101924 */
[----:B------:R-:W2:Y:S02]  /*112a0*/  LD.E.64 R14, desc[UR36][R16.64+0x8] ;  /* 0x00000824100e7980 */ /* 0x000ea4000c101b00 */
[----:B--2---:R-:W-:-:S05]  /*112b0*/  IMAD.WIDE.U32 R14, R9, 0x4, R14 ;  /* 0x00000004090e7825 */ /* 0x004fca00078e000e */
[----:B------:R1:W-:Y:S04]  /*112c0*/  ST.E desc[UR36][R14.64+0x8], RZ ;  /* 0x000008ff0e007985 */ /* 0x0003e8000c101924 */
[----:B------:R-:W2:Y:S01]  /*112d0*/  LD.E.64 R20, desc[UR36][R16.64+0x8] ;  /* 0x0000082410147980 */ /* 0x000ea2000c101b00 */
[----:B------:R-:W-:-:S05]  /*112e0*/  VIADD R8, R8, 0x4 ;  /* 0x0000000408087836 */ /* 0x000fca0000000000 */
[----:B0-----:R-:W-:-:S04]  /*112f0*/  LOP3.LUT R10, R8, 0xff, RZ, 0xc0, !PT ;  /* 0x000000ff080a7812 */ /* 0x001fc800078ec0ff */
[----:B------:R-:W-:Y:S01]  /*11300*/  ISETP.NE.AND P0, PT, R10, R7, PT ;  /* 0x000000070a00720c */ /* 0x000fe20003f05270 */
[----:B--2---:R-:W-:-:S05]  /*11310*/  IMAD.WIDE.U32 R20, R9, 0x4, R20 ;  /* 0x0000000409147825 */ /* 0x004fca00078e0014 */
[----:B------:R1:W-:Y:S07]  /*11320*/  ST.E desc[UR36][R20.64+0xc], RZ ;  /* 0x00000cff14007985 */ /* 0x0003ee000c101924 */
[----:B------:R-:W-:Y:S05]  /*11330*/  @P0 BRA `(.L_x_229) ;  /* 0xfffffffc00bc0947 */ /* 0x000fea000383ffff */
.L_x_228:
[----:B------:R-:W-:Y:S05]  /*11340*/  BSYNC.RECONVERGENT B3 ;  /* 0x0000000000037941 */ /* 0x000fea0003800200 */
.L_x_227:
[----:B------:R-:W-:Y:S05]  /*11350*/  @!P1 BRA `(.L_x_226) ;  /* 0x0000000000289947 */ /* 0x000fea0003800000 */
[----:B------:R-:W-:-:S07]  /*11360*/  PRMT R7, RZ, 0x7610, R7 ;  /* 0x00007610ff077816 */ /* 0x000fce0000000007 */
.L_x_230:
[----:B0-----:R-:W2:Y:S01]  /*11370*/  LD.E.64 R8, desc[UR36][R16.64+0x8] ;  /* 0x0000082410087980 */ /* 0x001ea2000c101b00 */
[C---:B-----5:R-:W-:Y:S01]  /*11380*/  LOP3.LUT R11, R6.reuse, 0xff, RZ, 0xc0, !PT ;  /* 0x000000ff060b7812 */ /* 0x060fe200078ec0ff */
[----:B------:R-:W-:Y:S02]  /*11390*/  VIADD R7, R7, 0x1 ;  /* 0x0000000107077836 */ /* 0x000fe40000000000 */
[----:B------:R-:W-:-:S03]  /*113a0*/  VIADD R6, R6, 0x1 ;  /* 0x0000000106067836 */ /* 0x000fc60000000000 */
[----:B------:R-:W-:-:S04]  /*113b0*/  LOP3.LUT R10, R7, 0xff, RZ, 0xc0, !PT ;  /* 0x000000ff070a7812 */ /* 0x000fc800078ec0ff */
[----:B------:R-:W-:Y:S01]  /*113c0*/  ISETP.NE.AND P0, PT, R10, R3, PT ;  /* 0x000000030a00720c */ /* 0x000fe20003f05270 */
[----:B--2---:R-:W-:-:S05]  /*113d0*/  IMAD.WIDE.U32 R8, R11, 0x4, R8 ;  /* 0x000000040b087825 */ /* 0x004fca00078e0008 */
[----:B------:R0:W-:Y:S07]  /*113e0*/  ST.E desc[UR36][R8.64], RZ ;  /* 0x000000ff08007985 */ /* 0x0001ee000c101924 */
[----:B------:R-:W-:Y:S05]  /*113f0*/  @P0 BRA `(.L_x_230) ;  /* 0xfffffffc00dc0947 */ /* 0x000fea000383ffff */
.L_x_226:
[----:B------:R-:W-:Y:S05]  /*11400*/  BSYNC.RECONVERGENT B2 ;  /* 0x0000000000027941 */ /* 0x000fea0003800200 */
.L_x_225:
[----:B------:R-:W-:Y:S01]  /*11410*/  PRMT R3, R5, 0x8880, RZ ;  /* 0x0000888005037816 */ /* 0x000fe200000000ff */
[----:B------:R-:W-:Y:S03]  /*11420*/  BSSY.RECONVERGENT B2, `(.L_x_231) ;  /* 0x000009b000027945 */ /* 0x000fe60003800200 */
[----:B------:R-:W-:-:S13]  /*11430*/  ISETP.GE.AND P0, PT, R3, 0x1, PT ;  /* 0x000000010300780c */ /* 0x000fda0003f06270 */
[----:B------:R-:W-:Y:S05]  /*11440*/  @!P0 BRA `(.L_x_232) ;  /* 0x0000000800608947 */ /* 0x000fea0003800000 */
[C---:B0-----:R-:W-:Y:S02]  /*11450*/  PRMT R8, R4.reuse, 0x8880, RZ ;  /* 0x0000888004087816 */ /* 0x041fe400000000ff */
[C---:B------:R-:W-:Y:S02]  /*11460*/  LOP3.LUT R3, R4.reuse, 0x3, RZ, 0xc0, !PT ;  /* 0x0000000304037812 */ /* 0x040fe400078ec0ff */
[----:B------:R-:W-:Y:S02]  /*11470*/  LOP3.LUT R6, R4, 0x7c, RZ, 0xc0, !PT ;  /* 0x0000007c04067812 */ /* 0x000fe400078ec0ff */
[----:B------:R-:W-:-:S07]  /*11480*/  PRMT R7, RZ, 0x7610, R7 ;  /* 0x00007610ff077816 */ /* 0x000fce0000000007 */
.L_x_241:
[----:B-----5:R-:W0:Y:S01]  /*11490*/  LDS.64 R10, [R2+0x18] ;  /* 0x00001800020a7984 */ /* 0x020e220000000a00 */
[----:B------:R-:W-:-:S05]  /*114a0*/  LOP3.LUT R9, R7, 0xff, RZ, 0xc0, !PT ;  /* 0x000000ff07097812 */ /* 0x000fca00078ec0ff */
[----:B0-----:R-:W-:-:S05]  /*114b0*/  IMAD.WIDE.U32 R10, R9, 0x4, R10 ;  /* 0x00000004090a7825 */ /* 0x001fca00078e000a */
[----:B------:R-:W2:Y:S01]  /*114c0*/  LD.E R23, desc[UR36][R10.64] ;  /* 0x000000240a177980 */ /* 0x000ea2000c101900 */
[----:B------:R-:W-:Y:S01]  /*114d0*/  BSSY.RECONVERGENT B3, `(.L_x_233) ;  /* 0x0000088000037945 */ /* 0x000fe20003800200 */
[----:B--2---:R-:W-:-:S13]  /*114e0*/  ISETP.NE.AND P0, PT, R23, RZ, PT ;  /* 0x000000ff1700720c */ /* 0x004fda0003f05270 */
[----:B------:R-:W-:Y:S05]  /*114f0*/  @!P0 BRA `(.L_x_234) ;  /* 0x0000000800148947 */ /* 0x000fea0003800000 */
[----:B------:R-:W-:Y:S01]  /*11500*/  PRMT R10, R4, 0x8880, RZ ;  /* 0x00008880040a7816 */ /* 0x000fe200000000ff */
[----:B------:R-:W-:Y:S03]  /*11510*/  BSSY.RECONVERGENT B4, `(.L_x_235) ;  /* 0x000007d000047945 */ /* 0x000fe60003800200 */
[----:B------:R-:W-:-:S13]  /*11520*/  ISETP.GE.AND P0, PT, R10, 0x1, PT ;  /* 0x000000010a00780c */ /* 0x000fda0003f06270 */
[----:B------:R-:W-:Y:S05]  /*11530*/  @!P0 BRA `(.L_x_236) ;  /* 0x0000000400e88947 */ /* 0x000fea0003800000 */
[----:B------:R-:W-:Y:S01]  /*11540*/  ISETP.GE.U32.AND P0, PT, R4, 0x4, PT ;  /* 0x000000040400780c */ /* 0x000fe20003f06070 */
[----:B------:R-:W-:Y:S01]  /*11550*/  BSSY.RECONVERGENT B5, `(.L_x_237) ;  /* 0x0000040000057945 */ /* 0x000fe20003800200 */
[----:B-1----:R-:W-:Y:S01]  /*11560*/  PRMT R20, RZ, 0x7610, R20 ;  /* 0x00007610ff147816 */ /* 0x002fe20000000014 */
[----:B------:R-:W-:-:S10]  /*11570*/  IMAD.MOV.U32 R12, RZ, RZ, RZ ;  /* 0x000000ffff0c7224 */ /* 0x000fd400078e00ff */
[----:B------:R-:W-:Y:S05]  /*11580*/  @!P0 BRA `(.L_x_238) ;  /* 0x0000000000f08947 */ /* 0x000fea0003800000 */
[----:B------:R-:W-:Y:S01]  /*11590*/  BSSY.RECONVERGENT B6, `(.L_x_239) ;  /* 0x000003a000067945 */ /* 0x000fe20003800200 */
[----:B------:R-:W-:Y:S01]  /*115a0*/  PRMT R24, RZ, 0x7610, R24 ;  /* 0x00007610ff187816 */ /* 0x000fe20000000018 */
[----:B------:R-:W-:-:S07]  /*115b0*/  IMAD.MOV.U32 R12, RZ, RZ, RZ ;  /* 0x000000ffff0c7224 */ /* 0x000fce00078e00ff */
.L_x_240:
[----:B------:R-:W2:Y:S01]  /*115c0*/  LD.E.64 R14, desc[UR36][R16.64+0x8] ;  /* 0x00000824100e7980 */ /* 0x000ea2000c101b00 */
[C---:B------:R-:W-:Y:S01]  /*115d0*/  IMAD.IADD R27, R24.reuse, 0x1, R7 ;  /* 0x00000001181b7824 */ /* 0x040fe200078e0207 */
[----:B------:R-:W-:Y:S02]  /*115e0*/  LOP3.LUT R25, R24, 0xff, RZ, 0xc0, !PT ;  /* 0x000000ff18197812 */ /* 0x000fe400078ec0ff */
[----:B0-----:R-:W0:Y:S02]  /*115f0*/  LDS.64 R20, [R0+0x8] ;  /* 0x0000080000147984 */ /* 0x001e240000000a00 */
[----:B------:R-:W-:Y:S01]  /*11600*/  LOP3.LUT R27, R27, 0xff, RZ, 0xc0, !PT ;  /* 0x000000ff1b1b7812 */ /* 0x000fe200078ec0ff */
[----:B0-----:R-:W-:-:S06]  /*11610*/  IMAD.WIDE.U32 R20, R25, 0x4, R20 ;  /* 0x0000000419147825 */ /* 0x001fcc00078e0014 */
[----:B------:R-:W5:Y:S01]  /*11620*/  LD.E R20, desc[UR36][R20.64] ;  /* 0x0000002414147980 */ /* 0x000f62000c101900 */
[----:B--2---:R-:W-:-:S05]  /*11630*/  IMAD.WIDE.U32 R14, R27, 0x4, R14 ;  /* 0x000000041b0e7825 */ /* 0x004fca00078e000e */
[----:B------:R-:W5:Y:S02]  /*11640*/  LD.E R10, desc[UR36][R14.64] ;  /* 0x000000240e0a7980 */ /* 0x000f64000c101900 */
[----:B-----5:R-:W-:-:S04]  /*11650*/  IMAD R11, R23, R20, R10 ;  /* 0x00000014170b7224 */ /* 0x020fc800078e020a */
[----:B------:R-:W-:-:S05]  /*11660*/  IMAD.IADD R11, R11, 0x1, R12 ;  /* 0x000000010b0b7824 */ /* 0x000fca00078e020c */
[----:B------:R-:W-:-:S04]  /*11670*/  ISETP.NE.AND P0, PT, R11, -0x1, PT ;  /* 0xffffffff0b00780c */ /* 0x000fc80003f05270 */
[----:B------:R-:W-:-:S05]  /*11680*/  SEL R29, R11, RZ, P0 ;  /* 0x000000ff0b1d7207 */ /* 0x000fca0000000000 */
[----:B------:R-:W-:Y:S04]  /*11690*/  ST.E desc[UR36][R14.64], R29 ;  /* 0x0000001d0e007985 */ /* 0x000fe8000c101924 */
[----:B------:R-:W2:Y:S04]  /*116a0*/  LD.E.64 R10, desc[UR36][R16.64+0x8] ;  /* 0x00000824100a7980 */ /* 0x000ea8000c101b00 */
[----:B------:R-:W0:Y:S02]  /*116b0*/  LDS.64 R12, [R0+0x8] ;  /* 0x00000800000c7984 */ /* 0x000e240000000a00 */
[----:B0-----:R-:W-:-:S06]  /*116c0*/  IMAD.WIDE.U32 R12, R25, 0x4, R12 ;  /* 0x00000004190c7825 */ /* 0x001fcc00078e000c */
[----:B------:R-:W5:Y:S01]  /*116d0*/  LD.E R12, desc[UR36][R12.64+0x4] ;  /* 0x000004240c0c7980 */ /* 0x000f62000c101900 */
[----:B--2---:R-:W-:-:S05]  /*116e0*/  IMAD.WIDE.U32 R10, R27, 0x4, R10 ;  /* 0x000000041b0a7825 */ /* 0x004fca00078e000a */
[----:B------:R-:W5:Y:S02]  /*116f0*/  LD.E R20, desc[UR36][R10.64+0x4] ;  /* 0x000004240a147980 */ /* 0x000f64000c101900 */
[----:B-----5:R-:W-:-:S04]  /*11700*/  IMAD R20, R23, R12, R20 ;  /* 0x0000000c17147224 */ /* 0x020fc800078e0214 */
[----:B------:R-:W-:Y:S02]  /*11710*/  VIADD R21, R20, 0x1 ;  /* 0x0000000114157836 */ /* 0x000fe40000000000 */
[----:B------:R-:W-:-:S05]  /*11720*/  @P0 IMAD.MOV R21, RZ, RZ, R20 ;  /* 0x000000ffff150224 */ /* 0x000fca00078e0214 */
        /* <DEDUP_REMOVED lines=20> */
[----:B------:R-:W5:Y:S01]  /*11870*/  LD.E R20, desc[UR36][R10.64+0xc] ;  /* 0x00000c240a147980 */ /* 0x000f62000c101900 */
[----:B------:R-:W-:-:S05]  /*11880*/  VIADD R24, R24, 0x4 ;  /* 0x0000000418187836 */ /* 0x000fca0000000000 */
[----:B------:R-:W-:-:S04]  /*11890*/  LOP3.LUT R15, R24, 0xff, RZ, 0xc0, !PT ;  /* 0x000000ff180f7812 */ /* 0x000fc800078ec0ff */
[----:B------:R-:W-:Y:S01]  /*118a0*/  ISETP.NE.AND P1, PT, R15, R6, PT ;  /* 0x000000060f00720c */ /* 0x000fe20003f25270 */
[----:B-----5:R-:W-:-:S04]  /*118b0*/  IMAD R20, R23, R12, R20 ;  /* 0x0000000c17147224 */ /* 0x020fc800078e0214 */
        /* <DEDUP_REMOVED lines=8> */
.L_x_239:
[----:B------:R-:W-:-:S07]  /*11940*/  PRMT R20, R6, 0x7610, R20 ;  /* 0x0000761006147816 */ /* 0x000fce0000000014 */
.L_x_238:
[----:B------:R-:W-:Y:S05]  /*11950*/  BSYNC.RECONVERGENT B5 ;  /* 0x0000000000057941 */ /* 0x000fea0003800200 */
.L_x_237:
[----:B------:R-:W-:-:S13]  /*11960*/  ISETP.NE.AND P0, PT, R3, RZ, PT ;  /* 0x000000ff0300720c */ /* 0x000fda0003f05270 */
[----:B------:R-:W-:Y:S05]  /*11970*/  @!P0 BRA `(.L_x_236) ;  /* 0x0000000000d88947 */ /* 0x000fea0003800000 */
[----:B0-----:R-:W2:Y:S01]  /*11980*/  LD.E.64 R10, desc[UR36][R16.64+0x8] ;  /* 0x00000824100a7980 */ /* 0x001ea2000c101b00 */
[C---:B------:R-:W-:Y:S01]  /*11990*/  IMAD.IADD R13, R20.reuse, 0x1, R7 ;  /* 0x00000001140d7824 */ /* 0x040fe200078e0207 */
[----:B------:R-:W-:Y:S02]  /*119a0*/  LOP3.LUT R20, R20, 0xffff, RZ, 0xc0, !PT ;  /* 0x0000ffff14147812 */ /* 0x000fe400078ec0ff */
[----:B------:R-:W0:Y:S02]  /*119b0*/  LDS.64 R14, [R0+0x8] ;  /* 0x00000800000e7984 */ /* 0x000e240000000a00 */
[----:B------:R-:W-:Y:S01]  /*119c0*/  LOP3.LUT R13, R13, 0xff, RZ, 0xc0, !PT ;  /* 0x000000ff0d0d7812 */ /* 0x000fe200078ec0ff */
[----:B0-----:R-:W-:-:S06]  /*119d0*/  IMAD.WIDE.U32 R14, R20, 0x4, R14 ;  /* 0x00000004140e7825 */ /* 0x001fcc00078e000e */
[----:B------:R-:W5:Y:S01]  /*119e0*/  LD.E R14, desc[UR36][R14.64] ;  /* 0x000000240e0e7980 */ /* 0x000f62000c101900 */
[----:B--2---:R-:W-:-:S05]  /*119f0*/  IMAD.WIDE.U32 R10, R13, 0x4, R10 ;  /* 0x000000040d0a7825 */ /* 0x004fca00078e000a */
[----:B------:R-:W5:Y:S01]  /*11a00*/  LD.E R13, desc[UR36][R10.64] ;  /* 0x000000240a0d7980 */ /* 0x000f62000c101900 */
[----:B------:R-:W-:Y:S01]  /*11a10*/  ISETP.NE.AND P1, PT, R3, 0x1, PT ;  /* 0x000000010300780c */ /* 0x000fe20003f25270 */
[----:B-----5:R-:W-:-:S04]  /*11a20*/  IMAD R13, R23, R14, R13 ;  /* 0x0000000e170d7224 */ /* 0x020fc800078e020d */
[----:B------:R-:W-:-:S05]  /*11a30*/  IMAD.IADD R13, R13, 0x1, R12 ;  /* 0x000000010d0d7824 */ /* 0x000fca00078e020c */
[----:B------:R-:W-:-:S04]  /*11a40*/  ISETP.NE.AND P0, PT, R13, -0x1, PT ;  /* 0xffffffff0d00780c */ /* 0x000fc80003f05270 */
[----:B------:R-:W-:-:S05]  /*11a50*/  SEL R13, R13, RZ, P0 ;  /* 0x000000ff0d0d7207 */ /* 0x000fca0000000000 */
[----:B------:R2:W-:Y:S01]  /*11a60*/  ST.E desc[UR36][R10.64], R13 ;  /* 0x0000000d0a007985 */ /* 0x0005e2000c101924 */
[----:B------:R-:W-:Y:S05]  /*11a70*/  @!P1 BRA `(.L_x_236) ;  /* 0x0000000000989947 */ /* 0x000fea0003800000 */
[----:B--2---:R-:W2:Y:S01]  /*11a80*/  LD.E.64 R12, desc[UR36][R16.64+0x8] ;  /* 0x00000824100c7980 */ /* 0x004ea2000c101b00 */
[C---:B------:R-:W-:Y:S01]  /*11a90*/  IADD3 R24, P1, PT, R20.reuse, R9, RZ ;  /* 0x0000000914187210 */ /* 0x040fe20007f3e0ff */
[----:B------:R-:W-:Y:S01]  /*11aa0*/  IMAD.SHL.U32 R25, R20, 0x4, RZ ;  /* 0x0000000414197824 */ /* 0x000fe200078e00ff */
[----:B------:R-:W-:Y:S01]  /*11ab0*/  SHF.R.U32.HI R29, RZ, 0x1e, R20 ;  /* 0x0000001eff1d7819 */ /* 0x000fe20000011614 */
[----:B------:R-:W0:Y:S02]  /*11ac0*/  LDS.64 R10, [R0+0x8] ;  /* 0x00000800000a7984 */ /* 0x000e240000000a00 */
[----:B------:R-:W-:Y:S02]  /*11ad0*/  IMAD.X R15, RZ, RZ, RZ, P1 ;  /* 0x000000ffff0f7224 */ /* 0x000fe400008e06ff */
[----:B------:R-:W-:-:S03]  /*11ae0*/  IMAD.SHL.U32 R27, R24, 0x4, RZ ;  /* 0x00000004181b7824 */ /* 0x000fc600078e00ff */
[----:B------:R-:W-:Y:S02]  /*11af0*/  SHF.L.U64.HI R24, R24, 0x2, R15 ;  /* 0x0000000218187819 */ /* 0x000fe4000001020f */
[----:B0-----:R-:W-:-:S05]  /*11b00*/  IADD3 R10, P1, PT, R10, R25, RZ ;  /* 0x000000190a0a7210 */ /* 0x001fca0007f3e0ff */
[----:B------:R-:W-:-:S05]  /*11b10*/  IMAD.X R11, R11, 0x1, R29, P1 ;  /* 0x000000010b0b7824 */ /* 0x000fca00008e061d */
[----:B------:R-:W5:Y:S01]  /*11b20*/  LD.E R10, desc[UR36][R10.64+0x4] ;  /* 0x000004240a0a7980 */ /* 0x000f62000c101900 */
[----:B--2---:R-:W-:-:S05]  /*11b30*/  IADD3 R12, P2, PT, R12, R27, RZ ;  /* 0x0000001b0c0c7210 */ /* 0x004fca0007f5e0ff */
[----:B------:R-:W-:-:S05]  /*11b40*/  IMAD.X R13, R13, 0x1, R24, P2 ;  /* 0x000000010d0d7824 */ /* 0x000fca00010e0618 */
[----:B------:R-:W5:Y:S01]  /*11b50*/  LD.E R14, desc[UR36][R12.64+0x4] ;  /* 0x000004240c0e7980 */ /* 0x000f62000c101900 */
[----:B------:R-:W-:Y:S01]  /*11b60*/  ISETP.NE.AND P1, PT, R3, 0x2, PT ;  /* 0x000000020300780c */ /* 0x000fe20003f25270 */
[----:B-----5:R-:W-:-:S04]  /*11b70*/  IMAD R14, R23, R10, R14 ;  /* 0x0000000a170e7224 */ /* 0x020fc800078e020e */
[----:B------:R-:W-:Y:S02]  /*11b80*/  VIADD R26, R14, 0x1 ;  /* 0x000000010e1a7836 */ /* 0x000fe40000000000 */
[----:B------:R-:W-:-:S05]  /*11b90*/  @P0 IMAD.MOV R26, RZ, RZ, R14 ;  /* 0x000000ffff1a0224 */ /* 0x000fca00078e020e */
[----:B------:R-:W-:-:S04]  /*11ba0*/  ISETP.NE.AND P0, PT, R26, -0x1, PT ;  /* 0xffffffff1a00780c */ /* 0x000fc80003f05270 */
[----:B------:R-:W-:-:S05]  /*11bb0*/  SEL R28, R26, RZ, P0 ;  /* 0x000000ff1a1c7207 */ /* 0x000fca0000000000 */
[----:B------:R-:W-:Y:S04]  /*11bc0*/  ST.E desc[UR36][R12.64+0x4], R28 ;  /* 0x0000041c0c007985 */ /* 0x000fe8000c101924 */
[----:B------:R-:W2:Y:S04]  /*11bd0*/  @P1 LD.E.64 R14, desc[UR36][R16.64+0x8] ;  /* 0x00000824100e1980 */ /* 0x000ea8000c101b00 */
[----:B------:R-:W0:Y:S02]  /*11be0*/  @P1 LDS.64 R20, [R0+0x8] ;  /* 0x0000080000141984 */ /* 0x000e240000000a00 */
[----:B0-----:R-:W-:-:S05]  /*11bf0*/  @P1 IADD3 R10, P0, PT, R20, R25, RZ ;  /* 0x00000019140a1210 */ /* 0x001fca0007f1e0ff */
[----:B------:R-:W-:-:S05]  /*11c00*/  @P1 IMAD.X R11, R21, 0x1, R29, P0 ;  /* 0x00000001150b1824 */ /* 0x000fca00000e061d */
[----:B------:R-:W5:Y:S01]  /*11c10*/  @P1 LD.E R10, desc[UR36][R10.64+0x8] ;  /* 0x000008240a0a1980 */ /* 0x000f62000c101900 */
[----:B--2---:R-:W-:-:S05]  /*11c20*/  @P1 IADD3 R14, P2, PT, R14, R27, RZ ;  /* 0x0000001b0e0e1210 */ /* 0x004fca0007f5e0ff */
[----:B------:R-:W-:-:S05]  /*11c30*/  @P1 IMAD.X R15, R15, 0x1, R24, P2 ;  /* 0x000000010f0f1824 */ /* 0x000fca00010e0618 */
[----:B------:R-:W5:Y:S01]  /*11c40*/  @P1 LD.E R20, desc[UR36][R14.64+0x8] ;  /* 0x000008240e141980 */ /* 0x000f62000c101900 */
[----:B------:R-:W-:Y:S02]  /*11c50*/  @P1 ISETP.NE.AND P0, PT, R26, -0x1, PT ;  /* 0xffffffff1a00180c */ /* 0x000fe40003f05270 */
[----:B------:R-:W-:Y:S02]  /*11c60*/  PLOP3.LUT P2, PT, PT, PT, PT, 0x8, 0x80 ;  /* 0x000000000080781c */ /* 0x000fe40003f4e170 */
[----:B------:R-:W-:Y:S01]  /*11c70*/  @P1 PLOP3.LUT P2, PT, P0, PT, PT, 0x80, 0x8 ;  /* 0x000000000008181c */ /* 0x000fe2000074f070 */
[----:B-----5:R-:W-:-:S04]  /*11c80*/  @P1 IMAD R20, R23, R10, R20 ;  /* 0x0000000a17141224 */ /* 0x020fc800078e0214 */
[----:B------:R-:W-:-:S08]  /*11c90*/  @P1 VIADD R12, R20, 0x1 ;  /* 0x00000001140c1836 */ /* 0x000fd00000000000 */
[----:B------:R-:W-:-:S05]  /*11ca0*/  @P2 IMAD.MOV R12, RZ, RZ, R20 ;  /* 0x000000ffff0c2224 */ /* 0x000fca00078e0214 */
[----:B------:R-:W-:-:S04]  /*11cb0*/  @P1 ISETP.NE.AND P0, PT, R12, -0x1, PT ;  /* 0xffffffff0c00180c */ /* 0x000fc80003f05270 */
[----:B------:R-:W-:-:S05]  /*11cc0*/  @P1 SEL R13, R12, RZ, P0 ;  /* 0x000000ff0c0d1207 */ /* 0x000fca0000000000 */
[----:B------:R0:W-:Y:S04]  /*11cd0*/  @P1 ST.E desc[UR36][R14.64+0x8], R13 ;  /* 0x0000080d0e001985 */ /* 0x0001e8000c101924 */
.L_x_236:
[----:B------:R-:W-:Y:S05]  /*11ce0*/  BSYNC.RECONVERGENT B4 ;  /* 0x0000000000047941 */ /* 0x000fea0003800200 */
.L_x_235:
[----:B0-2---:R-:W2:Y:S01]  /*11cf0*/  LD.E.64 R10, desc[UR36][R16.64+0x8] ;  /* 0x00000824100a7980 */ /* 0x005ea2000c101b00 */
[----:B------:R-:W-:-:S04]  /*11d00*/  IADD3 R9, P0, PT, R8, R9, RZ ;  /* 0x0000000908097210 */ /* 0x000fc80007f1e0ff */
[----:B-1----:R-:W-:Y:S02]  /*11d10*/  LEA.HI.X.SX32 R12, R8, RZ, 0x1, P0 ;  /* 0x000000ff080c7211 */ /* 0x002fe400000f0eff */
[----:B--2---:R-:W-:-:S04]  /*11d20*/  LEA R10, P0, R9, R10, 0x2 ;  /* 0x0000000a090a7211 */ /* 0x004fc800078010ff */
[----:B------:R-:W-:-:S05]  /*11d30*/  LEA.HI.X R11, R9, R11, R12, 0x2, P0 ;  /* 0x0000000b090b7211 */ /* 0x000fca00000f140c */
[----:B------:R0:W-:Y:S04]  /*11d40*/  ST.E desc[UR36][R10.64], RZ ;  /* 0x000000ff0a007985 */ /* 0x0001e8000c101924 */
.L_x_234:
[----:B------:R-:W-:Y:S05]  /*11d50*/  BSYNC.RECONVERGENT B3 ;  /* 0x0000000000037941 */ /* 0x000fea0003800200 */
.L_x_233:
[----:B------:R-:W-:Y:S01]  /*11d60*/  VIADD R7, R7, 0x1 ;  /* 0x0000000107077836 */ /* 0x000fe20000000000 */
[----:B0-----:R-:W-:-:S04]  /*11d70*/  PRMT R10, R5, 0x8880, RZ ;  /* 0x00008880050a7816 */ /* 0x001fc800000000ff */
[C---:B------:R-:W-:Y:S02]  /*11d80*/  PRMT R9, R7.reuse, 0x8880, RZ ;  /* 0x0000888007097816 */ /* 0x040fe400000000ff */
[----:B------:R-:W-:Y:S02]  /*11d90*/  PRMT R7, R7, 0x8880, RZ ;  /* 0x0000888007077816 */ /* 0x000fe400000000ff */
[----:B------:R-:W-:Y:S02]  /*11da0*/  ISETP.GE.AND P0, PT, R9, R10, PT ;  /* 0x0000000a0900720c */ /* 0x000fe40003f06270 */
[----:B------:R-:W-:-:S11]  /*11db0*/  PRMT R7, R7, 0x7710, RZ ;  /* 0x0000771007077816 */ /* 0x000fd600000000ff */
[----:B------:R-:W-:Y:S05]  /*11dc0*/  @!P0 BRA `(.L_x_241) ;  /* 0xfffffff400b08947 */ /* 0x000fea000383ffff */
.L_x_232:
[----:B------:R-:W-:Y:S05]  /*11dd0*/  BSYNC.RECONVERGENT B2 ;  /* 0x0000000000027941 */ /* 0x000fea0003800200 */
.L_x_231:
[----:B------:R-:W2:Y:S04]  /*11de0*/  LD.E.U8 R5, desc[UR36][R16.64] ;  /* 0x0000002410057980 */ /* 0x000ea8000c101100 */
        /* <DEDUP_REMOVED lines=8> */
.L_x_224:
[----:B------:R-:W-:Y:S05]  /*11e70*/  BSYNC.RECONVERGENT B1 ;  /* 0x0000000000017941 */ /* 0x000fea0003800200 */
.L_x_220:
[----:B------:R-:W5:Y:S01]  /*11e80*/  LD.E.64 R18, desc[UR36][R18.64+0x8] ;  /* 0x0000082412127980 */ /* 0x000f62000c101b00 */
[----:B------:R-:W-:Y:S01]  /*11e90*/  PRMT R0, R5, 0x8880, RZ ;  /* 0x0000888005007816 */ /* 0x000fe200000000ff */
[----:B------:R-:W-:Y:S02]  /*11ea0*/  BSSY.RECONVERGENT B1, `(.L_x_242) ;  /* 0x0000016000017945 */ /* 0x000fe40003800200 */
[----:B------:R0:W-:Y:S01]  /*11eb0*/  STS.U8 [R2+0x10], R5 ;  /* 0x0000100502007388 */ /* 0x0001e20000000000 */
[----:B------:R-:W-:-:S13]  /*11ec0*/  ISETP.GE.AND P0, PT, R0, 0x1, PT ;  /* 0x000000010000780c */ /* 0x000fda0003f06270 */
[----:B0-----:R-:W-:Y:S05]  /*11ed0*/  @!P0 BRA `(.L_x_243) ;  /* 0x0000000000488947 */ /* 0x001fea0003800000 */
[----:B------:R-:W-:Y:S01]  /*11ee0*/  BSSY.RECONVERGENT B2, `(.L_x_244) ;  /* 0x0000010000027945 */ /* 0x000fe20003800200 */
[----:B------:R-:W-:-:S07]  /*11ef0*/  PRMT R0, RZ, 0x7610, R0 ;  /* 0x00007610ff007816 */ /* 0x000fce0000000000 */
.L_x_245:
[----:B------:R-:W3:Y:S01]  /*11f00*/  LD.E.64 R4, desc[UR36][R16.64+0x8] ;  /* 0x0000082410047980 */ /* 0x000ee2000c101b00 */
[----:B--2---:R-:W-:-:S03]  /*11f10*/  LOP3.LUT R3, R0, 0xff, RZ, 0xc0, !PT ;  /* 0x000000ff00037812 */ /* 0x004fc600078ec0ff */
[----:B------:R-:W0:Y:S02]  /*11f20*/  LDS.64 R6, [R2+0x18] ;  /* 0x0000180002067984 */ /* 0x000e240000000a00 */
[----:B---3--:R-:W-:-:S06]  /*11f30*/  IMAD.WIDE.U32 R4, R3, 0x4, R4 ;  /* 0x0000000403047825 */ /* 0x008fcc00078e0004 */
[----:B------:R-:W2:Y:S01]  /*11f40*/  LD.E R5, desc[UR36][R4.64] ;  /* 0x0000002404057980 */ /* 0x000ea2000c101900 */
[----:B0-----:R-:W-:-:S04]  /*11f50*/  IMAD.WIDE.U32 R6, R3, 0x4, R6 ;  /* 0x0000000403067825 */ /* 0x001fc800078e0006 */
[----:B------:R-:W-:-:S05]  /*11f60*/  VIADD R0, R0, 0x1 ;  /* 0x0000000100007836 */ /* 0x000fca0000000000 */
[C---:B-1----:R-:W-:Y:S02]  /*11f70*/  PRMT R8, R0.reuse, 0x8880, RZ ;  /* 0x0000888000087816 */ /* 0x042fe400000000ff */
[----:B------:R-:W-:-:S04]  /*11f80*/  PRMT R0, R0, 0x8880, RZ ;  /* 0x0000888000007816 */ /* 0x000fc800000000ff */
[----:B------:R-:W-:Y:S01]  /*11f90*/  PRMT R0, R0, 0x7710, RZ ;  /* 0x0000771000007816 */ /* 0x000fe200000000ff */
[----:B--2---:R-:W-:Y:S04]  /*11fa0*/  ST.E desc[UR36][R6.64], R5 ;  /* 0x0000000506007985 */ /* 0x004fe8000c101924 */
[----:B------:R-:W0:Y:S02]  /*11fb0*/  LDS.S8 R3, [R2+0x10] ;  /* 0x0000100002037984 */ /* 0x000e240000000200 */
[----:B0-----:R-:W-:-:S13]  /*11fc0*/  ISETP.GE.AND P0, PT, R8, R3, PT ;  /* 0x000000030800720c */ /* 0x001fda0003f06270 */
[----:B------:R-:W-:Y:S05]  /*11fd0*/  @!P0 BRA `(.L_x_245) ;  /* 0xfffffffc00c88947 */ /* 0x000fea000383ffff */
[----:B------:R-:W-:Y:S05]  /*11fe0*/  BSYNC.RECONVERGENT B2 ;  /* 0x0000000000027941 */ /* 0x000fea0003800200 */
.L_x_244:
[----:B------:R-:W-:-:S07]  /*11ff0*/  PRMT R5, R3, 0x7610, R5 ;  /* 0x0000761003057816 */ /* 0x000fce0000000005 */
.L_x_243:
[----:B------:R-:W-:Y:S05]  /*12000*/  BSYNC.RECONVERGENT B1 ;  /* 0x0000000000017941 */ /* 0x000fea0003800200 */
.L_x_242:
[----:B--2---:R-:W2:Y:S01]  /*12010*/  LD.E.S8 R16, desc[UR36][R16.64] ;  /* 0x0000002410107980 */ /* 0x004ea2000c101300 */
[----:B------:R-:W0:Y:S01]  /*12020*/  S2UR UR5, SR_CgaCtaId ;  /* 0x00000000000579c3 */ /* 0x000e220000008800 */
[----:B------:R-:W-:Y:S01]  /*12030*/  UMOV UR4, 0x400 ;  /* 0x0000040000047882 */ /* 0x000fe20000000000 */
[----:B------:R-:W-:Y:S01]  /*12040*/  BSSY.RECONVERGENT B5, `(.L_x_246) ;  /* 0x00002b5000057945 */ /* 0x000fe20003800200 */
[----:B0-----:R-:W-:-:S09]  /*12050*/  ULEA UR4, UR5, UR4, 0x18 ;  /* 0x0000000405047291 */ /* 0x001fd2000f8ec0ff */
[----:B------:R-:W2:Y:S02]  /*12060*/  LDS.S8 R3, [UR4+0x2000] ;  /* 0x00200004ff037984 */ /* 0x000ea40008000200 */
[----:B--2---:R-:W-:-:S13]  /*12070*/  ISETP.GE.AND P0, PT, R16, R3, PT ;  /* 0x000000031000720c */ /* 0x004fda0003f06270 */
[----:B------:R-:W-:Y:S05]  /*12080*/  @!P0 BRA `(.L_x_247) ;  /* 0x0000002800c08947 */ /* 0x000fea0003800000 */
[----:B------:R-:W0:Y:S01]  /*12090*/  LDS.64 R6, [R2+0x18] ;  /* 0x0000180002067984 */ /* 0x000e220000000a00 */
[----:B------:R-:W-:Y:S01]  /*120a0*/  LOP3.LUT R5, R5, 0xffff, RZ, 0xc0, !PT ;  /* 0x0000ffff05057812 */ /* 0x000fe200078ec0ff */
[----:B------:R-:W-:Y:S01]  /*120b0*/  BSSY.RECONVERGENT B4, `(.L_x_248) ;  /* 0x000029b000047945 */ /* 0x000fe20003800200 */
[----:B------:R-:W-:Y:S02]  /*120c0*/  ISETP.GE.AND P0, PT, R3, RZ, PT ;  /* 0x000000ff0300720c */ /* 0x000fe40003f06270 */
[----:B------:R-:W-:-:S05]  /*120d0*/  PRMT R5, R5, 0x8880, RZ ;  /* 0x0000888005057816 */ /* 0x000fca00000000ff */
[----:B0-----:R-:W-:-:S04]  /*120e0*/  IMAD.WIDE R6, R5, 0x4, R6 ;  /* 0x0000000405067825 */ /* 0x001fc800078e0206 */
[----:B------:R-:W-:Y:S01]  /*120f0*/  IMAD.MOV R5, RZ, RZ, -R3 ;  /* 0x000000ffff057224 */ /* 0x000fe200078e0a03 */
[----:B------:R-:W-:Y:S04]  /*12100*/  ST.E desc[UR36][R6.64], RZ ;  /* 0x000000ff06007985 */ /* 0x000fe8000c101924 */
[----:B------:R-:W1:Y:S01]  /*12110*/  LDS.U8 R0, [R2+0x10] ;  /* 0x0000100002007984 */ /* 0x000e620000000000 */
[----:B------:R-:W-:Y:S01]  /*12120*/  PRMT R5, R5, 0x7710, RZ ;  /* 0x0000771005057816 */ /* 0x000fe200000000ff */
[----:B-1----:R-:W-:-:S03]  /*12130*/  VIADD R9, R0, 0x1 ;  /* 0x0000000100097836 */ /* 0x002fc60000000000 */
[--C-:B------:R-:W-:Y:S02]  /*12140*/  IADD3 R0, PT, PT, R16, 0x1, R5.reuse ;  /* 0x0000000110007810 */ /* 0x100fe40007ffe005 */
[----:B------:R0:W-:Y:S02]  /*12150*/  STS.U8 [R2+0x10], R9 ;  /* 0x0000100902007388 */ /* 0x0001e40000000000 */
[----:B------:R-:W-:Y:S02]  /*12160*/  PRMT R4, R0, 0x8880, RZ ;  /* 0x0000888000047816 */ /* 0x000fe400000000ff */
[----:B------:R-:W-:Y:S02]  /*12170*/  PRMT R5, R9, 0x7610, R5 ;  /* 0x0000761009057816 */ /* 0x000fe40000000005 */
[----:B------:R-:W-:-:S13]  /*12180*/  ISETP.LT.OR P0, PT, R4, 0x1, !P0 ;  /* 0x000000010400780c */ /* 0x000fda0004701670 */
        /* <DEDUP_REMOVED lines=8> */
[----:B------:R-:W-:Y:S02]  /*12210*/  PRMT R5, R0, 0x7710, RZ ;  /* 0x0000771000057816 */ /* 0x000fe400000000ff */
[C---:B------:R-:W-:Y:S02]  /*12220*/  LOP3.LUT R0, R4.reuse, 0xffff, RZ, 0xc0, !PT ;  /* 0x0000ffff04007812 */ /* 0x040fe400078ec0ff */
[----:B------:R-:W-:-:S07]  /*12230*/  LOP3.LUT R4, R4, 0xfc, RZ, 0xc0, !PT ;  /* 0x000000fc04047812 */ /* 0x000fce00078ec0ff */
.L_x_270:
[C---:B-1----:R-:W-:Y:S01]  /*12240*/  VIADD R8, R5.reuse, 0xffffffff ;  /* 0xffffffff05087836 */ /* 0x042fe20000000000 */
[----:B------:R-:W-:Y:S01]  /*12250*/  BSSY.RECONVERGENT B2, `(.L_x_251) ;  /* 0x000027b000027945 */ /* 0x000fe20003800200 */
[----:B------:R-:W-:Y:S01]  /*12260*/  PRMT R6, R5, 0x7610, R6 ;  /* 0x0000761005067816 */ /* 0x000fe20000000006 */
[----:B------:R-:W-:Y:S02]  /*12270*/  IMAD.MOV.U32 R7, RZ, RZ, 0x20 ;  /* 0x00000020ff077424 */ /* 0x000fe400078e00ff */
[----:B0-----:R-:W-:-:S07]  /*12280*/  PRMT R5, R8, 0x7610, R5 ;  /* 0x0000761008057816 */ /* 0x001fce0000000005 */
.L_x_269:
[C---:B-1----:R-:W-:Y:S01]  /*12290*/  VIADD R8, R7.reuse, 0xffffffff ;  /* 0xffffffff07087836 */ /* 0x042fe20000000000 */
[----:B------:R-:W-:Y:S01]  /*122a0*/  BSSY.RECONVERGENT B1, `(.L_x_252) ;  /* 0x000024f000017945 */ /* 0x000fe20003800200 */
[C---:B------:R-:W-:Y:S02]  /*122b0*/  ISETP.GT.U32.AND P2, PT, R7.reuse, 0x1, PT ;  /* 0x000000010700780c */ /* 0x040fe40003f44070 */
[----:B------:R-:W-:Y:S01]  /*122c0*/  IADD3 R9, PT, PT, -R7, 0x21, RZ ;  /* 0x0000002107097810 */ /* 0x000fe20007ffe1ff */
[----:B------:R-:W-:Y:S01]  /*122d0*/  IMAD.MOV.U32 R7, RZ, RZ, R8 ;  /* 0x000000ffff077224 */ /* 0x000fe200078e0008 */
[----:B------:R-:W-:-:S13]  /*122e0*/  ISETP.NE.AND P0, PT, R8, RZ, PT ;  /* 0x000000ff0800720c */ /* 0x000fda0003f05270 */
[----:B0-----:R-:W-:Y:S05]  /*122f0*/  @P0 BRA `(.L_x_253) ;  /* 0x0000001400980947 */ /* 0x001fea0003800000 */
        /* <DEDUP_REMOVED lines=10> */
[----:B-----5:R-:W1:Y:S01]  /*123a0*/  S2R R10, SR_CgaCtaId ;  /* 0x00000000000a7919 */ /* 0x020e620000008800 */
[----:B------:R-:W-:Y:S01]  /*123b0*/  PLOP3.LUT P0, PT, PT, PT, PT, 0x8, 0x80 ;  /* 0x000000000080781c */ /* 0x000fe20003f0e170 */
[----:B------:R-:W-:Y:S01]  /*123c0*/  VIADD R8, R14, 0x2014 ;  /* 0x000020140e087836 */ /* 0x000fe20000000000 */
[----:B------:R-:W-:Y:S02]  /*123d0*/  PRMT R17, R5, 0x7610, R17 ;  /* 0x0000761005117816 */ /* 0x000fe40000000011 */
[C---:B0-----:R-:W-:Y:S02]  /*123e0*/  LEA R14, R15.reuse, R14, 0x18 ;  /* 0x0000000e0f0e7211 */ /* 0x041fe400078ec0ff */
[----:B------:R-:W-:Y:S01]  /*123f0*/  LEA R15, R15, R8, 0x18 ;  /* 0x000000080f0f7211 */ /* 0x000fe200078ec0ff */
[----:B------:R-:W-:Y:S01]  /*12400*/  IMAD.MOV.U32 R8, RZ, RZ, RZ ;  /* 0x000000ffff087224 */ /* 0x000fe200078e00ff */
[----:B-1----:R-:W-:-:S07]  /*12410*/  LEA R9, R10, R9, 0x18 ;  /* 0x000000090a097211 */ /* 0x002fce00078ec0ff */
.L_x_256:
[----:B0-----:R-:W0:Y:S01]  /*12420*/  LDS.64 R12, [R2+0x18] ;  /* 0x00001800020c7984 */ /* 0x001e220000000a00 */
[----:B------:R-:W-:-:S03]  /*12430*/  LOP3.LUT R21, R17, 0xff, RZ, 0xc0, !PT ;  /* 0x000000ff11157812 */ /* 0x000fc600078ec0ff */
[----:B------:R-:W1:Y:S02]  /*12440*/  LDS.U8 R11, [R14+0x2000] ;  /* 0x002000000e0b7984 */ /* 0x000e640000000000 */
[----:B0-----:R-:W-:-:S05]  /*12450*/  IMAD.WIDE.U32 R12, R21, 0x4, R12 ;  /* 0x00000004150c7825 */ /* 0x001fca00078e000c */
[----:B------:R-:W2:Y:S01]  /*12460*/  LD.E R26, desc[UR36][R12.64] ;  /* 0x000000240c1a7980 */ /* 0x000ea2000c101900 */
[C---:B-1----:R-:W-:Y:S01]  /*12470*/  ISETP.NE.AND P3, PT, R8.reuse, R11, PT ;  /* 0x0000000b0800720c */ /* 0x042fe20003f65270 */
[----:B------:R-:W-:Y:S02]  /*12480*/  IMAD.MOV.U32 R27, RZ, RZ, RZ ;  /* 0x000000ffff1b7224 */ /* 0x000fe400078e00ff */
[----:B------:R-:W-:Y:S02]  /*12490*/  IMAD R20, R8, 0x4, R15 ;  /* 0x0000000408147824 */ /* 0x000fe400078e020f */
[C---:B------:R-:W-:Y:S01]  /*124a0*/  IMAD.SHL.U32 R23, R21.reuse, 0x4, RZ ;  /* 0x0000000415177824 */ /* 0x040fe200078e00ff */
[----:B------:R-:W-:-:S07]  /*124b0*/  SHF.L.U64.HI R21, R21, 0x2, RZ ;  /* 0x0000000215157819 */ /* 0x000fce00000102ff */
[----:B------:R-:W2:Y:S01]  /*124c0*/  @P3 LDS R27, [R20+0x800] ;  /* 0x00080000141b3984 */ /* 0x000ea20000000800 */
[----:B------:R-:W-:-:S05]  /*124d0*/  IADD3 R10, P3, PT, R18, R23, RZ ;  /* 0x00000017120a7210 */ /* 0x000fca0007f7e0ff */
[----:B------:R-:W-:Y:S02]  /*124e0*/  IMAD.X R11, R19, 0x1, R21, P3 ;  /* 0x00000001130b7824 */ /* 0x000fe400018e0615 */
[----:B------:R-:W-:Y:S02]  /*124f0*/  IMAD.MOV.U32 R14, RZ, RZ, R9 ;  /* 0x000000ffff0e7224 */ /* 0x000fe400078e0009 */
[----:B--2---:R-:W-:-:S04]  /*12500*/  IMAD.IADD R24, R26, 0x1, -R27 ;  /* 0x000000011a187824 */ /* 0x004fc800078e0a1b */
[----:B------:R-:W-:-:S05]  /*12510*/  VIADD R29, R24, 0xffffffff ;  /* 0xffffffff181d7836 */ /* 0x000fca0000000000 */
[----:B------:R-:W-:Y:S01]  /*12520*/  ISETP.GE.U32.AND P3, PT, R29, R26, PT ;  /* 0x0000001a1d00720c */ /* 0x000fe20003f66070 */
[----:B------:R-:W-:-:S05]  /*12530*/  @!P0 IMAD.MOV R29, RZ, RZ, R24 ;  /* 0x000000ffff1d8224 */ /* 0x000fca00078e0218 */
[----:B------:R-:W-:Y:S04]  /*12540*/  ST.E desc[UR36][R10.64], R29 ;  /* 0x0000001d0a007985 */ /* 0x000fe8000c101924 */
[----:B------:R-:W0:Y:S04]  /*12550*/  LDS.64 R12, [R2+0x18] ;  /* 0x00001800020c7984 */ /* 0x000e280000000a00 */
[----:B------:R-:W1:Y:S01]  /*12560*/  LDS.U8 R28, [R14+0x2000] ;  /* 0x002000000e1c7984 */ /* 0x000e620000000000 */
[----:B0-----:R-:W-:-:S05]  /*12570*/  IADD3 R12, P4, PT, R12, R23, RZ ;  /* 0x000000170c0c7210 */ /* 0x001fca0007f9e0ff */
[----:B------:R-:W-:-:S05]  /*12580*/  IMAD.X R13, R13, 0x1, R21, P4 ;  /* 0x000000010d0d7824 */ /* 0x000fca00020e0615 */
[----:B------:R-:W2:Y:S01]  /*12590*/  LD.E R24, desc[UR36][R12.64+0x4] ;  /* 0x000004240c187980 */ /* 0x000ea2000c101900 */
[----:B------:R-:W-:-:S05]  /*125a0*/  VIADD R25, R8, 0x1 ;  /* 0x0000000108197836 */ /* 0x000fca0000000000 */
[----:B-1----:R-:W-:Y:S01]  /*125b0*/  ISETP.NE.AND P4, PT, R25, R28, PT ;  /* 0x0000001c1900720c */ /* 0x002fe20003f85270 */
[----:B------:R-:W-:-:S12]  /*125c0*/  IMAD.MOV.U32 R25, RZ, RZ, RZ ;  /* 0x000000ffff197224 */ /* 0x000fd800078e00ff */
[----:B------:R-:W2:Y:S01]  /*125d0*/  @P4 LDS R25, [R20+0x804] ;  /* 0x0008040014194984 */ /* 0x000ea20000000800 */
[----:B------:R-:W-:-:S04]  /*125e0*/  ISETP.GE.U32.AND P4, PT, R26, R27, PT ;  /* 0x0000001b1a00720c */ /* 0x000fc80003f86070 */
[----:B------:R-:W-:Y:S02]  /*125f0*/  SEL R26, RZ, 0xffffffff, P4 ;  /* 0xffffffffff1a7807 */ /* 0x000fe40002000000 */
[----:B------:R-:W-:-:S04]  /*12600*/  @P0 SEL R26, RZ, 0xffffffff, !P3 ;  /* 0xffffffffff1a0807 */ /* 0x000fc80005800000 */
[----:B------:R-:W-:-:S04]  /*12610*/  LOP3.LUT R26, R26, 0x1, RZ, 0xc0, !PT ;  /* 0x000000011a1a7812 */ /* 0x000fc800078ec0ff */
[----:B------:R-:W-:Y:S01]  /*12620*/  ISETP.NE.U32.AND P4, PT, R26, 0x1, PT ;  /* 0x000000011a00780c */ /* 0x000fe20003f85070 */
[----:B--2---:R-:W-:-:S04]  /*12630*/  IMAD.IADD R12, R24, 0x1, -R25 ;  /* 0x00000001180c7824 */ /* 0x004fc800078e0a19 */
[----:B------:R-:W-:-:S05]  /*12640*/  VIADD R29, R12, 0xffffffff ;  /* 0xffffffff0c1d7836 */ /* 0x000fca0000000000 */
[----:B------:R-:W-:-:S03]  /*12650*/  ISETP.GE.U32.AND P0, PT, R29, R24, PT ;  /* 0x000000181d00720c */ /* 0x000fc60003f06070 */
[----:B------:R-:W-:-:S05]  /*12660*/  @P4 IMAD.MOV R29, RZ, RZ, R12 ;  /* 0x000000ffff1d4224 */ /* 0x000fca00078e020c */
        /* <DEDUP_REMOVED lines=12> */
[----:B------:R-:W-:-:S04]  /*12730*/  @!P4 SEL R24, RZ, 0xffffffff, !P0 ;  /* 0xffffffffff18c807 */ /* 0x000fc80004000000 */
        /* <DEDUP_REMOVED lines=88> */
[C---:B------:R-:W-:Y:S02]  /*12cc0*/  VIADD R21, R8.reuse, 0x7 ;  /* 0x0000000708157836 */ /* 0x040fe40000000000 */
        /* <DEDUP_REMOVED lines=9> */
[----:B------:R-:W-:Y:S02]  /*12d60*/  ISETP.NE.U32.AND P4, PT, R21, 0x1, PT ;  /* 0x000000011500780c */ /* 0x000fe40003f85070 */
        /* <DEDUP_REMOVED lines=14> */
.L_x_255:
[----:B------:R-:W-:-:S07]  /*12e50*/  IMAD.MOV.U32 R12, RZ, RZ, R21 ;  /* 0x000000ffff0c7224 */ /* 0x000fce00078e0015 */
.L_x_254:
[----:B------:R-:W-:-:S13]  /*12e60*/  LOP3.LUT P3, RZ, R0, 0x7, RZ, 0xc0, !PT ;  /* 0x0000000700ff7812 */ /* 0x000fda000786c0ff */
[----:B------:R-:W-:Y:S05]  /*12e70*/  @!P3 BRA `(.L_x_257) ;  /* 0x000000180044b947 */ /* 0x000fea0003800000 */
[----:B------:R-:W-:-:S05]  /*12e80*/  VIADD R8, R3, 0x1 ;  /* 0x0000000103087836 */ /* 0x000fca0000000000 */
[----:B------:R-:W-:-:S04]  /*12e90*/  LOP3.LUT R8, R8, 0x3, RZ, 0xc0, !PT ;  /* 0x0000000308087812 */ /* 0x000fc800078ec0ff */
[----:B------:R-:W-:Y:S01]  /*12ea0*/  ISETP.NE.AND P3, PT, R8, RZ, PT ;  /* 0x000000ff0800720c */ /* 0x000fe20003f65270 */
[----:B------:R-:W-:-:S12]  /*12eb0*/  @!P1 BRA `(.L_x_258) ;  /* 0x00000004005c9947 */ /* 0x000fd80003800000 */
[----:B------:R-:W1:Y:S01]  /*12ec0*/  LDS.64 R8, [R2+0x18] ;  /* 0x0000180002087984 */ /* 0x000e620000000a00 */
[----:B------:R-:W-:-:S05]  /*12ed0*/  LOP3.LUT R15, R17, 0xff, RZ, 0xc0, !PT ;  /* 0x000000ff110f7812 */ /* 0x000fca00078ec0ff */
[----:B-1----:R-:W-:-:S05]  /*12ee0*/  IMAD.WIDE.U32 R8, R15, 0x4, R8 ;  /* 0x000000040f087825 */ /* 0x002fca00078e0008 */
[----:B------:R1:W2:Y:S01]  /*12ef0*/  LD.E R20, desc[UR36][R8.64] ;  /* 0x0000002408147980 */ /* 0x0002a2000c101900 */
[----:B------:R-:W0:Y:S01]  /*12f00*/  S2UR UR5, SR_CgaCtaId ;  /* 0x00000000000579c3 */ /* 0x000e220000008800 */
[----:B------:R-:W-:Y:S01]  /*12f10*/  UMOV UR4, 0x400 ;  /* 0x0000040000047882 */ /* 0x000fe20000000000 */
[----:B------:R-:W-:Y:S02]  /*12f20*/  IMAD.MOV.U32 R25, RZ, RZ, RZ ;  /* 0x000000ffff197224 */ /* 0x000fe400078e00ff */
[C---:B------:R-:W-:Y:S01]  /*12f30*/  IMAD.SHL.U32 R21, R15.reuse, 0x4, RZ ;  /* 0x000000040f157824 */ /* 0x040fe200078e00ff */
[----:B------:R-:W-:Y:S01]  /*12f40*/  SHF.L.U64.HI R15, R15, 0x2, RZ ;  /* 0x000000020f0f7819 */ /* 0x000fe200000102ff */
[----:B0-----:R-:W-:Y:S02]  /*12f50*/  ULEA UR6, UR5, UR4, 0x18 ;  /* 0x0000000405067291 */ /* 0x001fe4000f8ec0ff */
[----:B------:R-:W-:-:S04]  /*12f60*/  UIADD3 UR4, UPT, UPT, UR4, 0x2014, URZ ;  /* 0x0000201404047890 */ /* 0x000fc8000fffe0ff */
[----:B------:R-:W-:-:S03]  /*12f70*/  ULEA UR4, UR5, UR4, 0x18 ;  /* 0x0000000405047291 */ /* 0x000fc6000f8ec0ff */
[----:B-----5:R-:W0:Y:S03]  /*12f80*/  LDS.U8 R11, [UR6+0x2000] ;  /* 0x00200006ff0b7984 */ /* 0x020e260008000000 */
[C---:B------:R-:W-:Y:S02]  /*12f90*/  LEA R13, R12.reuse, UR4, 0x2 ;  /* 0x000000040c0d7c11 */ /* 0x040fe4000f8e10ff */
[----:B0-----:R-:W-:-:S13]  /*12fa0*/  ISETP.NE.AND P4, PT, R12, R11, PT ;  /* 0x0000000b0c00720c */ /* 0x001fda0003f85270 */
[----:B------:R-:W2:Y:S01]  /*12fb0*/  @P4 LDS R25, [R13+0x800] ;  /* 0x000800000d194984 */ /* 0x000ea20000000800 */
[----:B-1----:R-:W-:-:S05]  /*12fc0*/  IADD3 R8, P4, PT, R18, R21, RZ ;  /* 0x0000001512087210 */ /* 0x002fca0007f9e0ff */
[----:B------:R-:W-:Y:S02]  /*12fd0*/  IMAD.X R9, R19, 0x1, R15, P4 ;  /* 0x0000000113097824 */ /* 0x000fe400020e060f */
[----:B--2---:R-:W-:-:S04]  /*12fe0*/  IMAD.IADD R10, R20, 0x1, -R25 ;  /* 0x00000001140a7824 */ /* 0x004fc800078e0a19 */
[----:B------:R-:W-:-:S05]  /*12ff0*/  VIADD R27, R10, 0xffffffff ;  /* 0xffffffff0a1b7836 */ /* 0x000fca0000000000 */
[----:B------:R-:W-:Y:S01]  /*13000*/  ISETP.GE.U32.AND P4, PT, R27, R20, PT ;  /* 0x000000141b00720c */ /* 0x000fe20003f86070 */
[----:B------:R-:W-:-:S05]  /*13010*/  @!P0 IMAD.MOV R27, RZ, RZ, R10 ;  /* 0x000000ffff1b8224 */ /* 0x000fca00078e020a */
        /* <DEDUP_REMOVED lines=39> */
[----:B------:R-:W0:Y:S02]  /*13290*/  LDS.64 R10, [R2+0x18] ;  /* 0x00001800020a7984 */ /* 0x000e240000000a00 */
[----:B0-----:R-:W-:-:S05]  /*132a0*/  IADD3 R10, P5, PT, R10, R21, RZ ;  /* 0x000000150a0a7210 */ /* 0x001fca0007fbe0ff */
[----:B------:R-:W-:Y:S02]  /*132b0*/  IMAD.X R11, R11, 0x1, R15, P5 ;  /* 0x000000010b0b7824 */ /* 0x000fe400028e060f */
[----:B------:R-:W0:Y:S04]  /*132c0*/  LDS.U8 R15, [UR6+0x2000] ;  /* 0x00200006ff0f7984 */ /* 0x000e280008000000 */
[----:B------:R-:W2:Y:S01]  /*132d0*/  LD.E R24, desc[UR36][R10.64+0xc] ;  /* 0x00000c240a187980 */ /* 0x000ea2000c101900 */
[C---:B------:R-:W-:Y:S02]  /*132e0*/  VIADD R14, R12.reuse, 0x3 ;  /* 0x000000030c0e7836 */ /* 0x040fe40000000000 */
[----:B------:R-:W-:Y:S02]  /*132f0*/  VIADD R17, R17, 0x4 ;  /* 0x0000000411117836 */ /* 0x000fe40000000000 */
[----:B------:R-:W-:Y:S01]  /*13300*/  VIADD R12, R12, 0x4 ;  /* 0x000000040c0c7836 */ /* 0x000fe20000000000 */
[----:B0-----:R-:W-:Y:S01]  /*13310*/  ISETP.NE.AND P5, PT, R14, R15, PT ;  /* 0x0000000f0e00720c */ /* 0x001fe20003fa5270 */
[----:B------:R-:W-:-:S12]  /*13320*/  IMAD.MOV.U32 R15, RZ, RZ, RZ ;  /* 0x000000ffff0f7224 */ /* 0x000fd800078e00ff */
        /* <DEDUP_REMOVED lines=16> */
.L_x_258:
[----:B------:R-:W-:Y:S05]  /*13430*/  @!P3 BRA `(.L_x_257) ;  /* 0x0000001000d4b947 */ /* 0x000fea0003800000 */
[C---:B------:R-:W-:Y:S02]  /*13440*/  LOP3.LUT P4, RZ, R3.reuse, 0x3, RZ, 0xc0, !PT ;  /* 0x0000000303ff7812 */ /* 0x040fe4000788c0ff */
[----:B-1----:R-:W-:-:S04]  /*13450*/  LOP3.LUT R8, R3, 0x1, RZ, 0xc0, !PT ;  /* 0x0000000103087812 */ /* 0x002fc800078ec0ff */
[----:B------:R-:W-:-:S07]  /*13460*/  ISETP.NE.AND P3, PT, R8, RZ, PT ;  /* 0x000000ff0800720c */ /* 0x000fce0003f65270 */
[----:B------:R-:W-:Y:S06]  /*13470*/  @!P4 BRA `(.L_x_259) ;  /* 0x0000000000c4c947 */ /* 0x000fec0003800000 */
[----:B------:R-:W1:Y:S01]  /*13480*/  LDS.64 R8, [R2+0x18] ;  /* 0x0000180002087984 */ /* 0x000e620000000a00 */
[----:B------:R-:W-:-:S05]  /*13490*/  LOP3.LUT R23, R17, 0xff, RZ, 0xc0, !PT ;  /* 0x000000ff11177812 */ /* 0x000fca00078ec0ff */
[----:B-1----:R-:W-:-:S05]  /*134a0*/  IMAD.WIDE.U32 R8, R23, 0x4, R8 ;  /* 0x0000000417087825 */ /* 0x002fca00078e0008 */
[----:B0-----:R0:W2:Y:S01]  /*134b0*/  LD.E R13, desc[UR36][R8.64] ;  /* 0x00000024080d7980 */ /* 0x0010a2000c101900 */
[----:B------:R-:W1:Y:S01]  /*134c0*/  S2UR UR5, SR_CgaCtaId ;  /* 0x00000000000579c3 */ /* 0x000e620000008800 */
[----:B------:R-:W-:Y:S01]  /*134d0*/  UMOV UR4, 0x400 ;  /* 0x0000040000047882 */ /* 0x000fe20000000000 */
[----:B------:R-:W-:Y:S02]  /*134e0*/  IMAD.MOV.U32 R14, RZ, RZ, RZ ;  /* 0x000000ffff0e7224 */ /* 0x000fe400078e00ff */
[C---:B------:R-:W-:Y:S01]  /*134f0*/  IMAD.SHL.U32 R21, R23.reuse, 0x4, RZ ;  /* 0x0000000417157824 */ /* 0x040fe200078e00ff */
[----:B------:R-:W-:Y:S01]  /*13500*/  SHF.L.U64.HI R23, R23, 0x2, RZ ;  /* 0x0000000217177819 */ /* 0x000fe200000102ff */
[----:B-1----:R-:W-:Y:S02]  /*13510*/  ULEA UR6, UR5, UR4, 0x18 ;  /* 0x0000000405067291 */ /* 0x002fe4000f8ec0ff */
[----:B------:R-:W-:-:S04]  /*13520*/  UIADD3 UR4, UPT, UPT, UR4, 0x2014, URZ ;  /* 0x0000201404047890 */ /* 0x000fc8000fffe0ff */
[----:B------:R-:W-:-:S03]  /*13530*/  ULEA UR4, UR5, UR4, 0x18 ;  /* 0x0000000405047291 */ /* 0x000fc6000f8ec0ff */
[----:B-----5:R-:W1:Y:S03]  /*13540*/  LDS.U8 R11, [UR6+0x2000] ;  /* 0x00200006ff0b7984 */ /* 0x020e660008000000 */
[C---:B------:R-:W-:Y:S02]  /*13550*/  LEA R15, R12.reuse, UR4, 0x2 ;  /* 0x000000040c0f7c11 */ /* 0x040fe4000f8e10ff */
[----:B-1----:R-:W-:-:S13]  /*13560*/  ISETP.NE.AND P4, PT, R12, R11, PT ;  /* 0x0000000b0c00720c */ /* 0x002fda0003f85270 */
[----:B------:R-:W2:Y:S01]  /*13570*/  @P4 LDS R14, [R15+0x800] ;  /* 0x000800000f0e4984 */ /* 0x000ea20000000800 */
[----:B0-----:R-:W-:-:S05]  /*13580*/  IADD3 R8, P4, PT, R18, R21, RZ ;  /* 0x0000001512087210 */ /* 0x001fca0007f9e0ff */
[----:B------:R-:W-:Y:S02]  /*13590*/  IMAD.X R9, R19, 0x1, R23, P4 ;  /* 0x0000000113097824 */ /* 0x000fe400020e0617 */
[----:B--2---:R-:W-:-:S04]  /*135a0*/  IMAD.IADD R10, R13, 0x1, -R14 ;  /* 0x000000010d0a7824 */ /* 0x004fc800078e0a0e */
[----:B------:R-:W-:-:S05]  /*135b0*/  VIADD R20, R10, 0xffffffff ;  /* 0xffffffff0a147836 */ /* 0x000fca0000000000 */
[----:B------:R-:W-:Y:S01]  /*135c0*/  ISETP.GE.U32.AND P4, PT, R20, R13, PT ;  /* 0x0000000d1400720c */ /* 0x000fe20003f86070 */
[----:B------:R-:W-:-:S05]  /*135d0*/  @!P0 IMAD.MOV R20, RZ, RZ, R10 ;  /* 0x000000ffff148224 */ /* 0x000fca00078e020a */
[----:B------:R-:W-:Y:S04]  /*135e0*/  ST.E desc[UR36][R8.64], R20 ;  /* 0x0000001408007985 */ /* 0x000fe8000c101924 */
[----:B------:R-:W0:Y:S02]  /*135f0*/  LDS.64 R10, [R2+0x18] ;  /* 0x00001800020a7984 */ /* 0x000e240000000a00 */
[----:B0-----:R-:W-:Y:S02]  /*13600*/  IADD3 R10, P5, PT, R10, R21, RZ ;  /* 0x000000150a0a7210 */ /* 0x001fe40007fbe0ff */
[----:B------:R-:W0:Y:S03]  /*13610*/  LDS.U8 R21, [UR6+0x2000] ;  /* 0x00200006ff157984 */ /* 0x000e260008000000 */
[----:B------:R-:W-:-:S05]  /*13620*/  IMAD.X R11, R11, 0x1, R23, P5 ;  /* 0x000000010b0b7824 */ /* 0x000fca00028e0617 */
        /* <DEDUP_REMOVED lines=22> */
.L_x_259:
[----:B------:R-:W-:Y:S05]  /*13790*/  @P3 BRA `(.L_x_257) ;  /* 0x0000000c00fc3947 */ /* 0x000fea0003800000 */
[----:B01---5:R-:W0:Y:S01]  /*137a0*/  LDS.64 R10, [R2+0x18] ;  /* 0x00001800020a7984 */ /* 0x023e220000000a00 */
[----:B------:R-:W-:-:S05]  /*137b0*/  LOP3.LUT R9, R17, 0xff, RZ, 0xc0, !PT ;  /* 0x000000ff11097812 */ /* 0x000fca00078ec0ff */
[----:B0-----:R-:W-:-:S05]  /*137c0*/  IMAD.WIDE.U32 R10, R9, 0x4, R10 ;  /* 0x00000004090a7825 */ /* 0x001fca00078e000a */
[----:B------:R-:W2:Y:S01]  /*137d0*/  LD.E R14, desc[UR36][R10.64] ;  /* 0x000000240a0e7980 */ /* 0x000ea2000c101900 */
[----:B------:R-:W-:Y:S01]  /*137e0*/  MOV R8, 0x400 ;  /* 0x0000040000087802 */ /* 0x000fe20000000f00 */
[----:B------:R-:W-:Y:S01]  /*137f0*/  VIADD R17, R17, 0x1 ;  /* 0x0000000111117836 */ /* 0x000fe20000000000 */
[----:B------:R-:W0:Y:S02]  /*13800*/  S2R R15, SR_CgaCtaId ;  /* 0x00000000000f7919 */ /* 0x000e240000008800 */
[----:B0-----:R-:W-:-:S05]  /*13810*/  LEA R20, R15, R8, 0x18 ;  /* 0x000000080f147211 */ /* 0x001fca00078ec0ff */
[----:B------:R-:W0:Y:S02]  /*13820*/  LDS.U8 R13, [R20+0x2000] ;  /* 0x00200000140d7984 */ /* 0x000e240000000000 */
[----:B0-----:R-:W-:Y:S01]  /*13830*/  ISETP.NE.AND P3, PT, R12, R13, PT ;  /* 0x0000000d0c00720c */ /* 0x001fe20003f65270 */
[----:B------:R-:W-:-:S12]  /*13840*/  IMAD.MOV.U32 R13, RZ, RZ, RZ ;  /* 0x000000ffff0d7224 */ /* 0x000fd800078e00ff */
[----:B------:R-:W-:-:S05]  /*13850*/  @P3 VIADD R8, R8, 0x2014 ;  /* 0x0000201408083836 */ /* 0x000fca0000000000 */
[----:B------:R-:W-:-:S05]  /*13860*/  @P3 LEA R15, R15, R8, 0x18 ;  /* 0x000000080f0f3211 */ /* 0x000fca00078ec0ff */
[----:B------:R-:W-:-:S05]  /*13870*/  @P3 IMAD R12, R12, 0x4, R15 ;  /* 0x000000040c0c3824 */ /* 0x000fca00078e020f */
[----:B------:R-:W2:Y:S01]  /*13880*/  @P3 LDS R13, [R12+0x800] ;  /* 0x000800000c0d3984 */ /* 0x000ea20000000800 */
[----:B------:R-:W-:-:S04]  /*13890*/  LEA R8, P3, R9, R18, 0x2 ;  /* 0x0000001209087211 */ /* 0x000fc800078610ff */
        /* <DEDUP_REMOVED lines=12> */
.L_x_253:
[C---:B-----5:R-:W-:Y:S01]  /*13960*/  LOP3.LUT R11, R3.reuse, 0xffff, RZ, 0xc0, !PT ;  /* 0x0000ffff030b7812 */ /* 0x060fe200078ec0ff */
[----:B------:R-:W-:Y:S01]  /*13970*/  VIADD R10, R3, 0x1 ;  /* 0x00000001030a7836 */ /* 0x000fe20000000000 */
[----:B------:R-:W-:Y:S01]  /*13980*/  PLOP3.LUT P0, PT, PT, PT, PT, 0x8, 0x80 ;  /* 0x000000000080781c */ /* 0x000fe20003f0e170 */
[----:B------:R-:W-:Y:S01]  /*13990*/  IMAD.MOV.U32 R21, RZ, RZ, RZ ;  /* 0x000000ffff157224 */ /* 0x000fe200078e00ff */
[----:B------:R-:W-:Y:S02]  /*139a0*/  ISETP.GE.U32.AND P4, PT, R11, 0x3, PT ;  /* 0x000000030b00780c */ /* 0x000fe40003f86070 */
[----:B------:R-:W-:Y:S02]  /*139b0*/  LOP3.LUT R10, R10, 0x3, RZ, 0xc0, !PT ;  /* 0x000000030a0a7812 */ /* 0x000fe400078ec0ff */
[----:B------:R-:W-:Y:S02]  /*139c0*/  PRMT R17, R5, 0x7610, R17 ;  /* 0x0000761005117816 */ /* 0x000fe40000000011 */
[----:B------:R-:W-:-:S07]  /*139d0*/  ISETP.NE.AND P3, PT, R10, RZ, PT ;  /* 0x000000ff0a00720c */ /* 0x000fce0003f65270 */
[----:B------:R-:W-:Y:S06]  /*139e0*/  @!P4 BRA `(.L_x_260) ;  /* 0x0000000400e4c947 */ /* 0x000fec0003800000 */
[----:B------:R-:W0:Y:S01]  /*139f0*/  S2UR UR5, SR_CgaCtaId ;  /* 0x00000000000579c3 */ /* 0x000e220000008800 */
[----:B------:R-:W-:Y:S01]  /*13a00*/  UMOV UR4, 0x400 ;  /* 0x0000040000047882 */ /* 0x000fe20000000000 */
[----:B------:R-:W-:Y:S01]  /*13a10*/  BSSY.RECONVERGENT B6, `(.L_x_260) ;  /* 0x0000076000067945 */ /* 0x000fe20003800200 */
[----:B------:R-:W-:Y:S01]  /*13a20*/  UIADD3 UR4, UPT, UPT, UR4, 0x2014, URZ ;  /* 0x0000201404047890 */ /* 0x000fe2000fffe0ff */
[----:B------:R-:W-:Y:S01]  /*13a30*/  PLOP3.LUT P0, PT, PT, PT, PT, 0x8, 0x80 ;  /* 0x000000000080781c */ /* 0x000fe20003f0e170 */
[----:B------:R-:W-:Y:S01]  /*13a40*/  IMAD.MOV.U32 R21, RZ, RZ, RZ ;  /* 0x000000ffff157224 */ /* 0x000fe200078e00ff */
[----:B------:R-:W-:Y:S01]  /*13a50*/  PRMT R24, RZ, 0x7610, R24 ;  /* 0x00007610ff187816 */ /* 0x000fe20000000018 */
[----:B------:R-:W-:Y:S01]  /*13a60*/  IMAD.MOV.U32 R23, RZ, RZ, 0x7fc ;  /* 0x000007fcff177424 */ /* 0x000fe200078e00ff */
[----:B------:R-:W-:Y:S01]  /*13a70*/  PRMT R17, R5, 0x7610, R17 ;  /* 0x0000761005117816 */ /* 0x000fe20000000011 */
[----:B0-----:R-:W-:-:S04]  /*13a80*/  ULEA UR4, UR5, UR4, 0x18 ;  /* 0x0000000405047291 */ /* 0x001fc8000f8ec0ff */
[----:B------:R-:W-:-:S06]  /*13a90*/  UIADD3 UR4, UPT, UPT, UR4, 0x80c, URZ ;  /* 0x0000080c04047890 */ /* 0x000fcc000fffe0ff */
[----:B------:R-:W-:-:S07]  /*13aa0*/  IMAD.U32 R20, RZ, RZ, UR4 ;  /* 0x00000004ff147e24 */ /* 0x000fce000f8e00ff */
.L_x_261:
[----:B------:R-:W0:Y:S01]  /*13ab0*/  LDS.64 R10, [R2+0x18] ;  /* 0x00001800020a7984 */ /* 0x000e220000000a00 */
[----:B------:R-:W-:-:S05]  /*13ac0*/  LOP3.LUT R27, R17, 0xff, RZ, 0xc0, !PT ;  /* 0x000000ff111b7812 */ /* 0x000fca00078ec0ff */
[----:B0-----:R-:W-:-:S05]  /*13ad0*/  IMAD.WIDE.U32 R10, R27, 0x4, R10 ;  /* 0x000000041b0a7825 */ /* 0x001fca00078e000a */
[----:B------:R0:W2:Y:S01]  /*13ae0*/  LD.E R12, desc[UR36][R10.64] ;  /* 0x000000240a0c7980 */ /* 0x0000a2000c101900 */
[----:B------:R-:W1:Y:S01]  /*13af0*/  S2UR UR5, SR_CgaCtaId ;  /* 0x00000000000579c3 */ /* 0x000e620000008800 */
[----:B------:R-:W-:Y:S01]  /*13b00*/  UMOV UR4, 0x400 ;  /* 0x0000040000047882 */ /* 0x000fe20000000000 */
[----:B------:R-:W-:Y:S01]  /*13b10*/  ISETP.NE.AND P4, PT, R23, 0x7fc, PT ;  /* 0x000007fc1700780c */ /* 0x000fe20003f85270 */
[----:B------:R-:W-:Y:S02]  /*13b20*/  IMAD.MOV.U32 R13, RZ, RZ, RZ ;  /* 0x000000ffff0d7224 */ /* 0x000fe400078e00ff */
[----:B------:R-:W-:Y:S02]  /*13b30*/  IMAD.MOV.U32 R26, RZ, RZ, RZ ;  /* 0x000000ffff1a7224 */ /* 0x000fe400078e00ff */
[C---:B------:R-:W-:Y:S01]  /*13b40*/  IMAD.SHL.U32 R25, R27.reuse, 0x4, RZ ;  /* 0x000000041b197824 */ /* 0x040fe200078e00ff */
[----:B------:R-:W-:Y:S01]  /*13b50*/  SHF.L.U64.HI R27, R27, 0x2, RZ ;  /* 0x000000021b1b7819 */ /* 0x000fe200000102ff */
[----:B-1----:R-:W-:-:S09]  /*13b60*/  ULEA UR4, UR5, UR4, 0x18 ;  /* 0x0000000405047291 */ /* 0x002fd2000f8ec0ff */
[----:B------:R-:W1:Y:S02]  /*13b70*/  LDS.U8 R14, [UR4+0x2000] ;  /* 0x00200004ff0e7984 */ /* 0x000e640008000000 */
[C---:B-1----:R-:W-:Y:S02]  /*13b80*/  ISETP.NE.AND P5, PT, R21.reuse, R14, PT ;  /* 0x0000000e1500720c */ /* 0x042fe40003fa5270 */
[----:B------:R-:W1:Y:S11]  /*13b90*/  @P4 LDS R14, [R20+-0x10] ;  /* 0xfffff000140e4984 */ /* 0x000e760000000800 */
[----:B------:R-:W5:Y:S01]  /*13ba0*/  @P5 LDS R15, [R20+-0xc] ;  /* 0xfffff400140f5984 */ /* 0x000f620000000800 */
[----:B-1----:R-:W-:Y:S01]  /*13bb0*/  @P4 SHF.R.U32.HI R13, RZ, R9, R14 ;  /* 0x00000009ff0d4219 */ /* 0x002fe2000001160e */
[----:B------:R-:W-:Y:S01]  /*13bc0*/  VIADD R14, R21, 0x1 ;  /* 0x00000001150e7836 */ /* 0x000fe20000000000 */
[----:B0-----:R-:W-:-:S02]  /*13bd0*/  IADD3 R10, P4, PT, R18, R25, RZ ;  /* 0x00000019120a7210 */ /* 0x001fc40007f9e0ff */
[----:B-----5:R-:W-:-:S04]  /*13be0*/  @P5 SHF.L.U32 R26, R15, R8, RZ ;  /* 0x000000080f1a5219 */ /* 0x020fc800000006ff */
[----:B------:R-:W-:-:S05]  /*13bf0*/  LOP3.LUT R13, R26, R13, RZ, 0xfc, !PT ;  /* 0x0000000d1a0d7212 */ /* 0x000fca00078efcff */
[C---:B--2---:R-:W-:Y:S01]  /*13c00*/  IMAD.IADD R11, R12.reuse, 0x1, -R13 ;  /* 0x000000010c0b7824 */ /* 0x044fe200078e0a0d */
[----:B------:R-:W-:-:S03]  /*13c10*/  ISETP.GE.U32.AND P6, PT, R12, R13, PT ;  /* 0x0000000d0c00720c */ /* 0x000fc60003fc6070 */
[----:B------:R-:W-:-:S05]  /*13c20*/  VIADD R15, R11, 0xffffffff ;  /* 0xffffffff0b0f7836 */ /* 0x000fca0000000000 */
[----:B------:R-:W-:Y:S01]  /*13c30*/  ISETP.GE.U32.AND P5, PT, R15, R12, PT ;  /* 0x0000000c0f00720c */ /* 0x000fe20003fa6070 */
[----:B------:R-:W-:Y:S02]  /*13c40*/  @!P0 IMAD.MOV R15, RZ, RZ, R11 ;  /* 0x000000ffff0f8224 */ /* 0x000fe400078e020b */
[----:B------:R-:W-:-:S05]  /*13c50*/  IMAD.X R11, R19, 0x1, R27, P4 ;  /* 0x00000001130b7824 */ /* 0x000fca00020e061b */
[----:B------:R-:W-:Y:S04]  /*13c60*/  ST.E desc[UR36][R10.64], R15 ;  /* 0x0000000f0a007985 */ /* 0x000fe8000c101924 */
[----:B------:R-:W0:Y:S04]  /*13c70*/  LDS.U8 R29, [UR4+0x2000] ;  /* 0x00200004ff1d7984 */ /* 0x000e280008000000 */
[----:B------:R-:W1:Y:S04]  /*13c80*/  LDS.64 R12, [R2+0x18] ;  /* 0x00001800020c7984 */ /* 0x000e680000000a00 */
[----:B------:R-:W2:Y:S01]  /*13c90*/  LDS R26, [R20+-0xc] ;  /* 0xfffff400141a7984 */ /* 0x000ea20000000800 */
[----:B0-----:R-:W-:-:S02]  /*13ca0*/  ISETP.NE.AND P4, PT, R14, R29, PT ;  /* 0x0000001d0e00720c */ /* 0x001fc40003f85270 */
[----:B------:R-:W-:Y:S02]  /*13cb0*/  SEL R14, RZ, 0xffffffff, P6 ;  /* 0xffffffffff0e7807 */ /* 0x000fe40003000000 */
[----:B------:R-:W-:Y:S02]  /*13cc0*/  @P0 SEL R14, RZ, 0xffffffff, !P5 ;  /* 0xffffffffff0e0807 */ /* 0x000fe40006800000 */
[----:B-1----:R-:W-:Y:S02]  /*13cd0*/  IADD3 R12, P0, PT, R12, R25, RZ ;  /* 0x000000190c0c7210 */ /* 0x002fe40007f1e0ff */
[----:B------:R-:W-:-:S03]  /*13ce0*/  LOP3.LUT R14, R14, 0x1, RZ, 0xc0, !PT ;  /* 0x000000010e0e7812 */ /* 0x000fc600078ec0ff */
[----:B------:R-:W-:Y:S01]  /*13cf0*/  IMAD.X R13, R13, 0x1, R27, P0 ;  /* 0x000000010d0d7824 */ /* 0x000fe200000e061b */
[----:B------:R-:W-:Y:S01]  /*13d00*/  ISETP.NE.U32.AND P5, PT, R14, 0x1, PT ;  /* 0x000000010e00780c */ /* 0x000fe20003fa5070 */
[----:B------:R-:W0:Y:S01]  /*13d10*/  @P4 LDS R29, [R20+-0x8] ;  /* 0xfffff800141d4984 */ /* 0x000e220000000800 */
[----:B------:R-:W-:-:S03]  /*13d20*/  IMAD.MOV.U32 R14, RZ, RZ, RZ ;  /* 0x000000ffff0e7224 */ /* 0x000fc600078e00ff */
[----:B------:R-:W5:Y:S01]  /*13d30*/  LD.E R12, desc[UR36][R12.64+0x4] ;  /* 0x000004240c0c7980 */ /* 0x000f62000c101900 */
[----:B--2---:R-:W-:Y:S02]  /*13d40*/  SHF.R.U32.HI R15, RZ, R9, R26 ;  /* 0x00000009ff0f7219 */ /* 0x004fe4000001161a */
[----:B0-----:R-:W-:-:S04]  /*13d50*/  @P4 SHF.L.U32 R14, R29, R8, RZ ;  /* 0x000000081d0e4219 */ /* 0x001fc800000006ff */
[----:B------:R-:W-:-:S05]  /*13d60*/  LOP3.LUT R15, R14, R15, RZ, 0xfc, !PT ;  /* 0x0000000f0e0f7212 */ /* 0x000fca00078efcff */
[----:B-----5:R-:W-:-:S04]  /*13d70*/  IMAD.IADD R14, R12, 0x1, -R15 ;  /* 0x000000010c0e7824 */ /* 0x020fc800078e0a0f */
[----:B------:R-:W-:-:S05]  /*13d80*/  VIADD R29, R14, 0xffffffff ;  /* 0xffffffff0e1d7836 */ /* 0x000fca0000000000 */
[----:B------:R-:W-:Y:S01]  /*13d90*/  ISETP.GE.U32.AND P4, PT, R29, R12, PT ;  /* 0x0000000c1d00720c */ /* 0x000fe20003f86070 */
[----:B------:R-:W-:-:S05]  /*13da0*/  @P5 IMAD.MOV R29, RZ, RZ, R14 ;  /* 0x000000ffff1d5224 */ /* 0x000fca00078e020e */
[----:B------:R-:W-:Y:S04]  /*13db0*/  ST.E desc[UR36][R10.64+0x4], R29 ;  /* 0x0000041d0a007985 */ /* 0x000fe8000c101924 */
[----:B------:R-:W0:Y:S01]  /*13dc0*/  LDS.U8 R26, [UR4+0x2000] ;  /* 0x00200004ff1a7984 */ /* 0x000e220008000000 */
[----:B------:R-:W-:Y:S01]  /*13dd0*/  VIADD R14, R21, 0x2 ;  /* 0x00000002150e7836 */ /* 0x000fe20000000000 */
[----:B------:R-:W-:Y:S02]  /*13de0*/  ISETP.GE.U32.AND P6, PT, R12, R15, PT ;  /* 0x0000000f0c00720c */ /* 0x000fe40003fc6070 */
[----:B------:R-:W-:Y:S02]  /*13df0*/  LDS.64 R12, [R2+0x18] ;  /* 0x00001800020c7984 */ /* 0x000fe40000000a00 */
[----:B0-----:R-:W-:-:S02]  /*13e00*/  ISETP.NE.AND P0, PT, R14, R26, PT ;  /* 0x0000001a0e00720c */ /* 0x001fc40003f05270 */
[----:B------:R-:W-:Y:S01]  /*13e10*/  SEL R14, RZ, 0xffffffff, P6 ;  /* 0xffffffffff0e7807 */ /* 0x000fe20003000000 */
[----:B------:R-:W-:Y:S10]  /*13e20*/  LDS R26, [R20+-0x8] ;  /* 0xfffff800141a7984 */ /* 0x000ff40000000800 */
[----:B------:R-:W0:Y:S01]  /*13e30*/  @P0 LDS R15, [R20+-0x4] ;  /* 0xfffffc00140f0984 */ /* 0x000e220000000800 */
[----:B------:R-:W-:-:S04]  /*13e40*/  @!P5 SEL R14, RZ, 0xffffffff, !P4 ;  /* 0xffffffffff0ed807 */ /* 0x000fc80006000000 */
[----:B------:R-:W-:-:S04]  /*13e50*/  LOP3.LUT R14, R14, 0x1, RZ, 0xc0, !PT ;  /* 0x000000010e0e7812 */ /* 0x000fc800078ec0ff */
[----:B------:R-:W-:Y:S01]  /*13e60*/  ISETP.NE.U32.AND P4, PT, R14, 0x1, PT ;  /* 0x000000010e00780c */ /* 0x000fe20003f85070 */
[----:B------:R-:W-:Y:S01]  /*13e70*/  IMAD.MOV.U32 R14, RZ, RZ, RZ ;  /* 0x000000ffff0e7224 */ /* 0x000fe200078e00ff */
[----:B0-----:R-:W-:Y:S02]  /*13e80*/  @P0 SHF.L.U32 R14, R15, R8, RZ ;  /* 0x000000080f0e0219 */ /* 0x001fe400000006ff */
[----:B------:R-:W-:-:S05]  /*13e90*/  IADD3 R12, P0, PT, R12, R25, RZ ;  /* 0x000000190c0c7210 */ /* 0x000fca0007f1e0ff */
[----:B------:R-:W-:-:S05]  /*13ea0*/  IMAD.X R13, R13, 0x1, R27, P0 ;  /* 0x000000010d0d7824 */ /* 0x000fca00000e061b */
[----:B------:R-:W2:Y:S01]  /*13eb0*/  LD.E R12, desc[UR36][R12.64+0x8] ;  /* 0x000008240c0c7980 */ /* 0x000ea2000c101900 */
[----:B------:R-:W-:-:S04]  /*13ec0*/  SHF.R.U32.HI R29, RZ, R9, R26 ;  /* 0x00000009ff1d7219 */ /* 0x000fc8000001161a */
[----:B------:R-:W-:-:S05]  /*13ed0*/  LOP3.LUT R29, R14, R29, RZ, 0xfc, !PT ;  /* 0x0000001d0e1d7212 */ /* 0x000fca00078efcff */
        /* <DEDUP_REMOVED lines=11> */
[----:B-1----:R-:W-:Y:S02]  /*13f90*/  ISETP.NE.AND P6, PT, R13, R28, PT ;  /* 0x0000001c0d00720c */ /* 0x002fe40003fc5270 */
[----:B------:R-:W0:Y:S11]  /*13fa0*/  LDS R28, [R20+-0x4] ;  /* 0xfffffc00141c7984 */ /* 0x000e360000000800 */
[----:B------:R-:W1:Y:S01]  /*13fb0*/  @P6 LDS R25, [R20] ;  /* 0x0000000014196984 */ /* 0x000e620000000800 */
[----:B------:R-:W-:Y:S01]  /*13fc0*/  ISETP.GE.U32.AND P5, PT, R12, R29, PT ;  /* 0x0000001d0c00720c */ /* 0x000fe20003fa6070 */
[----:B------:R-:W-:-:S03]  /*13fd0*/  IMAD.MOV.U32 R13, RZ, RZ, RZ ;  /* 0x000000ffff0d7224 */ /* 0x000fc600078e00ff */
[----:B------:R-:W-:Y:S02]  /*13fe0*/  SEL R12, RZ, 0xffffffff, P5 ;  /* 0xffffffffff0c7807 */ /* 0x000fe40002800000 */
[----:B------:R-:W-:-:S04]  /*13ff0*/  @!P4 SEL R12, RZ, 0xffffffff, !P0 ;  /* 0xffffffffff0cc807 */ /* 0x000fc80004000000 */
[----:B------:R-:W-:-:S04]  /*14000*/  LOP3.LUT R12, R12, 0x1, RZ, 0xc0, !PT ;  /* 0x000000010c0c7812 */ /* 0x000fc800078ec0ff */
[----:B------:R-:W-:Y:S02]  /*14010*/  ISETP.NE.U32.AND P5, PT, R12, 0x1, PT ;  /* 0x000000010c00780c */ /* 0x000fe40003fa5070 */
[----:B0-----:R-:W-:Y:S02]  /*14020*/  SHF.R.U32.HI R26, RZ, R9, R28 ;  /* 0x00000009ff1a7219 */ /* 0x001fe4000001161c */
[----:B-1----:R-:W-:-:S04]  /*14030*/  @P6 SHF.L.U32 R13, R25, R8, RZ ;  /* 0x00000008190d6219 */ /* 0x002fc800000006ff */
[----:B------:R-:W-:Y:S01]  /*14040*/  LOP3.LUT R13, R13, R26, RZ, 0xfc, !PT ;  /* 0x0000001a0d0d7212 */ /* 0x000fe200078efcff */
[----:B------:R-:W-:Y:S02]  /*14050*/  VIADD R24, R24, 0x4 ;  /* 0x0000000418187836 */ /* 0x000fe40000000000 */
[----:B------:R-:W-:Y:S02]  /*14060*/  VIADD R17, R17, 0x4 ;  /* 0x0000000411117836 */ /* 0x000fe40000000000 */
[----:B------:R-:W-:Y:S02]  /*14070*/  VIADD R23, R23, 0x10 ;  /* 0x0000001017177836 */ /* 0x000fe40000000000 */
[----:B------:R-:W-:Y:S02]  /*14080*/  VIADD R21, R21, 0x4 ;  /* 0x0000000415157836 */ /* 0x000fe40000000000 */
[----:B------:R-:W-:Y:S02]  /*14090*/  VIADD R20, R20, 0x10 ;  /* 0x0000001014147836 */ /* 0x000fe40000000000 */
[----:B--2---:R-:W-:-:S04]  /*140a0*/  IMAD.IADD R12, R14, 0x1, -R13 ;  /* 0x000000010e0c7824 */ /* 0x004fc800078e0a0d */
[----:B------:R-:W-:-:S05]  /*140b0*/  VIADD R15, R12, 0xffffffff ;  /* 0xffffffff0c0f7836 */ /* 0x000fca0000000000 */
[----:B------:R-:W-:Y:S01]  /*140c0*/  ISETP.GE.U32.AND P0, PT, R15, R14, PT ;  /* 0x0000000e0f00720c */ /* 0x000fe20003f06070 */
[----:B------:R-:W-:Y:S01]  /*140d0*/  @P5 IMAD.MOV R15, RZ, RZ, R12 ;  /* 0x000000ffff0f5224 */ /* 0x000fe200078e020c */
[----:B------:R-:W-:Y:S02]  /*140e0*/  ISETP.GE.U32.AND P4, PT, R14, R13, PT ;  /* 0x0000000d0e00720c */ /* 0x000fe40003f86070 */
[----:B------:R-:W-:Y:S02]  /*140f0*/  LOP3.LUT R13, R24, 0xff, RZ, 0xc0, !PT ;  /* 0x000000ff180d7812 */ /* 0x000fe400078ec0ff */
[----:B------:R0:W-:Y:S01]  /*14100*/  ST.E desc[UR36][R10.64+0xc], R15 ;  /* 0x00000c0f0a007985 */ /* 0x0001e2000c101924 */
[----:B------:R-:W-:Y:S02]  /*14110*/  SEL R12, RZ, 0xffffffff, P4 ;  /* 0xffffffffff0c7807 */ /* 0x000fe40002000000 */
[----:B------:R-:W-:Y:S02]  /*14120*/  ISETP.NE.AND P4, PT, R13, R4, PT ;  /* 0x000000040d00720c */ /* 0x000fe40003f85270 */
[----:B------:R-:W-:-:S04]  /*14130*/  @!P5 SEL R12, RZ, 0xffffffff, !P0 ;  /* 0xffffffffff0cd807 */ /* 0x000fc80004000000 */
[----:B------:R-:W-:-:S04]  /*14140*/  LOP3.LUT R12, R12, 0x1, RZ, 0xc0, !PT ;  /* 0x000000010c0c7812 */ /* 0x000fc800078ec0ff */
[----:B------:R-:W-:-:S03]  /*14150*/  ISETP.EQ.U32.AND P0, PT, R12, 0x1, PT ;  /* 0x000000010c00780c */ /* 0x000fc60003f02070 */
[----:B0-----:R-:W-:Y:S10]  /*14160*/  @P4 BRA `(.L_x_261) ;  /* 0xfffffff800504947 */ /* 0x001ff4000383ffff */
[----:B------:R-:W-:Y:S05]  /*14170*/  BSYNC.RECONVERGENT B6 ;  /* 0x0000000000067941 */ /* 0x000fea0003800200 */
.L_x_260:
[----:B------:R-:W-:Y:S05]  /*14180*/  @!P3 BRA `(.L_x_257) ;  /* 0x000000040080b947 */ /* 0x000fea0003800000 */
[C---:B------:R-:W-:Y:S02]  /*14190*/  LOP3.LUT P4, RZ, R3.reuse, 0x3, RZ, 0xc0, !PT ;  /* 0x0000000303ff7812 */ /* 0x040fe4000788c0ff */
[----:B------:R-:W-:-:S04]  /*141a0*/  LOP3.LUT R10, R3, 0x1, RZ, 0xc0, !PT ;  /* 0x00000001030a7812 */ /* 0x000fc800078ec0ff */
[----:B------:R-:W-:-:S07]  /*141b0*/  ISETP.NE.AND P3, PT, R10, RZ, PT ;  /* 0x000000ff0a00720c */ /* 0x000fce0003f65270 */
[----:B------:R-:W-:Y:S06]  /*141c0*/  @!P4 BRA `(.L_x_262) ;  /* 0x0000000000ecc947 */ /* 0x000fec0003800000 */
[----:B------:R-:W0:Y:S01]  /*141d0*/  LDS.64 R10, [R2+0x18] ;  /* 0x00001800020a7984 */ /* 0x000e220000000a00 */
[----:B------:R-:W-:-:S05]  /*141e0*/  LOP3.LUT R13, R17, 0xff, RZ, 0xc0, !PT ;  /* 0x000000ff110d7812 */ /* 0x000fca00078ec0ff */
[----:B0-----:R-:W-:-:S05]  /*141f0*/  IMAD.WIDE.U32 R10, R13, 0x4, R10 ;  /* 0x000000040d0a7825 */ /* 0x001fca00078e000a */
[----:B------:R0:W2:Y:S01]  /*14200*/  LD.E R14, desc[UR36][R10.64] ;  /* 0x000000240a0e7980 */ /* 0x0000a2000c101900 */
[----:B------:R-:W1:Y:S01]  /*14210*/  S2UR UR5, SR_CgaCtaId ;  /* 0x00000000000579c3 */ /* 0x000e620000008800 */
[----:B------:R-:W-:Y:S01]  /*14220*/  UMOV UR4, 0x400 ;  /* 0x0000040000047882 */ /* 0x000fe20000000000 */
[----:B------:R-:W-:Y:S01]  /*14230*/  ISETP.NE.AND P4, PT, R21, RZ, PT ;  /* 0x000000ff1500720c */ /* 0x000fe20003f85270 */
[----:B------:R-:W-:Y:S01]  /*14240*/  IMAD.MOV.U32 R23, RZ, RZ, RZ ;  /* 0x000000ffff177224 */ /* 0x000fe200078e00ff */
[C---:B------:R-:W-:Y:S01]  /*14250*/  SHF.L.U64.HI R29, R13.reuse, 0x2, RZ ;  /* 0x000000020d1d7819 */ /* 0x040fe200000102ff */
[----:B------:R-:W-:Y:S02]  /*14260*/  IMAD.SHL.U32 R27, R13, 0x4, RZ ;  /* 0x000000040d1b7824 */ /* 0x000fe400078e00ff */
[----:B0-----:R-:W-:Y:S01]  /*14270*/  IMAD.MOV.U32 R10, RZ, RZ, RZ ;  /* 0x000000ffff0a7224 */ /* 0x001fe200078e00ff */
        /* <DEDUP_REMOVED lines=11> */
[----:B------:R-:W-:-:S05]  /*14330*/  IADD3 R10, P4, PT, R18, R27, RZ ;  /* 0x0000001b120a7210 */ /* 0x000fca0007f9e0ff */
[----:B------:R-:W-:Y:S02]  /*14340*/  IMAD.X R11, R19, 0x1, R29, P4 ;  /* 0x00000001130b7824 */ /* 0x000fe400020e061d */
[----:B--2---:R-:W-:-:S04]  /*14350*/  IMAD.IADD R12, R14, 0x1, -R23 ;  /* 0x000000010e0c7824 */ /* 0x004fc800078e0a17 */
[----:B------:R-:W-:-:S05]  /*14360*/  VIADD R25, R12, 0xffffffff ;  /* 0xffffffff0c197836 */ /* 0x000fca0000000000 */
[----:B------:R-:W-:Y:S01]  /*14370*/  ISETP.GE.U32.AND P4, PT, R25, R14, PT ;  /* 0x0000000e1900720c */ /* 0x000fe20003f86070 */
[----:B------:R-:W-:-:S05]  /*14380*/  @!P0 IMAD.MOV R25, RZ, RZ, R12 ;  /* 0x000000ffff198224 */ /* 0x000fca00078e020c */
[----:B------:R-:W-:Y:S04]  /*14390*/  ST.E desc[UR36][R10.64], R25 ;  /* 0x000000190a007985 */ /* 0x000fe8000c101924 */
[----:B------:R-:W0:Y:S01]  /*143a0*/  LDS.64 R12, [R2+0x18] ;  /* 0x00001800020c7984 */ /* 0x000e220000000a00 */
[----:B------:R-:W-:-:S03]  /*143b0*/  VIADD R20, R21, 0x1 ;  /* 0x0000000115147836 */ /* 0x000fc60000000000 */
[----:B------:R-:W1:Y:S01]  /*143c0*/  LDS R24, [R15+0x800] ;  /* 0x000800000f187984 */ /* 0x000e620000000800 */
[----:B0-----:R-:W-:-:S03]  /*143d0*/  IADD3 R12, P5, PT, R12, R27, RZ ;  /* 0x0000001b0c0c7210 */ /* 0x001fc60007fbe0ff */
[----:B------:R-:W0:Y:S02]  /*143e0*/  LDS.U8 R27, [UR6+0x2000] ;  /* 0x00200006ff1b7984 */ /* 0x000e240008000000 */
[----:B------:R-:W-:-:S05]  /*143f0*/  IMAD.X R13, R13, 0x1, R29, P5 ;  /* 0x000000010d0d7824 */ /* 0x000fca00028e061d */
[----:B------:R1:W2:Y:S01]  /*14400*/  LD.E R12, desc[UR36][R12.64+0x4] ;  /* 0x000004240c0c7980 */ /* 0x0002a2000c101900 */
[----:B------:R-:W-:Y:S01]  /*14410*/  ISETP.GE.U32.AND P5, PT, R14, R23, PT ;  /* 0x000000170e00720c */ /* 0x000fe20003fa6070 */
[----:B------:R-:W-:Y:S02]  /*14420*/  VIADD R17, R17, 0x2 ;  /* 0x0000000211117836 */ /* 0x000fe40000000000 */
[----:B------:R-:W-:Y:S01]  /*14430*/  VIADD R21, R21, 0x2 ;  /* 0x0000000215157836 */ /* 0x000fe20000000000 */
[----:B------:R-:W-:Y:S02]  /*14440*/  SEL R14, RZ, 0xffffffff, P5 ;  /* 0xffffffffff0e7807 */ /* 0x000fe40002800000 */
[----:B------:R-:W-:Y:S02]  /*14450*/  @P0 SEL R14, RZ, 0xffffffff, !P4 ;  /* 0xffffffffff0e0807 */ /* 0x000fe40006000000 */
[----:B-1----:R-:W-:Y:S02]  /*14460*/  SHF.R.U32.HI R13, RZ, R9, R24 ;  /* 0x00000009ff0d7219 */ /* 0x002fe40000011618 */
[----:B------:R-:W-:-:S04]  /*14470*/  LOP3.LUT R14, R14, 0x1, RZ, 0xc0, !PT ;  /* 0x000000010e0e7812 */ /* 0x000fc800078ec0ff */
[----:B------:R-:W-:Y:S02]  /*14480*/  ISETP.NE.U32.AND P5, PT, R14, 0x1, PT ;  /* 0x000000010e00780c */ /* 0x000fe40003fa5070 */
[----:B0-----:R-:W-:Y:S01]  /*14490*/  ISETP.NE.AND P6, PT, R20, R27, PT ;  /* 0x0000001b1400720c */ /* 0x001fe20003fc5270 */
[----:B------:R-:W-:-:S12]  /*144a0*/  IMAD.MOV.U32 R20, RZ, RZ, RZ ;  /* 0x000000ffff147224 */ /* 0x000fd800078e00ff */
[----:B------:R-:W0:Y:S02]  /*144b0*/  @P6 LDS R27, [R15+0x804] ;  /* 0x000804000f1b6984 */ /* 0x000e240000000800 */
[----:B0-----:R-:W-:-:S04]  /*144c0*/  @P6 SHF.L.U32 R20, R27, R8, RZ ;  /* 0x000000081b146219 */ /* 0x001fc800000006ff */
        /* <DEDUP_REMOVED lines=8> */
[----:B------:R0:W-:Y:S02]  /*14550*/  ST.E desc[UR36][R10.64+0x4], R15 ;  /* 0x0000040f0a007985 */ /* 0x0001e4000c101924 */
[----:B------:R-:W-:-:S04]  /*14560*/  LOP3.LUT R12, R12, 0x1, RZ, 0xc0, !PT ;  /* 0x000000010c0c7812 */ /* 0x000fc800078ec0ff */
[----:B------:R-:W-:-:S13]  /*14570*/  ISETP.EQ.U32.AND P0, PT, R12, 0x1, PT ;  /* 0x000000010c00780c */ /* 0x000fda0003f02070 */
.L_x_262:
[----:B------:R-:W-:Y:S05]  /*14580*/  @P3 BRA `(.L_x_257) ;  /* 0x0000000000803947 */ /* 0x000fea0003800000 */
        /* <DEDUP_REMOVED lines=17> */
[----:B0-----:R-:W-:Y:S02]  /*146a0*/  @P3 SHF.R.U32.HI R10, RZ, R9, R12 ;  /* 0x00000009ff0a3219 */ /* 0x001fe4000001160c */
[----:B-1----:R-:W-:Y:S02]  /*146b0*/  @P4 SHF.L.U32 R11, R15, R8, RZ ;  /* 0x000000080f0b4219 */ /* 0x002fe400000006ff */
[----:B------:R-:W-:-:S02]  /*146c0*/  LEA R8, P3, R13, R18, 0x2 ;  /* 0x000000120d087211 */ /* 0x000fc400078610ff */
[----:B------:R-:W-:Y:S02]  /*146d0*/  LOP3.LUT R10, R11, R10, RZ, 0xfc, !PT ;  /* 0x0000000a0b0a7212 */ /* 0x000fe400078efcff */
[----:B------:R-:W-:-:S03]  /*146e0*/  LEA.HI.X R9, R13, R19, RZ, 0x2, P3 ;  /* 0x000000130d097211 */ /* 0x000fc600018f14ff */
[C---:B--2---:R-:W-:Y:S01]  /*146f0*/  IMAD.IADD R11, R23.reuse, 0x1, -R10 ;  /* 0x00000001170b7824 */ /* 0x044fe200078e0a0a */
[----:B------:R-:W-:-:S03]  /*14700*/  ISETP.GE.U32.AND P4, PT, R23, R10, PT ;  /* 0x0000000a1700720c */ /* 0x000fc60003f86070 */
[----:B------:R-:W-:Y:S01]  /*14710*/  VIADD R15, R11, 0xffffffff ;  /* 0xffffffff0b0f7836 */ /* 0x000fe20000000000 */
[----:B------:R-:W-:-:S04]  /*14720*/  SEL R10, RZ, 0xffffffff, P4 ;  /* 0xffffffffff0a7807 */ /* 0x000fc80002000000 */
[----:B------:R-:W-:Y:S01]  /*14730*/  ISETP.GE.U32.AND P3, PT, R15, R23, PT ;  /* 0x000000170f00720c */ /* 0x000fe20003f66070 */
[----:B------:R-:W-:-:S03]  /*14740*/  @!P0 IMAD.MOV R15, RZ, RZ, R11 ;  /* 0x000000ffff0f8224 */ /* 0x000fc600078e020b */
[----:B------:R-:W-:Y:S02]  /*14750*/  @P0 SEL R10, RZ, 0xffffffff, !P3 ;  /* 0xffffffffff0a0807 */ /* 0x000fe40005800000 */
[----:B------:R1:W-:Y:S02]  /*14760*/  ST.E desc[UR36][R8.64], R15 ;  /* 0x0000000f08007985 */ /* 0x0003e4000c101924 */
[----:B------:R-:W-:-:S04]  /*14770*/  LOP3.LUT R10, R10, 0x1, RZ, 0xc0, !PT ;  /* 0x000000010a0a7812 */ /* 0x000fc800078ec0ff */
[----:B------:R-:W-:-:S13]  /*14780*/  ISETP.EQ.U32.AND P0, PT, R10, 0x1, PT ;  /* 0x000000010a00780c */ /* 0x000fda0003f02070 */
.L_x_257:
[----:B------:R-:W-:Y:S05]  /*14790*/  BSYNC.RECONVERGENT B1 ;  /* 0x0000000000017941 */ /* 0x000fea0003800200 */
.L_x_252:
[----:B-12---:R-:W-:Y:S01]  /*147a0*/  PRMT R9, R17, 0x8880, RZ ;  /* 0x0000888011097816 */ /* 0x006fe200000000ff */
[----:B------:R-:W-:Y:S01]  /*147b0*/  BSSY.RECONVERGENT B1, `(.L_x_263) ;  /* 0x0000013000017945 */ /* 0x000fe20003800200 */
[----:B------:R-:W-:Y:S02]  /*147c0*/  PRMT R14, R6, 0x8880, RZ ;  /* 0x00008880060e7816 */ /* 0x000fe400000000ff */
[----:B------:R-:W-:-:S13]  /*147d0*/  ISETP.GE.OR P3, PT, R9, R16, !P0 ;  /* 0x000000100900720c */ /* 0x000fda0004766670 */
[----:B------:R-:W-:Y:S05]  /*147e0*/  @P3 BRA `(.L_x_264) ;  /* 0x00000000003c3947 */ /* 0x000fea0003800000 */
.L_x_265:
[----:B-1----:R-:W1:Y:S01]  /*147f0*/  LDS.64 R8, [R2+0x18] ;  /* 0x0000180002087984 */ /* 0x002e620000000a00 */
[----:B0-----:R-:W-:-:S05]  /*14800*/  LOP3.LUT R13, R17, 0xff, RZ, 0xc0, !PT ;  /* 0x000000ff110d7812 */ /* 0x001fca00078ec0ff */
[----:B-1---5:R-:W-:-:S06]  /*14810*/  IMAD.WIDE.U32 R10, R13, 0x4, R8 ;  /* 0x000000040d0a7825 */ /* 0x022fcc00078e0008 */
[----:B------:R-:W2:Y:S01]  /*14820*/  LD.E R10, desc[UR36][R10.64] ;  /* 0x000000240a0a7980 */ /* 0x000ea2000c101900 */
[----:B------:R-:W-:-:S04]  /*14830*/  IMAD.WIDE.U32 R8, R13, 0x4, R18 ;  /* 0x000000040d087825 */ /* 0x000fc800078e0012 */
        /* <DEDUP_REMOVED lines=10> */
.L_x_264:
[----:B------:R-:W-:Y:S05]  /*148e0*/  BSYNC.RECONVERGENT B1 ;  /* 0x0000000000017941 */ /* 0x000fea0003800200 */
.L_x_263:
[----:B-1----:R-:W-:Y:S01]  /*148f0*/  PRMT R9, R17, 0x8880, RZ ;  /* 0x0000888011097816 */ /* 0x002fe200000000ff */
[----:B------:R-:W-:Y:S03]  /*14900*/  BSSY.RECONVERGENT B1, `(.L_x_266) ;  /* 0x000000e000017945 */ /* 0x000fe60003800200 */
[----:B------:R-:W-:-:S13]  /*14910*/  ISETP.LT.OR P0, PT, R9, R14, P0 ;  /* 0x0000000e0900720c */ /* 0x000fda0000701670 */
[----:B------:R-:W-:Y:S05]  /*14920*/  @P0 BRA `(.L_x_267) ;  /* 0x00000000002c0947 */ /* 0x000fea0003800000 */
.L_x_268:
[----:B------:R-:W-:Y:S01]  /*14930*/  VIADD R12, R17, 0xffffffff ;  /* 0xffffffff110c7836 */ /* 0x000fe20000000000 */
[----:B-1----:R-:W1:Y:S04]  /*14940*/  LDS.64 R8, [R2+0x18] ;  /* 0x0000180002087984 */ /* 0x002e680000000a00 */
[----:B0-----:R-:W-:-:S05]  /*14950*/  LOP3.LUT R13, R12, 0xff, RZ, 0xc0, !PT ;  /* 0x000000ff0c0d7812 */ /* 0x001fca00078ec0ff */
        /* <DEDUP_REMOVED lines=8> */
.L_x_267:
[----:B------:R-:W-:Y:S05]  /*149e0*/  BSYNC.RECONVERGENT B1 ;  /* 0x0000000000017941 */ /* 0x000fea0003800200 */
.L_x_266:
[----:B------:R-:W-:Y:S05]  /*149f0*/  @P2 BRA `(.L_x_269) ;  /* 0xffffffd800242947 */ /* 0x000fea000383ffff */
[----:B------:R-:W-:Y:S05]  /*14a00*/  BSYNC.RECONVERGENT B2 ;  /* 0x0000000000027941 */ /* 0x000fea0003800200 */
.L_x_251:
[----:B------:R-:W-:-:S04]  /*14a10*/  PRMT R6, R6, 0x8880, RZ ;  /* 0x0000888006067816 */ /* 0x000fc800000000ff */
[----:B------:R-:W-:-:S13]  /*14a20*/  ISETP.GT.AND P0, PT, R6, 0x1, PT ;  /* 0x000000010600780c */ /* 0x000fda0003f04270 */
[----:B------:R-:W-:Y:S05]  /*14a30*/  @P0 BRA `(.L_x_270) ;  /* 0xffffffd800000947 */ /* 0x000fea000383ffff */
[----:B------:R-:W-:Y:S05]  /*14a40*/  BSYNC.RECONVERGENT B3 ;  /* 0x0000000000037941 */ /* 0x000fea0003800200 */
.L_x_250:
[----:B------:R2:W0:Y:S02]  /*14a50*/  LDS.U8 R5, [R2+0x10] ;  /* 0x0000100002057984 */ /* 0x0004240000000000 */
.L_x_249:
[----:B------:R-:W-:Y:S05]  /*14a60*/  BSYNC.RECONVERGENT B4 ;  /* 0x0000000000047941 */ /* 0x000fea0003800200 */
.L_x_248:
[----:B0-----:R-:W-:-:S04]  /*14a70*/  PRMT R0, R5, 0x8880, RZ ;  /* 0x0000888005007816 */ /* 0x001fc800000000ff */
[----:B------:R-:W-:-:S13]  /*14a80*/  ISETP.GE.AND P0, PT, R0, 0x1, PT ;  /* 0x000000010000780c */ /* 0x000fda0003f06270 */
[----:B------:R-:W-:Y:S05]  /*14a90*/  @!P0 BRA `(.L_x_247) ;  /* 0x00000000003c8947 */ /* 0x000fea0003800000 */
[----:B------:R0:W0:Y:S01]  /*14aa0*/  LDS.64 R6, [R2+0x18] ;  /* 0x0000180002067984 */ /* 0x0000220000000a00 */
[----:B------:R-:W-:-:S07]  /*14ab0*/  PRMT R0, R5, 0x7610, R0 ;  /* 0x0000761005007816 */ /* 0x000fce0000000000 */
.L_x_271:
        /* <DEDUP_REMOVED lines=13> */
.L_x_247:
[----:B------:R-:W-:Y:S05]  /*14b90*/  BSYNC.RECONVERGENT B5 ;  /* 0x0000000000057941 */ /* 0x000fea0003800200 */
.L_x_246:
[----:B------:R-:W0:Y:S01]  /*14ba0*/  LDS.S8 R3, [R2] ;  /* 0x0000000002037984 */ /* 0x000e220000000200 */
[----:B------:R-:W2:Y:S01]  /*14bb0*/  LDC.64 R6, c[0x0][0x3a8] ;  /* 0x0000ea00ff067b82 */ /* 0x000ea20000000a00 */
[----:B-1----:R-:W-:Y:S01]  /*14bc0*/  IMAD.SHL.U32 R9, R22, 0x2, RZ ;  /* 0x0000000216097824 */ /* 0x002fe200078e00ff */
[----:B------:R-:W-:Y:S03]  /*14bd0*/  BSSY.RECONVERGENT B1, `(.L_x_272) ;  /* 0x0000014000017945 */ /* 0x000fe60003800200 */
[----:B--2---:R-:W-:-:S05]  /*14be0*/  IMAD.WIDE R6, R9, 0x10, R6 ;  /* 0x0000001009067825 */ /* 0x004fca00078e0206 */
[----:B------:R1:W-:Y:S04]  /*14bf0*/  STG.E.U8 desc[UR36][R6.64+0x10], R5 ;  /* 0x0000100506007986 */ /* 0x0003e8000c101124 */
[----:B0-----:R1:W-:Y:S01]  /*14c00*/  STG.E.U8 desc[UR36][R6.64], R3 ;  /* 0x0000000306007986 */ /* 0x0013e2000c101124 */
[----:B------:R-:W-:-:S13]  /*14c10*/  ISETP.GE.AND P0, PT, R3, 0x1, PT ;  /* 0x000000010300780c */ /* 0x000fda0003f06270 */
[----:B-1----:R-:W-:Y:S05]  /*14c20*/  @!P0 BRA `(.L_x_273) ;  /* 0x0000000000388947 */ /* 0x002fea0003800000 */
[----:B------:R-:W-:Y:S01]  /*14c30*/  BSSY.RECONVERGENT B2, `(.L_x_274) ;  /* 0x000000c000027945 */ /* 0x000fe20003800200 */
[----:B------:R-:W-:-:S07]  /*14c40*/  IMAD.MOV.U32 R3, RZ, RZ, RZ ;  /* 0x000000ffff037224 */ /* 0x000fce00078e00ff */
.L_x_275:
[----:B------:R-:W0:Y:S04]  /*14c50*/  LDS.64 R4, [R2+0x8] ;  /* 0x0000080002047984 */ /* 0x000e280000000a00 */
[----:B------:R-:W2:Y:S01]  /*14c60*/  LDG.E.64 R8, desc[UR36][R6.64+0x8] ;  /* 0x0000082406087981 */ /* 0x000ea2000c1e1b00 */
[----:B0-----:R-:W-:-:S06]  /*14c70*/  IMAD.WIDE.U32 R4, R3, 0x4, R4 ;  /* 0x0000000403047825 */ /* 0x001fcc00078e0004 */
[----:B------:R-:W3:Y:S01]  /*14c80*/  LD.E R5, desc[UR36][R4.64] ;  /* 0x0000002404057980 */ /* 0x000ee2000c101900 */
[----:B--2---:R-:W-:-:S04]  /*14c90*/  IMAD.WIDE.U32 R8, R3, 0x4, R8 ;  /* 0x0000000403087825 */ /* 0x004fc800078e0008 */
[----:B------:R-:W-:Y:S01]  /*14ca0*/  VIADD R3, R3, 0x1 ;  /* 0x0000000103037836 */ /* 0x000fe20000000000 */
[----:B---3--:R-:W-:Y:S04]  /*14cb0*/  ST.E desc[UR36][R8.64], R5 ;  /* 0x0000000508007985 */ /* 0x008fe8000c101924 */
[----:B------:R-:W0:Y:S02]  /*14cc0*/  LDS.S8 R0, [R2] ;  /* 0x0000000002007984 */ /* 0x000e240000000200 */
[----:B0-----:R-:W-:-:S13]  /*14cd0*/  ISETP.GE.AND P0, PT, R3, R0, PT ;  /* 0x000000000300720c */ /* 0x001fda0003f06270 */
[----:B------:R-:W-:Y:S05]  /*14ce0*/  @!P0 BRA `(.L_x_275) ;  /* 0xfffffffc00d88947 */ /* 0x000fea000383ffff */
[----:B------:R-:W-:Y:S05]  /*14cf0*/  BSYNC.RECONVERGENT B2 ;  /* 0x0000000000027941 */ /* 0x000fea0003800200 */
.L_x_274:
[----:B------:R0:W1:Y:S02]  /*14d00*/  LDS.U8 R5, [R2+0x10] ;  /* 0x0000100002057984 */ /* 0x0000640000000000 */
.L_x_273:
[----:B------:R-:W-:Y:S05]  /*14d10*/  BSYNC.RECONVERGENT B1 ;  /* 0x0000000000017941 */ /* 0x000fea0003800200 */
.L_x_272:
[----:B-1----:R-:W-:-:S04]  /*14d20*/  PRMT R0, R5, 0x8880, RZ ;  /* 0x0000888005007816 */ /* 0x002fc800000000ff */
[----:B------:R-:W-:-:S13]  /*14d30*/  ISETP.GE.AND P0, PT, R0, 0x1, PT ;  /* 0x000000010000780c */ /* 0x000fda0003f06270 */
[----:B------:R-:W-:Y:S05]  /*14d40*/  @!P0 EXIT ;  /* 0x000000000000894d */ /* 0x000fea0003800000 */
[----:B------:R-:W-:-:S07]  /*14d50*/  IMAD.MOV.U32 R3, RZ, RZ, RZ ;  /* 0x000000ffff037224 */ /* 0x000fce00078e00ff */
.L_x_276:
[----:B------:R-:W1:Y:S04]  /*14d60*/  LDS.64 R4, [R2+0x18] ;  /* 0x0000180002047984 */ /* 0x000e680000000a00 */
[----:B------:R-:W2:Y:S01]  /*14d70*/  LDG.E.64 R8, desc[UR36][R6.64+0x18] ;  /* 0x0000182406087981 */ /* 0x000ea2000c1e1b00 */
[----:B-1----:R-:W-:-:S06]  /*14d80*/  IMAD.WIDE.U32 R4, R3, 0x4, R4 ;  /* 0x0000000403047825 */ /* 0x002fcc00078e0004 */
[----:B------:R-:W3:Y:S01]  /*14d90*/  LD.E R5, desc[UR36][R4.64] ;  /* 0x0000002404057980 */ /* 0x000ee2000c101900 */
[----:B--2---:R-:W-:-:S04]  /*14da0*/  IMAD.WIDE.U32 R8, R3, 0x4, R8 ;  /* 0x0000000403087825 */ /* 0x004fc800078e0008 */
[----:B------:R-:W-:Y:S01]  /*14db0*/  VIADD R3, R3, 0x1 ;  /* 0x0000000103037836 */ /* 0x000fe20000000000 */
[----:B---3--:R-:W-:Y:S04]  /*14dc0*/  ST.E desc[UR36][R8.64], R5 ;  /* 0x0000000508007985 */ /* 0x008fe8000c101924 */
[----:B------:R-:W1:Y:S02]  /*14dd0*/  LDS.S8 R0, [R2+0x10] ;  /* 0x0000100002007984 */ /* 0x000e640000000200 */
[----:B-1----:R-:W-:-:S13]  /*14de0*/  ISETP.GE.AND P0, PT, R3, R0, PT ;  /* 0x000000000300720c */ /* 0x002fda0003f06270 */
[----:B------:R-:W-:Y:S05]  /*14df0*/  @!P0 BRA `(.L_x_276) ;  /* 0xfffffffc00d88947 */ /* 0x000fea000383ffff */
[----:B------:R-:W-:Y:S05]  /*14e00*/  EXIT ;  /* 0x000000000000794d */ /* 0x000fea0003800000 */
.L_x_277:
[----:B------:R-:W-:-:S00]  /*14e10*/  BRA `(.L_x_277) ;  /* 0xfffffffc00fc7947 */ /* 0x000fc0000383ffff */
[----:B------:R-:W-:-:S00]  /*14e20*/  NOP ;  /* 0x0000000000007918 */ /* 0x000fc00000000000 */
        /* <DEDUP_REMOVED lines=13> */
.L_x_278:


//--------------------- .nv.shared._Z9kernelenkP3bigS0_S0_S0_S0_S0_ --------------------------
	.section	.nv.shared._Z9kernelenkP3bigS0_S0_S0_S0_S0_,"aw",@nobits
	.sectionflags	@""
	.align	8
.nv.shared._Z9kernelenkP3bigS0_S0_S0_S0_S0_:
	.zero		15636


//--------------------- .nv.shared.reserved.0     --------------------------
	.section	.nv.shared.reserved.0,"aw",@nobits
	.weak		__nv_reservedSMEM_offset_0_alias
	.size		__nv_reservedSMEM_offset_0_alias, 0, 64
	.other		__nv_reservedSMEM_offset_0_alias,@"STO_CUDA_RESERVED_SHARED STV_DEFAULT"
__nv_reservedSMEM_offset_0_alias:
	.zero		0
	.zero		64


//--------------------- .nv.constant0._Z9kernelenkP3bigS0_S0_S0_S0_S0_ --------------------------
	.section	.nv.constant0._Z9kernelenkP3bigS0_S0_S0_S0_S0_,"a",@progbits
	.sectionflags	@""
	.align	4
.nv.constant0._Z9kernelenkP3bigS0_S0_S0_S0_S0_:
	.zero		944


//--------------------- SYMBOLS --------------------------

	.type		.nv.reservedSmem.offset0,@object
	.size		.nv.reservedSmem.offset0,0x4
	.type		.nv.reservedSmem.cap,@object
	.size		.nv.reservedSmem.cap,0x4
	.type		malloc,@function
